def matmul_kernel(
    a_ptr,
    b_ptr,
    c_ptr,
    M,
    N,
    K,
    stride_am,
    stride_ak,
    stride_bk,
    stride_bn,
    stride_cm,
    stride_cn,
    BLOCK_M: tl.constexpr,
    BLOCK_N: tl.constexpr,
    BLOCK_K: tl.constexpr,
    GROUP_M: tl.constexpr,
):
    pid = tl.program_id(axis=0)
    num_pid_m = tl.cdiv(M, BLOCK_M)
    num_pid_n = tl.cdiv(N, BLOCK_N)
    num_pid_in_group = GROUP_M * num_pid_n
    group_id = pid // num_pid_in_group
    first_pid_m = group_id * GROUP_M
    group_size_m = min(num_pid_m - first_pid_m, GROUP_M)
    pid_m = first_pid_m + ((pid % num_pid_in_group) % group_size_m)
    pid_n = (pid % num_pid_in_group) // group_size_m

    offs_am = (pid_m * BLOCK_M + tl.arange(0, BLOCK_M)) % M
    offs_bn = (pid_n * BLOCK_N + tl.arange(0, BLOCK_N)) % N
    offs_k = tl.arange(0, BLOCK_K)
    a_ptrs = a_ptr + offs_am[:, None] * stride_am + offs_k[None, :] * stride_ak
    b_ptrs = b_ptr + offs_k[:, None] * stride_bk + offs_bn[None, :] * stride_bn

    acc = tl.zeros((BLOCK_M, BLOCK_N), dtype=tl.float32)
    for kk in range(0, tl.cdiv(K, BLOCK_K)):
        a = tl.load(a_ptrs, mask=offs_k[None, :] < K - kk * BLOCK_K, other=0.0)
        b = tl.load(b_ptrs, mask=offs_k[:, None] < K - kk * BLOCK_K, other=0.0)
        acc = tl.dot(a, b, acc)
        a_ptrs += BLOCK_K * stride_ak
        b_ptrs += BLOCK_K * stride_bk

    c = acc.to(c_ptr.dtype.element_ty)
    offs_cm = pid_m * BLOCK_M + tl.arange(0, BLOCK_M)
    offs_cn = pid_n * BLOCK_N + tl.arange(0, BLOCK_N)
    c_ptrs = c_ptr + offs_cm[:, None] * stride_cm + offs_cn[None, :] * stride_cn
    mask = (offs_cm[:, None] < M) & (offs_cn[None, :] < N)
    tl.store(c_ptrs, c, mask=mask)

# config = {"BLOCK_K": 64, "BLOCK_M": 512, "BLOCK_N": 16, "GROUP_M": 8, "arch": "sm_100", "dtype": "fp16", "num_ctas": 1, "num_stages": 4, "num_warps": 8}
# arch = sm_100


// ===== COMPILED SASS (sm_100a) =====

	.target	sm_100a

	.elftype	@"ET_EXEC"


//--------------------- .note.nv.tkinfo           --------------------------
	.section	.note.nv.tkinfo,"",@"SHT_NOTE"
	.sectionflags	@"SHF_NOTE_NV_TKINFO"
	.tkinfo
        /*0018*/ 	.word	0x00000081
        /*0030*/ 	.string	""
        /*0030*/ 	.string	"ptxas-blackwell"
        /*0030*/ 	.string	"Cuda compilation tools, release 12.9, V12.9.86"
        /*0030*/ 	.string	"Build cuda_12.9.r12.9/compiler.36037853_0"
        /*0030*/ 	.string	"-v  -suppress-debug-info  -lineinfo  -arch sm_100a "



//--------------------- .note.nv.cuver            --------------------------
	.section	.note.nv.cuver,"",@"SHT_NOTE"
	.sectionflags	@"SHF_NOTE_NV_CUVER"
        /*0018*/ 	.short	0x0001
        /*001a*/ 	.short	0x0064
        /*001c*/ 	.short	0x0001
        /*001e*/ 	.short	0x0000
        /*0020*/ 	.short	0x0001
        /*0022*/ 	.short	0x0000


//--------------------- .nv.info                  --------------------------
	.section	.nv.info,"",@"SHT_CUDA_INFO"
	.align	4


	//----- nvinfo : EIATTR_REGCOUNT
	.align		4
        /*0000*/ 	.byte	0x04, 0x2f
        /*0002*/ 	.short	(.L_4 - .L_3)
	.align		4
.L_3:
        /*0004*/ 	.word	index@(matmul_kernel)
        /*0008*/ 	.word	0x00000040


	//----- nvinfo : EIATTR_FRAME_SIZE
	.align		4
.L_4:
        /*000c*/ 	.byte	0x04, 0x11
        /*000e*/ 	.short	(.L_6 - .L_5)
	.align		4
.L_5:
        /*0010*/ 	.word	index@($__internal_2_$__cuda_sm10x_tcgen05_guardrail_trap_unallocated_columns_being_dealloced)
        /*0014*/ 	.word	0x00000860


	//----- nvinfo : EIATTR_FRAME_SIZE
	.align		4
.L_6:
        /*0018*/ 	.byte	0x04, 0x11
        /*001a*/ 	.short	(.L_8 - .L_7)
	.align		4
.L_7:
        /*001c*/ 	.word	index@($__internal_1_$__cuda_sm10x_tcgen05_guardrail_trap_phase_invalid_during_alloc)
        /*0020*/ 	.word	0x00000860


	//----- nvinfo : EIATTR_FRAME_SIZE
	.align		4
.L_8:
        /*0024*/ 	.byte	0x04, 0x11
        /*0026*/ 	.short	(.L_10 - .L_9)
	.align		4
.L_9:
        /*0028*/ 	.word	index@($__internal_0_$__cuda_sm10x_tcgen05_guardrail_trap_col_being_dealloced_not_returned_by_alloc)
        /*002c*/ 	.word	0x00000860


	//----- nvinfo : EIATTR_FRAME_SIZE
	.align		4
.L_10:
        /*0030*/ 	.byte	0x04, 0x11
        /*0032*/ 	.short	(.L_12 - .L_11)
	.align		4
.L_11:
        /*0034*/ 	.word	index@(matmul_kernel)
        /*0038*/ 	.word	0x00000860


	//----- nvinfo : EIATTR_MIN_STACK_SIZE
	.align		4
.L_12:
        /*003c*/ 	.byte	0x04, 0x12
        /*003e*/ 	.short	(.L_14 - .L_13)
	.align		4
.L_13:
        /*0040*/ 	.word	index@(matmul_kernel)
        /*0044*/ 	.word	0x00000860
.L_14:


//--------------------- .nv.info.matmul_kernel    --------------------------
	.section	.nv.info.matmul_kernel,"",@"SHT_CUDA_INFO"
	.sectionflags	@""
	.align	4


	//----- nvinfo : EIATTR_CUDA_API_VERSION
	.align		4
        /*0000*/ 	.byte	0x04, 0x37
        /*0002*/ 	.short	(.L_16 - .L_15)
.L_15:
        /*0004*/ 	.word	0x00000081


	//----- nvinfo : EIATTR_KPARAM_INFO
	.align		4
.L_16:
        /*0008*/ 	.byte	0x04, 0x17
        /*000a*/ 	.short	(.L_18 - .L_17)
.L_17:
        /*000c*/ 	.word	0x00000000
        /*0010*/ 	.short	0x000d
        /*0012*/ 	.short	0x0048
        /*0014*/ 	.byte	0x00, 0xf4, 0x21, 0x00


	//----- nvinfo : EIATTR_KPARAM_INFO
	.align		4
.L_18:
        /*0018*/ 	.byte	0x04, 0x17
        /*001a*/ 	.short	(.L_20 - .L_19)
.L_19:
        /*001c*/ 	.word	0x00000000
        /*0020*/ 	.short	0x000c
        /*0022*/ 	.short	0x0040
        /*0024*/ 	.byte	0x00, 0xf4, 0x21, 0x00


	//----- nvinfo : EIATTR_KPARAM_INFO
	.align		4
.L_20:
        /*0028*/ 	.byte	0x04, 0x17
        /*002a*/ 	.short	(.L_22 - .L_21)
.L_21:
        /*002c*/ 	.word	0x00000000
        /*0030*/ 	.short	0x000b
        /*0032*/ 	.short	0x0038
        /*0034*/ 	.byte	0x00, 0xf0, 0x11, 0x00


	//----- nvinfo : EIATTR_KPARAM_INFO
	.align		4
.L_22:
        /*0038*/ 	.byte	0x04, 0x17
        /*003a*/ 	.short	(.L_24 - .L_23)
.L_23:
        /*003c*/ 	.word	0x00000000
        /*0040*/ 	.short	0x000a
        /*0042*/ 	.short	0x0034
        /*0044*/ 	.byte	0x00, 0xf0, 0x11, 0x00


	//----- nvinfo : EIATTR_KPARAM_INFO
	.align		4
.L_24:
        /*0048*/ 	.byte	0x04, 0x17
        /*004a*/ 	.short	(.L_26 - .L_25)
.L_25:
        /*004c*/ 	.word	0x00000000
        /*0050*/ 	.short	0x0009
        /*0052*/ 	.short	0x0030
        /*0054*/ 	.byte	0x00, 0xf0, 0x11, 0x00


	//----- nvinfo : EIATTR_KPARAM_INFO
	.align		4
.L_26:
        /*0058*/ 	.byte	0x04, 0x17
        /*005a*/ 	.short	(.L_28 - .L_27)
.L_27:
        /*005c*/ 	.word	0x00000000
        /*0060*/ 	.short	0x0008
        /*0062*/ 	.short	0x002c
        /*0064*/ 	.byte	0x00, 0xf0, 0x11, 0x00


	//----- nvinfo : EIATTR_KPARAM_INFO
	.align		4
.L_28:
        /*0068*/ 	.byte	0x04, 0x17
        /*006a*/ 	.short	(.L_30 - .L_29)
.L_29:
        /*006c*/ 	.word	0x00000000
        /*0070*/ 	.short	0x0007
        /*0072*/ 	.short	0x0028
        /*0074*/ 	.byte	0x00, 0xf0, 0x11, 0x00


	//----- nvinfo : EIATTR_KPARAM_INFO
	.align		4
.L_30:
        /*0078*/ 	.byte	0x04, 0x17
        /*007a*/ 	.short	(.L_32 - .L_31)
.L_31:
        /*007c*/ 	.word	0x00000000
        /*0080*/ 	.short	0x0006
        /*0082*/ 	.short	0x0024
        /*0084*/ 	.byte	0x00, 0xf0, 0x11, 0x00


	//----- nvinfo : EIATTR_KPARAM_INFO
	.align		4
.L_32:
        /*0088*/ 	.byte	0x04, 0x17
        /*008a*/ 	.short	(.L_34 - .L_33)
.L_33:
        /*008c*/ 	.word	0x00000000
        /*0090*/ 	.short	0x0005
        /*0092*/ 	.short	0x0020
        /*0094*/ 	.byte	0x00, 0xf0, 0x11, 0x00


	//----- nvinfo : EIATTR_KPARAM_INFO
	.align		4
.L_34:
        /*0098*/ 	.byte	0x04, 0x17
        /*009a*/ 	.short	(.L_36 - .L_35)
.L_35:
        /*009c*/ 	.word	0x00000000
        /*00a0*/ 	.short	0x0004
        /*00a2*/ 	.short	0x001c
        /*00a4*/ 	.byte	0x00, 0xf0, 0x11, 0x00


	//----- nvinfo : EIATTR_KPARAM_INFO
	.align		4
.L_36:
        /*00a8*/ 	.byte	0x04, 0x17
        /*00aa*/ 	.short	(.L_38 - .L_37)
.L_37:
        /*00ac*/ 	.word	0x00000000
        /*00b0*/ 	.short	0x0003
        /*00b2*/ 	.short	0x0018
        /*00b4*/ 	.byte	0x00, 0xf0, 0x11, 0x00


	//----- nvinfo : EIATTR_KPARAM_INFO
	.align		4
.L_38:
        /*00b8*/ 	.byte	0x04, 0x17
        /*00ba*/ 	.short	(.L_40 - .L_39)
.L_39:
        /*00bc*/ 	.word	0x00000000
        /*00c0*/ 	.short	0x0002
        /*00c2*/ 	.short	0x0010
        /*00c4*/ 	.byte	0x00, 0xf4, 0x21, 0x00


	//----- nvinfo : EIATTR_KPARAM_INFO
	.align		4
.L_40:
        /*00c8*/ 	.byte	0x04, 0x17
        /*00ca*/ 	.short	(.L_42 - .L_41)
.L_41:
        /*00cc*/ 	.word	0x00000000
        /*00d0*/ 	.short	0x0001
        /*00d2*/ 	.short	0x0008
        /*00d4*/ 	.byte	0x00, 0xf4, 0x21, 0x00


	//----- nvinfo : EIATTR_KPARAM_INFO
	.align		4
.L_42:
        /*00d8*/ 	.byte	0x04, 0x17
        /*00da*/ 	.short	(.L_44 - .L_43)
.L_43:
        /*00dc*/ 	.word	0x00000000
        /*00e0*/ 	.short	0x0000
        /*00e2*/ 	.short	0x0000
        /*00e4*/ 	.byte	0x00, 0xf4, 0x21, 0x00


	//----- nvinfo : EIATTR_AT_ENTRY_FRAGMENTS
	.align		4
.L_44:
        /*00e8*/ 	.byte	0x04, 0x4f
        /*00ea*/ 	.short	(.L_46 - .L_45)


	//   ....[0]....
.L_45:
        /*00ec*/ 	.word	0x00000004


	//----- nvinfo : EIATTR_RESERVED_SMEM_USED
	.align		4
.L_46:
        /*00f0*/ 	.byte	0x01, 0x41
	.zero		2


	//----- nvinfo : EIATTR_SPARSE_MMA_MASK
	.align		4
        /*00f4*/ 	.byte	0x03, 0x50
        /*00f6*/ 	.short	0x0000


	//----- nvinfo : EIATTR_TCGEN05_1CTA_USED
	.align		4
        /*00f8*/ 	.byte	0x01, 0x51
	.zero		2


	//----- nvinfo : EIATTR_MAXREG_COUNT
	.align		4
        /*00fc*/ 	.byte	0x03, 0x1b
        /*00fe*/ 	.short	0x00ff


	//----- nvinfo : EIATTR_NUM_BARRIERS
	.align		4
        /*0100*/ 	.byte	0x02, 0x4c
        /*0102*/ 	.byte	0x01
	.zero		1


	//----- nvinfo : EIATTR_ANNOTATIONS
	.align		4
        /*0104*/ 	.byte	0x04, 0x55
        /*0106*/ 	.short	(.L_48 - .L_47)


	//   ....[0]....
.L_47:
        /*0108*/ 	.word	0x00000001
        /*010c*/ 	.byte	0x50, 0x0a, 0x00, 0x00, 0x01, 0x00, 0x00, 0x00, 0xd0, 0x0b, 0x00, 0x00, 0x01, 0x00, 0x00, 0x00
        /* <DEDUP_REMOVED lines=488> */
        /*1f9c*/ 	.byte	0x20, 0xcf, 0x00, 0x00, 0x01, 0x00, 0x00, 0x00, 0x40, 0xcf, 0x00, 0x00


	//----- nvinfo : EIATTR_INT_WARP_WIDE_INSTR_OFFSETS
	.align		4
.L_48:
        /*1fa8*/ 	.byte	0x04, 0x31
        /*1faa*/ 	.short	(.L_50 - .L_49)


	//   ....[0]....
.L_49:
        /*1fac*/ 	.word	0x00001c20


	//   ....[1]....
        /*1fb0*/ 	.word	0x00001c50


	//   ....[2]....
        /*1fb4*/ 	.word	0x00003ee0


	//   ....[3]....
        /*1fb8*/ 	.word	0x0000cdf0


	//   ....[4]....
        /*1fbc*/ 	.word	0x0000ce40


	//----- nvinfo : EIATTR_COOP_GROUP_MASK_REGIDS
	.align		4
.L_50:
        /*1fc0*/ 	.byte	0x04, 0x29
        /*1fc2*/ 	.short	(.L_52 - .L_51)


	//   ....[0]....
.L_51:
        /*1fc4*/ 	.word	0xffffffff


	//   ....[1]....
        /*1fc8*/ 	.word	0xffffffff


	//   ....[2]....
        /*1fcc*/ 	.word	0xffffffff


	//   ....[3]....
        /*1fd0*/ 	.word	0xffffffff


	//----- nvinfo : EIATTR_COOP_GROUP_INSTR_OFFSETS
	.align		4
.L_52:
        /*1fd4*/ 	.byte	0x04, 0x28
        /*1fd6*/ 	.short	(.L_54 - .L_53)


	//   ....[0]....
.L_53:
        /*1fd8*/ 	.word	0x00000080


	//   ....[1]....
        /*1fdc*/ 	.word	0x00000340


	//   ....[2]....
        /*1fe0*/ 	.word	0x0000cc80


	//   ....[3]....
        /*1fe4*/ 	.word	0x0000cef0


	//----- nvinfo : EIATTR_VRC_CTA_INIT_COUNT
	.align		4
.L_54:
        /*1fe8*/ 	.byte	0x02, 0x4a
        /*1fea*/ 	.byte	0x80
	.zero		1


	//----- nvinfo : EIATTR_MBARRIER_INSTR_OFFSETS
	.align		4
        /*1fec*/ 	.byte	0x04, 0x39
        /*1fee*/ 	.short	(.L_56 - .L_55)


	//   ....[0]....
.L_55:
        /*1ff0*/ 	.word	0x00001da0
        /*1ff4*/ 	.word	0x000000ff
        /*1ff8*/ 	.word	0x00000000
        /*1ffc*/ 	.short	0x0100
        /*1ffe*/ 	.byte	0x07
	.zero		1


	//   ....[1]....
        /*2000*/ 	.word	0x00003f20
        /*2004*/ 	.word	0x000000ff
        /*2008*/ 	.word	0x00021008
        /*200c*/ 	.short	0x0100
        /*200e*/ 	.byte	0x04
	.zero		1


	//   ....[2]....
        /*2010*/ 	.word	0x000068c0
        /*2014*/ 	.word	0x000000ff
        /*2018*/ 	.word	0x00000000
        /*201c*/ 	.short	0x010a
        /*201e*/ 	.byte	0x07
	.zero		1


	//   ....[3]....
        /*2020*/ 	.word	0x0000bee0
        /*2024*/ 	.word	0x000000ff
        /*2028*/ 	.word	0x00000000
        /*202c*/ 	.short	0x010a
        /*202e*/ 	.byte	0x07
	.zero		1


	//   ....[4]....
        /*2030*/ 	.word	0x0000bf90
        /*2034*/ 	.word	0x000000ff
        /*2038*/ 	.word	0x00021000
        /*203c*/ 	.short	0x0108
        /*203e*/ 	.byte	0x04
	.zero		1


	//   ....[5]....
        /*2040*/ 	.word	0x0000c010
        /*2044*/ 	.word	0x000000ff
        /*2048*/ 	.word	0x00021008
        /*204c*/ 	.short	0x0108
        /*204e*/ 	.byte	0x04
	.zero		1


	//   ....[6]....
        /*2050*/ 	.word	0x0000cf30
        /*2054*/ 	.word	0x000000ff
        /*2058*/ 	.word	0x00000000
        /*205c*/ 	.short	0x010a
        /*205e*/ 	.byte	0x07
	.zero		1


	//   ....[7]....
        /*2060*/ 	.word	0x0000cf70
        /*2064*/ 	.word	0x000000ff
        /*2068*/ 	.word	0x00000000
        /*206c*/ 	.short	0x010a
        /*206e*/ 	.byte	0x07
	.zero		1


	//----- nvinfo : EIATTR_NUM_MBARRIERS
	.align		4
.L_56:
        /*2070*/ 	.byte	0x03, 0x38
        /*2072*/ 	.short	0x0002


	//----- nvinfo : EIATTR_EXIT_INSTR_OFFSETS
	.align		4
        /*2074*/ 	.byte	0x04, 0x1c
        /*2076*/ 	.short	(.L_58 - .L_57)


	//   ....[0]....
.L_57:
        /*2078*/ 	.word	0x0000cf00


	//----- nvinfo : EIATTR_REQNTID
	.align		4
.L_58:
        /*207c*/ 	.byte	0x04, 0x10
        /*207e*/ 	.short	(.L_60 - .L_59)
.L_59:
        /*2080*/ 	.word	0x00000100
        /*2084*/ 	.word	0x00000001
        /*2088*/ 	.word	0x00000001


	//----- nvinfo : EIATTR_CRS_STACK_SIZE
	.align		4
.L_60:
        /*208c*/ 	.byte	0x04, 0x1e
        /*208e*/ 	.short	(.L_62 - .L_61)
.L_61:
        /*2090*/ 	.word	0x00000000


	//----- nvinfo : EIATTR_CBANK_PARAM_SIZE
	.align		4
.L_62:
        /*2094*/ 	.byte	0x03, 0x19
        /*2096*/ 	.short	0x0050


	//----- nvinfo : EIATTR_PARAM_CBANK
	.align		4
        /*2098*/ 	.byte	0x04, 0x0a
        /*209a*/ 	.short	(.L_64 - .L_63)
	.align		4
.L_63:
        /*209c*/ 	.word	index@(.nv.constant0.matmul_kernel)
        /*20a0*/ 	.short	0x0380
        /*20a2*/ 	.short	0x0050


	//----- nvinfo : EIATTR_SW_WAR
	.align		4
.L_64:
        /*20a4*/ 	.byte	0x04, 0x36
        /*20a6*/ 	.short	(.L_66 - .L_65)
.L_65:
        /*20a8*/ 	.word	0x00000008
.L_66:


//--------------------- .nv.compat                --------------------------
	.section	.nv.compat,"",@"SHT_CUDA_COMPAT_INFO"
	.align	4
        /*0000*/ 	.byte	0x02, 0x02, 0x02, 0x00, 0x02, 0x05, 0x05, 0x00, 0x02, 0x03, 0x00, 0x00, 0x02, 0x06, 0x01, 0x00


//--------------------- .nv.callgraph             --------------------------
	.section	.nv.callgraph,"",@"SHT_CUDA_CALLGRAPH"
	.align	4
	.sectionentsize	8
	.align		4
        /*0000*/ 	.word	0x00000000
	.align		4
        /*0004*/ 	.word	0xffffffff
	.align		4
        /*0008*/ 	.word	0x00000000
	.align		4
        /*000c*/ 	.word	0xfffffffe
	.align		4
        /*0010*/ 	.word	0x00000000
	.align		4
        /*0014*/ 	.word	0xfffffffd
	.align		4
        /*0018*/ 	.word	0x00000000
	.align		4
        /*001c*/ 	.word	0xfffffffc


//--------------------- .text.matmul_kernel       --------------------------
	.section	.text.matmul_kernel,"ax",@progbits
	.align	128
        .global         matmul_kernel
        .type           matmul_kernel,@function
        .size           matmul_kernel,(.L_x_20 - matmul_kernel)
        .other          matmul_kernel,@"STO_CUDA_ENTRY STV_DEFAULT"
matmul_kernel:
.text.matmul_kernel:
[----:B------:R-:W0:Y:S01]  /*0000*/  LDC R1, c[0x0][0x37c] ;  /* 0x0000df00ff017b82 */ /* 0x000e220000000800 */
[----:B------:R-:W1:Y:S01]  /*0010*/  S2R R0, SR_TID.X ;  /* 0x0000000000007919 */ /* 0x000e620000002100 */
[----:B0-----:R-:W-:Y:S01]  /*0020*/  VIADD R1, R1, 0xfffff7a0 ;  /* 0xfffff7a001017836 */ /* 0x001fe20000000000 */
[----:B------:R-:W0:Y:S01]  /*0030*/  LDCU.64 UR16, c[0x0][0x358] ;  /* 0x00006b00ff1077ac */ /* 0x000e220008000a00 */
[----:B-1----:R-:W-:-:S13]  /*0040*/  ISETP.GE.U32.AND P0, PT, R0, 0x20, PT ;  /* 0x000000200000780c */ /* 0x002fda0003f06070 */
[----:B------:R-:W-:Y:S02]  /*0050*/  VOTEU.ANY UP0, P0 ;  /* 0x0000000000ff7886 */ /* 0x000fe40000000100 */
[----:B------:R-:W-:Y:S05]  /*0060*/  BRA.U UP0, `(.L_x_0) ;  /* 0x0000000100b87547 */ /* 0x000fea000b800000 */
[----:B------:R-:W1:Y:S01]  /*0070*/  S2UR UR6, SR_CgaCtaId ;  /* 0x00000000000679c3 */ /* 0x000e620000008800 */
[----:B------:R-:W-:Y:S01]  /*0080*/  NOP ;  /* 0x0000000000007918 */ /* 0x000fe20000000000 */
[----:B------:R-:W-:Y:S02]  /*0090*/  UMOV UR4, 0x40 ;  /* 0x0000004000047882 */ /* 0x000fe40000000000 */
[----:B-1----:R-:W-:-:S09]  /*00a0*/  ULEA UR4, UR6, UR4, 0x18 ;  /* 0x0000000406047291 */ /* 0x002fd2000f8ec0ff */
[----:B------:R-:W1:Y:S01]  /*00b0*/  LDS.U8 R0, [UR4] ;  /* 0x00000004ff007984 */ /* 0x000e620008000000 */
[----:B------:R-:W-:Y:S02]  /*00c0*/  UMOV UR4, 0x400 ;  /* 0x0000040000047882 */ /* 0x000fe40000000000 */
[----:B------:R-:W-:Y:S01]  /*00d0*/  ULEA UR4, UR6, UR4, 0x18 ;  /* 0x0000000406047291 */ /* 0x000fe2000f8ec0ff */
[----:B-1----:R-:W-:-:S13]  /*00e0*/  ISETP.NE.AND P0, PT, R0, RZ, PT ;  /* 0x000000ff0000720c */ /* 0x002fda0003f05270 */
[----:B------:R-:W-:Y:S05]  /*00f0*/  @P0 BRA `(.L_x_1) ;  /* 0x00000000007c0947 */ /* 0x000fea0003800000 */
[----:B------:R-:W-:-:S13]  /*0100*/  ELECT P0, URZ, PT ;  /* 0x0000000000ff782f */ /* 0x000fda0003800000 */
[----:B------:R-:W-:Y:S05]  /*0110*/  @!P0 BRA `(.L_x_2) ;  /* 0x0000000000848947 */ /* 0x000fea0003800000 */
[----:B------:R-:W-:Y:S01]  /*0120*/  UMOV UR5, 0x2 ;  /* 0x0000000200057882 */ /* 0x000fe20000000000 */
[----:B------:R-:W-:Y:S02]  /*0130*/  IMAD.MOV.U32 R4, RZ, RZ, 0x1 ;  /* 0x00000001ff047424 */ /* 0x000fe400078e00ff */
[----:B------:R-:W-:Y:S02]  /*0140*/  IMAD.MOV.U32 R5, RZ, RZ, 0x3 ;  /* 0x00000003ff057424 */ /* 0x000fe400078e00ff */
[----:B------:R-:W-:Y:S04]  /*0150*/  DEPBAR.LE SB1, 0x36 ;  /* 0x00009d800000791a */ /* 0x000fe80000000000 */
[----:B------:R-:W1:Y:S02]  /*0160*/  UTCATOMSWS.FIND_AND_SET.ALIGN UP1, UR5, UR5 ;  /* 0x00000005000575e3 */ /* 0x000e640008020800 */
[----:B-1----:R-:W-:-:S04]  /*0170*/  PLOP3.LUT P0, PT, PT, PT, UP1, 0x80, 0x8 ;  /* 0x000000000008781c */ /* 0x002fc80003f0f018 */
[----:B------:R-:W-:-:S04]  /*0180*/  SEL R0, RZ, 0xffffffff, !P0 ;  /* 0xffffffffff007807 */ /* 0x000fc80004000000 */
[----:B------:R-:W-:Y:S01]  /*0190*/  ISETP.NE.AND P0, PT, R0, RZ, PT ;  /* 0x000000ff0000720c */ /* 0x000fe20003f05270 */
[----:B------:R-:W-:-:S12]  /*01a0*/  IMAD.U32 R0, RZ, RZ, UR5 ;  /* 0x00000005ff007e24 */ /* 0x000fd8000f8e00ff */
[----:B------:R-:W-:Y:S05]  /*01b0*/  @P0 BRA `(.L_x_3) ;  /* 0x0000000000240947 */ /* 0x000fea0003800000 */
.L_x_4:
[----:B------:R-:W-:Y:S05]  /*01c0*/  NANOSLEEP 0x64 ;  /* 0x000000640000795d */ /* 0x000fea0003800000 */
[----:B------:R-:W-:-:S05]  /*01d0*/  UMOV UR5, 0x2 ;  /* 0x0000000200057882 */ /* 0x000fca0000000000 */
[----:B------:R-:W-:Y:S04]  /*01e0*/  DEPBAR.LE SB1, 0x36 ;  /* 0x00009d800000791a */ /* 0x000fe80000000000 */
[----:B------:R-:W1:Y:S02]  /*01f0*/  UTCATOMSWS.FIND_AND_SET.ALIGN UP1, UR5, UR5 ;  /* 0x00000005000575e3 */ /* 0x000e640008020800 */
[----:B-1----:R-:W-:-:S04]  /*0200*/  PLOP3.LUT P0, PT, PT, PT, UP1, 0x80, 0x8 ;  /* 0x000000000008781c */ /* 0x002fc80003f0f018 */
[----:B------:R-:W-:-:S04]  /*0210*/  SEL R0, RZ, 0xffffffff, !P0 ;  /* 0xffffffffff007807 */ /* 0x000fc80004000000 */
[----:B------:R-:W-:Y:S01]  /*0220*/  ISETP.NE.AND P0, PT, R0, RZ, PT ;  /* 0x000000ff0000720c */ /* 0x000fe20003f05270 */
[----:B------:R-:W-:-:S12]  /*0230*/  IMAD.U32 R0, RZ, RZ, UR5 ;  /* 0x00000005ff007e24 */ /* 0x000fd8000f8e00ff */
[----:B------:R-:W-:Y:S05]  /*0240*/  @!P0 BRA `(.L_x_4) ;  /* 0xfffffffc00dc8947 */ /* 0x000fea000383ffff */
.L_x_3:
[C---:B------:R-:W-:Y:S01]  /*0250*/  VIADD R3, R0.reuse, 0x10 ;  /* 0x0000001000037836 */ /* 0x040fe20000000000 */
[----:B------:R-:W-:Y:S01]  /*0260*/  UMOV UR5, 0x50 ;  /* 0x0000005000057882 */ /* 0x000fe20000000000 */
[----:B------:R-:W-:Y:S01]  /*0270*/  SHF.L.U32 R2, R5, R0, RZ ;  /* 0x0000000005027219 */ /* 0x000fe200000006ff */
[----:B------:R-:W-:Y:S01]  /*0280*/  ULEA UR5, UR6, UR5, 0x18 ;  /* 0x0000000506057291 */ /* 0x000fe2000f8ec0ff */
[----:B------:R-:W-:Y:S01]  /*0290*/  IMAD.SHL.U32 R0, R0, 0x20, RZ ;  /* 0x0000002000007824 */ /* 0x000fe200078e00ff */
[----:B------:R-:W-:-:S04]  /*02a0*/  SHF.L.U32 R3, R4, R3, RZ ;  /* 0x0000000304037219 */ /* 0x000fc800000006ff */
[----:B------:R-:W-:-:S05]  /*02b0*/  LOP3.LUT R2, R3, R2, RZ, 0xfc, !PT ;  /* 0x0000000203027212 */ /* 0x000fca00078efcff */
[----:B------:R1:W-:Y:S04]  /*02c0*/  ATOMS.OR RZ, [UR5], R2 ;  /* 0x00000002ffff798c */ /* 0x0003e8000b000005 */
[----:B------:R1:W-:Y:S01]  /*02d0*/  STS [UR4], R0 ;  /* 0x00000000ff007988 */ /* 0x0003e20008000804 */
[----:B------:R-:W-:Y:S05]  /*02e0*/  BRA `(.L_x_2) ;  /* 0x0000000000107947 */ /* 0x000fea0003800000 */
.L_x_1:
[----:B------:R-:W-:Y:S01]  /*02f0*/  IMAD.MOV.U32 R0, RZ, RZ, -0x1 ;  /* 0xffffffffff007424 */ /* 0x000fe200078e00ff */
[----:B------:R-:W-:-:S04]  /*0300*/  MOV R2, 0x330 ;  /* 0x0000033000027802 */ /* 0x000fc80000000f00 */
[----:B------:R1:W-:Y:S03]  /*0310*/  STS [UR4], R0 ;  /* 0x00000000ff007988 */ /* 0x0003e60008000804 */
[----:B01----:R-:W-:Y:S05]  /*0320*/  CALL.REL.NOINC `($__internal_1_$__cuda_sm10x_tcgen05_guardrail_trap_phase_invalid_during_alloc) ;  /* 0x000000cc00287944 */ /* 0x003fea0003c00000 */
.L_x_2:
[----:B------:R-:W-:Y:S05]  /*0330*/  WARPSYNC.ALL ;  /* 0x0000000000007948 */ /* 0x000fea0003800000 */
[----:B------:R-:W-:Y:S01]  /*0340*/  NOP ;  /* 0x0000000000007918 */ /* 0x000fe20000000000 */
.L_x_0:
[----:B------:R-:W2:Y:S01]  /*0350*/  LDC.64 R4, c[0x0][0x398] ;  /* 0x0000e600ff047b82 */ /* 0x000ea20000000a00 */
[----:B------:R-:W3:Y:S01]  /*0360*/  S2R R9, SR_CTAID.X ;  /* 0x0000000000097919 */ /* 0x000ee20000002500 */
[----:B------:R-:W-:Y:S01]  /*0370*/  UMOV UR4, 0x400 ;  /* 0x0000040000047882 */ /* 0x000fe20000000000 */
[----:B------:R-:W4:Y:S01]  /*0380*/  LDCU.128 UR12, c[0x0][0x380] ;  /* 0x00007000ff0c77ac */ /* 0x000f220008000c00 */
[----:B------:R-:W5:Y:S01]  /*0390*/  S2R R25, SR_TID.X ;  /* 0x0000000000197919 */ /* 0x000f620000002100 */
[----:B------:R-:W-:-:S03]  /*03a0*/  UMOV UR10, 0x1 ;  /* 0x00000001000a7882 */ /* 0x000fc60000000000 */
[----:B------:R-:W1:Y:S08]  /*03b0*/  S2UR UR6, SR_CgaCtaId ;  /* 0x00000000000679c3 */ /* 0x000e700000008800 */
[----:B------:R-:W0:Y:S01]  /*03c0*/  LDC.64 R58, c[0x0][0x3a0] ;  /* 0x0000e800ff3a7b82 */ /* 0x000e220000000a00 */
[----:B-12---:R-:W-:-:S05]  /*03d0*/  VIADD R0, R5, 0xf ;  /* 0x0000000f05007836 */ /* 0x006fca0000000000 */
[----:B------:R-:W-:Y:S01]  /*03e0*/  SHF.R.S32.HI R3, RZ, 0x1f, R0 ;  /* 0x0000001fff037819 */ /* 0x000fe20000011400 */
[----:B------:R-:W-:-:S03]  /*03f0*/  ULEA UR4, UR6, UR4, 0x18 ;  /* 0x0000000406047291 */ /* 0x000fc6000f8ec0ff */
[----:B------:R-:W-:Y:S01]  /*0400*/  LEA.HI R3, R3, R0, RZ, 0x4 ;  /* 0x0000000003037211 */ /* 0x000fe200078f20ff */
[----:B------:R-:W-:Y:S01]  /*0410*/  BAR.SYNC.DEFER_BLOCKING 0x0 ;  /* 0x0000000000007b1d */ /* 0x000fe20000010000 */
[----:B---3--:R-:W-:Y:S02]  /*0420*/  IABS R10, R9 ;  /* 0x00000009000a7213 */ /* 0x008fe40000000000 */
[----:B------:R-:W-:Y:S02]  /*0430*/  SHF.R.S32.HI R3, RZ, 0x4, R3 ;  /* 0x00000004ff037819 */ /* 0x000fe40000011403 */
[----:B-----5:R-:W-:Y:S01]  /*0440*/  LOP3.LUT R55, R25, 0xff, RZ, 0xc0, !PT ;  /* 0x000000ff19377812 */ /* 0x020fe200078ec0ff */
[C---:B0-----:R-:W-:Y:S01]  /*0450*/  VIADD R26, R58.reuse, 0xffffffc8 ;  /* 0xffffffc83a1a7836 */ /* 0x041fe20000000000 */
[----:B------:R-:W-:Y:S01]  /*0460*/  SHF.R.U32.HI R60, RZ, 0x5, R25 ;  /* 0x00000005ff3c7819 */ /* 0x000fe20000011619 */
[----:B------:R-:W-:Y:S02]  /*0470*/  IMAD.SHL.U32 R6, R3, 0x8, RZ ;  /* 0x0000000803067824 */ /* 0x000fe400078e00ff */
[----:B------:R-:W-:-:S02]  /*0480*/  VIADD R28, R58, 0xffffffca ;  /* 0xffffffca3a1c7836 */ /* 0x000fc40000000000 */
[C---:B------:R-:W-:Y:S01]  /*0490*/  VIADD R30, R58.reuse, 0xffffffc4 ;  /* 0xffffffc43a1e7836 */ /* 0x040fe20000000000 */
[-C--:B------:R-:W-:Y:S01]  /*04a0*/  IABS R7, R6.reuse ;  /* 0x0000000600077213 */ /* 0x080fe20000000000 */
[C---:B------:R-:W-:Y:S01]  /*04b0*/  VIADD R32, R58.reuse, 0xffffffc6 ;  /* 0xffffffc63a207836 */ /* 0x040fe20000000000 */
[----:B------:R-:W-:Y:S01]  /*04c0*/  IABS R12, R6 ;  /* 0x00000006000c7213 */ /* 0x000fe20000000000 */
[C---:B------:R-:W-:Y:S01]  /*04d0*/  VIADD R33, R58.reuse, 0xffffffc7 ;  /* 0xffffffc73a217836 */ /* 0x040fe20000000000 */
[----:B------:R-:W0:Y:S01]  /*04e0*/  I2F.RP R0, R7 ;  /* 0x0000000700007306 */ /* 0x000e220000209400 */
[C---:B------:R-:W-:Y:S02]  /*04f0*/  VIADD R35, R58.reuse, 0xffffffc2 ;  /* 0xffffffc23a237836 */ /* 0x040fe40000000000 */
[C---:B------:R-:W-:Y:S02]  /*0500*/  VIADD R37, R58.reuse, 0xffffffdc ;  /* 0xffffffdc3a257836 */ /* 0x040fe40000000000 */
[C---:B------:R-:W-:Y:S01]  /*0510*/  VIADD R39, R58.reuse, 0xffffffde ;  /* 0xffffffde3a277836 */ /* 0x040fe20000000000 */
[----:B------:R-:W1:Y:S01]  /*0520*/  LDS R22, [UR4] ;  /* 0x00000004ff167984 */ /* 0x000e620008000800 */
[----:B------:R-:W-:-:S02]  /*0530*/  VIADD R41, R58, 0xffffffd8 ;  /* 0xffffffd83a297836 */ /* 0x000fc40000000000 */
[C---:B------:R-:W-:Y:S02]  /*0540*/  VIADD R43, R58.reuse, 0xffffffda ;  /* 0xffffffda3a2b7836 */ /* 0x040fe40000000000 */
[C---:B------:R-:W-:Y:S02]  /*0550*/  VIADD R45, R58.reuse, 0xffffffd4 ;  /* 0xffffffd43a2d7836 */ /* 0x040fe40000000000 */
[C---:B------:R-:W-:Y:S01]  /*0560*/  VIADD R47, R58.reuse, 0xffffffd6 ;  /* 0xffffffd63a2f7836 */ /* 0x040fe20000000000 */
[----:B0-----:R-:W0:Y:S01]  /*0570*/  MUFU.RCP R0, R0 ;  /* 0x0000000000007308 */ /* 0x001e220000001000 */
[C---:B------:R-:W-:Y:S02]  /*0580*/  VIADD R49, R58.reuse, 0xffffffd0 ;  /* 0xffffffd03a317836 */ /* 0x040fe40000000000 */
[----:B------:R-:W-:Y:S02]  /*0590*/  VIADD R51, R58, 0xffffffd2 ;  /* 0xffffffd23a337836 */ /* 0x000fe40000000000 */
[----:B0-----:R-:W-:-:S02]  /*05a0*/  VIADD R2, R0, 0xffffffe ;  /* 0x0ffffffe00027836 */ /* 0x001fc40000000000 */
[----:B------:R-:W-:Y:S02]  /*05b0*/  IMAD.MOV R0, RZ, RZ, -R12 ;  /* 0x000000ffff007224 */ /* 0x000fe400078e0a0c */
[----:B------:R0:W2:Y:S02]  /*05c0*/  F2I.FTZ.U32.TRUNC.NTZ R3, R2 ;  /* 0x0000000200037305 */ /* 0x0000a4000021f000 */
[----:B0-----:R-:W-:Y:S01]  /*05d0*/  IMAD.MOV.U32 R2, RZ, RZ, RZ ;  /* 0x000000ffff027224 */ /* 0x001fe200078e00ff */
[----:B-1----:R-:W-:Y:S01]  /*05e0*/  R2UR UR5, R22 ;  /* 0x00000000160572ca */ /* 0x002fe200000e0000 */
[----:B------:R-:W-:Y:S02]  /*05f0*/  VIADD R22, R58, 0xffffffcc ;  /* 0xffffffcc3a167836 */ /* 0x000fe40000000000 */
[----:B--2---:R-:W-:-:S04]  /*0600*/  IMAD.MOV R8, RZ, RZ, -R3 ;  /* 0x000000ffff087224 */ /* 0x004fc800078e0a03 */
[----:B------:R-:W-:Y:S02]  /*0610*/  IMAD R11, R8, R7, RZ ;  /* 0x00000007080b7224 */ /* 0x000fe400078e02ff */
[----:B------:R-:W-:Y:S02]  /*0620*/  IMAD.MOV.U32 R8, RZ, RZ, R10 ;  /* 0x000000ffff087224 */ /* 0x000fe400078e000a */
[----:B------:R-:W-:-:S06]  /*0630*/  IMAD.HI.U32 R3, R3, R11, R2 ;  /* 0x0000000b03037227 */ /* 0x000fcc00078e0002 */
[----:B------:R-:W-:-:S04]  /*0640*/  IMAD.HI.U32 R3, R3, R8, RZ ;  /* 0x0000000803037227 */ /* 0x000fc800078e00ff */
[----:B------:R-:W-:Y:S01]  /*0650*/  IMAD R0, R3, R0, R8 ;  /* 0x0000000003007224 */ /* 0x000fe200078e0208 */
[----:B------:R-:W-:Y:S04]  /*0660*/  BAR.SYNC.DEFER_BLOCKING 0x0 ;  /* 0x0000000000007b1d */ /* 0x000fe80000010000 */
[----:B------:R-:W-:-:S13]  /*0670*/  ISETP.GT.U32.AND P1, PT, R7, R0, PT ;  /* 0x000000000700720c */ /* 0x000fda0003f24070 */
[----:B------:R-:W-:Y:S02]  /*0680*/  @!P1 IMAD.IADD R0, R0, 0x1, -R7 ;  /* 0x0000000100009824 */ /* 0x000fe400078e0a07 */
[----:B------:R-:W-:Y:S01]  /*0690*/  @!P1 VIADD R3, R3, 0x1 ;  /* 0x0000000103039836 */ /* 0x000fe20000000000 */
[----:B------:R-:W-:Y:S02]  /*06a0*/  ISETP.NE.AND P1, PT, R6, RZ, PT ;  /* 0x000000ff0600720c */ /* 0x000fe40003f25270 */
[----:B------:R-:W-:Y:S02]  /*06b0*/  ISETP.GE.U32.AND P0, PT, R0, R7, PT ;  /* 0x000000070000720c */ /* 0x000fe40003f06070 */
[----:B------:R-:W-:-:S04]  /*06c0*/  LOP3.LUT R0, R9, R6, RZ, 0x3c, !PT ;  /* 0x0000000609007212 */ /* 0x000fc800078e3cff */
[----:B------:R-:W-:Y:S01]  /*06d0*/  ISETP.GE.AND P2, PT, R0, RZ, PT ;  /* 0x000000ff0000720c */ /* 0x000fe20003f46270 */
[----:B------:R-:W-:-:S06]  /*06e0*/  VIADD R0, R4, 0x1ff ;  /* 0x000001ff04007836 */ /* 0x000fcc0000000000 */
[----:B------:R-:W-:-:S04]  /*06f0*/  @P0 VIADD R3, R3, 0x1 ;  /* 0x0000000103030836 */ /* 0x000fc80000000000 */
[----:B------:R-:W-:Y:S01]  /*0700*/  IMAD.MOV.U32 R2, RZ, RZ, R3 ;  /* 0x000000ffff027224 */ /* 0x000fe200078e0003 */
[----:B------:R-:W-:-:S03]  /*0710*/  SHF.R.S32.HI R3, RZ, 0x1f, R0 ;  /* 0x0000001fff037819 */ /* 0x000fc60000011400 */
[----:B------:R-:W-:Y:S01]  /*0720*/  @!P2 IMAD.MOV R2, RZ, RZ, -R2 ;  /* 0x000000ffff02a224 */ /* 0x000fe200078e0a02 */
[----:B------:R-:W-:Y:S02]  /*0730*/  @!P1 LOP3.LUT R2, RZ, R6, RZ, 0x33, !PT ;  /* 0x00000006ff029212 */ /* 0x000fe400078e33ff */
[----:B------:R-:W-:-:S03]  /*0740*/  LEA.HI R0, R3, R0, RZ, 0x9 ;  /* 0x0000000003007211 */ /* 0x000fc600078f48ff */
[----:B------:R-:W-:Y:S02]  /*0750*/  IMAD.SHL.U32 R3, R2, 0x8, RZ ;  /* 0x0000000802037824 */ /* 0x000fe400078e00ff */
[----:B------:R-:W-:-:S03]  /*0760*/  IMAD.MOV R2, RZ, RZ, -R2 ;  /* 0x000000ffff027224 */ /* 0x000fc600078e0a02 */
[----:B------:R-:W-:Y:S01]  /*0770*/  LEA.HI.SX32 R0, R0, -R3, 0x17 ;  /* 0x8000000300007211 */ /* 0x000fe200078fbaff */
[----:B------:R-:W-:Y:S02]  /*0780*/  IMAD R12, R6, R2, R9 ;  /* 0x00000002060c7224 */ /* 0x000fe400078e0209 */
[----:B------:R-:W-:Y:S01]  /*0790*/  IMAD.MOV.U32 R6, RZ, RZ, RZ ;  /* 0x000000ffff067224 */ /* 0x000fe200078e00ff */
[----:B------:R-:W-:Y:S02]  /*07a0*/  VIMNMX R13, PT, PT, R0, 0x8, PT ;  /* 0x00000008000d7848 */ /* 0x000fe40003fe0100 */
[----:B------:R-:W-:Y:S02]  /*07b0*/  IABS R2, R12 ;  /* 0x0000000c00027213 */ /* 0x000fe40000000000 */
[-C--:B------:R-:W-:Y:S02]  /*07c0*/  IABS R10, R13.reuse ;  /* 0x0000000d000a7213 */ /* 0x080fe40000000000 */
[----:B------:R-:W-:-:S02]  /*07d0*/  IABS R8, R13 ;  /* 0x0000000d00087213 */ /* 0x000fc40000000000 */
[----:B------:R-:W0:Y:S03]  /*07e0*/  I2F.RP R0, R10 ;  /* 0x0000000a00007306 */ /* 0x000e260000209400 */
[----:B------:R-:W-:-:S05]  /*07f0*/  IMAD.MOV R8, RZ, RZ, -R8 ;  /* 0x000000ffff087224 */ /* 0x000fca00078e0a08 */
[----:B0-----:R-:W0:Y:S02]  /*0800*/  MUFU.RCP R0, R0 ;  /* 0x0000000000007308 */ /* 0x001e240000001000 */
[----:B0-----:R-:W-:Y:S01]  /*0810*/  VIADD R7, R0, 0xffffffe ;  /* 0x0ffffffe00077836 */ /* 0x001fe20000000000 */
[----:B------:R-:W-:-:S05]  /*0820*/  IABS R0, R5 ;  /* 0x0000000500007213 */ /* 0x000fca0000000000 */
[----:B------:R-:W0:Y:S02]  /*0830*/  F2I.FTZ.U32.TRUNC.NTZ R7, R7 ;  /* 0x0000000700077305 */ /* 0x000e24000021f000 */
[----:B0-----:R-:W-:-:S04]  /*0840*/  IMAD.MOV R11, RZ, RZ, -R7 ;  /* 0x000000ffff0b7224 */ /* 0x001fc800078e0a07 */
[----:B------:R-:W-:-:S04]  /*0850*/  IMAD R9, R11, R10, RZ ;  /* 0x0000000a0b097224 */ /* 0x000fc800078e02ff */
[----:B------:R-:W-:Y:S02]  /*0860*/  IMAD.HI.U32 R6, R7, R9, R6 ;  /* 0x0000000907067227 */ /* 0x000fe400078e0006 */
[----:B------:R-:W0:Y:S02]  /*0870*/  I2F.RP R9, R0 ;  /* 0x0000000000097306 */ /* 0x000e240000209400 */
[----:B------:R-:W-:Y:S01]  /*0880*/  IMAD.MOV.U32 R7, RZ, RZ, R2 ;  /* 0x000000ffff077224 */ /* 0x000fe200078e0002 */
[----:B------:R-:W-:-:S03]  /*0890*/  IABS R2, R4 ;  /* 0x0000000400027213 */ /* 0x000fc60000000000 */
[----:B------:R-:W-:-:S04]  /*08a0*/  IMAD.HI.U32 R6, R6, R7, RZ ;  /* 0x0000000706067227 */ /* 0x000fc800078e00ff */
[----:B------:R-:W-:Y:S02]  /*08b0*/  IMAD R7, R6, R8, R7 ;  /* 0x0000000806077224 */ /* 0x000fe400078e0207 */
[----:B------:R-:W1:Y:S03]  /*08c0*/  I2F.RP R8, R2 ;  /* 0x0000000200087306 */ /* 0x000e660000209400 */
[----:B------:R-:W-:-:S05]  /*08d0*/  ISETP.GT.U32.AND P1, PT, R10, R7, PT ;  /* 0x000000070a00720c */ /* 0x000fca0003f24070 */
[----:B0-----:R-:W0:Y:S08]  /*08e0*/  MUFU.RCP R9, R9 ;  /* 0x0000000900097308 */ /* 0x001e300000001000 */
[----:B------:R-:W-:Y:S01]  /*08f0*/  @!P1 IMAD.IADD R7, R7, 0x1, -R10 ;  /* 0x0000000107079824 */ /* 0x000fe200078e0a0a */
[----:B-1----:R-:W1:Y:S01]  /*0900*/  MUFU.RCP R8, R8 ;  /* 0x0000000800087308 */ /* 0x002e620000001000 */
[----:B------:R-:W-:Y:S01]  /*0910*/  @!P1 VIADD R6, R6, 0x1 ;  /* 0x0000000106069836 */ /* 0x000fe20000000000 */
[----:B------:R-:W-:-:S02]  /*0920*/  ISETP.NE.AND P1, PT, R13, RZ, PT ;  /* 0x000000ff0d00720c */ /* 0x000fc40003f25270 */
[----:B------:R-:W-:Y:S02]  /*0930*/  ISETP.GE.U32.AND P0, PT, R7, R10, PT ;  /* 0x0000000a0700720c */ /* 0x000fe40003f06070 */
[----:B------:R-:W-:Y:S01]  /*0940*/  LOP3.LUT R7, R12, R13, RZ, 0x3c, !PT ;  /* 0x0000000d0c077212 */ /* 0x000fe200078e3cff */
[----:B0-----:R-:W-:-:S03]  /*0950*/  VIADD R10, R9, 0xffffffe ;  /* 0x0ffffffe090a7836 */ /* 0x001fc60000000000 */
[----:B------:R-:W-:Y:S01]  /*0960*/  ISETP.GE.AND P2, PT, R7, RZ, PT ;  /* 0x000000ff0700720c */ /* 0x000fe20003f46270 */
[----:B------:R-:W0:Y:S06]  /*0970*/  F2I.FTZ.U32.TRUNC.NTZ R11, R10 ;  /* 0x0000000a000b7305 */ /* 0x000e2c000021f000 */
[----:B------:R-:W-:-:S04]  /*0980*/  @P0 VIADD R6, R6, 0x1 ;  /* 0x0000000106060836 */ /* 0x000fc80000000000 */
[----:B------:R-:W-:Y:S02]  /*0990*/  IMAD.MOV.U32 R14, RZ, RZ, R6 ;  /* 0x000000ffff0e7224 */ /* 0x000fe400078e0006 */
[----:B-1----:R-:W-:Y:S01]  /*09a0*/  VIADD R6, R8, 0xffffffe ;  /* 0x0ffffffe08067836 */ /* 0x002fe20000000000 */
[----:B------:R-:W-:Y:S01]  /*09b0*/  SHF.R.U32.HI R8, RZ, 0x6, R25 ;  /* 0x00000006ff087819 */ /* 0x000fe20000011619 */
[----:B------:R-:W-:Y:S01]  /*09c0*/  @!P2 IMAD.MOV R14, RZ, RZ, -R14 ;  /* 0x000000ffff0ea224 */ /* 0x000fe200078e0a0e */
[----:B------:R-:W-:Y:S01]  /*09d0*/  @!P1 LOP3.LUT R14, RZ, R13, RZ, 0x33, !PT ;  /* 0x0000000dff0e9212 */ /* 0x000fe200078e33ff */
[----:B0-----:R-:W-:Y:S01]  /*09e0*/  IMAD.MOV R9, RZ, RZ, -R11 ;  /* 0x000000ffff097224 */ /* 0x001fe200078e0a0b */
[----:B------:R-:W-:Y:S01]  /*09f0*/  SGXT.U32 R8, R8, 0x2 ;  /* 0x000000020808781a */ /* 0x000fe20000000000 */
[----:B------:R-:W0:Y:S01]  /*0a00*/  F2I.FTZ.U32.TRUNC.NTZ R7, R6 ;  /* 0x0000000600077305 */ /* 0x000e22000021f000 */
[----:B------:R-:W-:Y:S02]  /*0a10*/  IMAD.MOV.U32 R10, RZ, RZ, RZ ;  /* 0x000000ffff0a7224 */ /* 0x000fe400078e00ff */
[----:B------:R-:W-:-:S02]  /*0a20*/  IMAD.SHL.U32 R15, R14, 0x10, RZ ;  /* 0x000000100e0f7824 */ /* 0x000fc400078e00ff */
[----:B------:R-:W-:-:S03]  /*0a30*/  IMAD R9, R9, R0, RZ ;  /* 0x0000000009097224 */ /* 0x000fc600078e02ff */
[----:B------:R-:W-:Y:S01]  /*0a40*/  LOP3.LUT R8, R15, R8, RZ, 0xfc, !PT ;  /* 0x000000080f087212 */ /* 0x000fe200078efcff */
[----:B------:R1:W-:Y:S01]  /*0a50*/  STL [R1+0x514], R15 ;  /* 0x0005140f01007387 */ /* 0x0003e20000100800 */
[----:B------:R-:W-:Y:S02]  /*0a60*/  IMAD.HI.U32 R9, R11, R9, R10 ;  /* 0x000000090b097227 */ /* 0x000fe400078e000a */
[C---:B------:R-:W-:Y:S02]  /*0a70*/  LOP3.LUT R18, R8.reuse, 0x4, RZ, 0xfc, !PT ;  /* 0x0000000408127812 */ /* 0x040fe400078efcff */
[----:B------:R-:W-:Y:S01]  /*0a80*/  IMAD.MOV R10, RZ, RZ, -R14 ;  /* 0x000000ffff0a7224 */ /* 0x000fe200078e0a0e */
[----:B------:R-:W-:Y:S01]  /*0a90*/  LOP3.LUT R20, R8, 0x8, RZ, 0xfc, !PT ;  /* 0x0000000808147812 */ /* 0x000fe200078efcff */
[----:B0-----:R-:W-:Y:S02]  /*0aa0*/  IMAD.MOV R11, RZ, RZ, -R7 ;  /* 0x000000ffff0b7224 */ /* 0x001fe400078e0a07 */
[----:B------:R-:W-:Y:S01]  /*0ab0*/  IMAD R10, R13, R10, R12 ;  /* 0x0000000a0d0a7224 */ /* 0x000fe200078e020c */
[----:B-1----:R-:W-:Y:S01]  /*0ac0*/  IABS R15, R8 ;  /* 0x00000008000f7213 */ /* 0x002fe20000000000 */
[----:B------:R-:W-:Y:S01]  /*0ad0*/  IMAD R11, R11, R2, RZ ;  /* 0x000000020b0b7224 */ /* 0x000fe200078e02ff */
[----:B------:R-:W-:Y:S01]  /*0ae0*/  IABS R14, R20 ;  /* 0x00000014000e7213 */ /* 0x000fe20000000000 */
[----:B------:R-:W-:-:S02]  /*0af0*/  IMAD.IADD R10, R3, 0x1, R10 ;  /* 0x00000001030a7824 */ /* 0x000fc400078e020a */
[----:B------:R-:W-:-:S04]  /*0b00*/  IMAD.HI.U32 R6, R9, R15, RZ ;  /* 0x0000000f09067227 */ /* 0x000fc800078e00ff */
[----:B------:R-:W-:Y:S02]  /*0b10*/  IMAD.MOV R12, RZ, RZ, -R6 ;  /* 0x000000ffff0c7224 */ /* 0x000fe400078e0a06 */
[----:B------:R-:W-:Y:S02]  /*0b20*/  IMAD.MOV.U32 R6, RZ, RZ, RZ ;  /* 0x000000ffff067224 */ /* 0x000fe400078e00ff */
[----:B------:R-:W-:Y:S01]  /*0b30*/  IMAD R15, R0, R12, R15 ;  /* 0x0000000c000f7224 */ /* 0x000fe200078e020f */
[----:B------:R-:W-:Y:S01]  /*0b40*/  IABS R12, R18 ;  /* 0x00000012000c7213 */ /* 0x000fe20000000000 */
[----:B------:R-:W-:Y:S02]  /*0b50*/  IMAD R24, R10, 0x200, R55 ;  /* 0x000002000a187824 */ /* 0x000fe400078e0237 */
[----:B------:R-:W-:Y:S01]  /*0b60*/  IMAD.HI.U32 R6, R7, R11, R6 ;  /* 0x0000000b07067227 */ /* 0x000fe200078e0006 */
[----:B------:R-:W-:Y:S02]  /*0b70*/  LOP3.LUT R11, R8, 0xc, RZ, 0xfc, !PT ;  /* 0x0000000c080b7812 */ /* 0x000fe400078efcff */
[----:B------:R-:W-:Y:S01]  /*0b80*/  IABS R13, R24 ;  /* 0x00000018000d7213 */ /* 0x000fe20000000000 */
[----:B------:R-:W-:Y:S01]  /*0b90*/  VIADD R23, R24, 0x100 ;  /* 0x0000010018177836 */ /* 0x000fe20000000000 */
[----:B------:R-:W-:Y:S01]  /*0ba0*/  IABS R16, R11 ;  /* 0x0000000b00107213 */ /* 0x000fe20000000000 */
[----:B------:R-:W-:Y:S01]  /*0bb0*/  IMAD.HI.U32 R7, R9, R12, RZ ;  /* 0x0000000c09077227 */ /* 0x000fe200078e00ff */
[----:B------:R-:W-:Y:S01]  /*0bc0*/  ISETP.GT.U32.AND P4, PT, R0, R15, PT ;  /* 0x0000000f0000720c */ /* 0x000fe20003f84070 */
[----:B------:R0:W-:Y:S01]  /*0bd0*/  STL [R1+0x510], R24 ;  /* 0x0005101801007387 */ /* 0x0001e20000100800 */
[----:B------:R-:W-:Y:S01]  /*0be0*/  IABS R17, R23 ;  /* 0x0000001700117213 */ /* 0x000fe20000000000 */
[----:B------:R-:W-:-:S02]  /*0bf0*/  IMAD.MOV R19, RZ, RZ, -R7 ;  /* 0x000000ffff137224 */ /* 0x000fc400078e0a07 */
[----:B------:R-:W-:Y:S01]  /*0c00*/  IMAD.HI.U32 R3, R6, R13, RZ ;  /* 0x0000000d06037227 */ /* 0x000fe200078e00ff */
[----:B------:R1:W-:Y:S03]  /*0c10*/  STL [R1+0x518], R23 ;  /* 0x0005181701007387 */ /* 0x0003e60000100800 */
[----:B------:R-:W-:-:S04]  /*0c20*/  IMAD.HI.U32 R10, R9, R14, RZ ;  /* 0x0000000e090a7227 */ /* 0x000fc800078e00ff */
[----:B------:R-:W-:-:S04]  /*0c30*/  IMAD.HI.U32 R7, R9, R16, RZ ;  /* 0x0000001009077227 */ /* 0x000fc800078e00ff */
[----:B------:R-:W-:Y:S02]  /*0c40*/  IMAD R9, R0, R19, R12 ;  /* 0x0000001300097224 */ /* 0x000fe400078e020c */
[----:B------:R-:W-:-:S03]  /*0c50*/  IMAD.HI.U32 R6, R6, R17, RZ ;  /* 0x0000001106067227 */ /* 0x000fc600078e00ff */
[----:B------:R-:W-:Y:S01]  /*0c60*/  ISETP.GT.U32.AND P5, PT, R0, R9, PT ;  /* 0x000000090000720c */ /* 0x000fe20003fa4070 */
[----:B------:R-:W-:Y:S02]  /*0c70*/  IMAD.MOV R3, RZ, RZ, -R3 ;  /* 0x000000ffff037224 */ /* 0x000fe400078e0a03 */
[----:B------:R-:W-:Y:S02]  /*0c80*/  IMAD.MOV R21, RZ, RZ, -R10 ;  /* 0x000000ffff157224 */ /* 0x000fe400078e0a0a */
[----:B------:R-:W-:Y:S02]  /*0c90*/  IMAD.MOV R7, RZ, RZ, -R7 ;  /* 0x000000ffff077224 */ /* 0x000fe400078e0a07 */
[----:B------:R-:W-:Y:S02]  /*0ca0*/  IMAD.MOV R10, RZ, RZ, -R6 ;  /* 0x000000ffff0a7224 */ /* 0x000fe400078e0a06 */
[----:B------:R-:W-:Y:S02]  /*0cb0*/  IMAD R3, R2, R3, R13 ;  /* 0x0000000302037224 */ /* 0x000fe400078e020d */
[----:B------:R-:W-:-:S02]  /*0cc0*/  IMAD R6, R0, R21, R14 ;  /* 0x0000001500067224 */ /* 0x000fc400078e020e */
[----:B------:R-:W-:Y:S01]  /*0cd0*/  IMAD R7, R0, R7, R16 ;  /* 0x0000000700077224 */ /* 0x000fe200078e0210 */
[C---:B------:R-:W-:Y:S01]  /*0ce0*/  ISETP.GT.U32.AND P1, PT, R2.reuse, R3, PT ;  /* 0x000000030200720c */ /* 0x040fe20003f24070 */
[----:B------:R-:W-:Y:S01]  /*0cf0*/  IMAD R13, R2, R10, R17 ;  /* 0x0000000a020d7224 */ /* 0x000fe200078e0211 */
[C---:B------:R-:W-:Y:S01]  /*0d00*/  ISETP.GT.U32.AND P3, PT, R0.reuse, R6, PT ;  /* 0x000000060000720c */ /* 0x040fe20003f64070 */
[--C-:B------:R-:W-:Y:S01]  /*0d10*/  @!P5 IMAD.IADD R9, R9, 0x1, -R0.reuse ;  /* 0x000000010909d824 */ /* 0x100fe200078e0a00 */
[----:B------:R-:W-:Y:S01]  /*0d20*/  ISETP.GT.U32.AND P2, PT, R0, R7, PT ;  /* 0x000000070000720c */ /* 0x000fe20003f44070 */
[----:B------:R-:W-:Y:S01]  /*0d30*/  @!P4 IMAD.IADD R15, R15, 0x1, -R0 ;  /* 0x000000010f0fc824 */ /* 0x000fe200078e0a00 */
[----:B------:R-:W-:Y:S01]  /*0d40*/  ISETP.GT.U32.AND P0, PT, R2, R13, PT ;  /* 0x0000000d0200720c */ /* 0x000fe20003f04070 */
[----:B------:R-:W-:Y:S01]  /*0d50*/  IMAD.SHL.U32 R10, R60, 0x200000, RZ ;  /* 0x002000003c0a7824 */ /* 0x000fe200078e00ff */
[----:B------:R-:W-:Y:S01]  /*0d60*/  ISETP.GT.U32.AND P4, PT, R0, R9, PT ;  /* 0x000000090000720c */ /* 0x000fe20003f84070 */
[----:B------:R-:W-:-:S02]  /*0d70*/  IMAD.SHL.U32 R12, R60, 0x8, RZ ;  /* 0x000000083c0c7824 */ /* 0x000fc400078e00ff */
[----:B------:R-:W-:Y:S01]  /*0d80*/  VIADD R14, R58, 0xffffffe4 ;  /* 0xffffffe43a0e7836 */ /* 0x000fe20000000000 */
[----:B------:R-:W-:Y:S01]  /*0d90*/  LOP3.LUT R10, R10, 0x600000, RZ, 0xc0, !PT ;  /* 0x006000000a0a7812 */ /* 0x000fe200078ec0ff */
[----:B------:R-:W-:Y:S01]  /*0da0*/  @!P1 IMAD.IADD R3, R3, 0x1, -R2 ;  /* 0x0000000103039824 */ /* 0x000fe200078e0a02 */
[----:B------:R-:W-:Y:S01]  /*0db0*/  ISETP.GT.U32.AND P1, PT, R0, R15, PT ;  /* 0x0000000f0000720c */ /* 0x000fe20003f24070 */
[--C-:B------:R-:W-:Y:S01]  /*0dc0*/  @!P3 IMAD.IADD R6, R6, 0x1, -R0.reuse ;  /* 0x000000010606b824 */ /* 0x100fe200078e0a00 */
[----:B------:R-:W-:Y:S01]  /*0dd0*/  ISETP.GE.AND P3, PT, R24, RZ, PT ;  /* 0x000000ff1800720c */ /* 0x000fe20003f66270 */
[----:B------:R-:W-:Y:S01]  /*0de0*/  @!P2 IMAD.IADD R7, R7, 0x1, -R0 ;  /* 0x000000010707a824 */ /* 0x000fe200078e0a00 */
[----:B------:R-:W-:Y:S01]  /*0df0*/  R2UR UR9, R10 ;  /* 0x000000000a0972ca */ /* 0x000fe200000e0000 */
[----:B------:R-:W-:Y:S01]  /*0e00*/  @!P0 IMAD.IADD R13, R13, 0x1, -R2 ;  /* 0x000000010d0d8824 */ /* 0x000fe200078e0a02 */
[----:B------:R-:W-:Y:S01]  /*0e10*/  ISETP.GT.U32.AND P0, PT, R2, R3, PT ;  /* 0x000000030200720c */ /* 0x000fe20003f04070 */
[--C-:B------:R-:W-:Y:S01]  /*0e20*/  @!P4 IMAD.IADD R9, R9, 0x1, -R0.reuse ;  /* 0x000000010909c824 */ /* 0x100fe200078e0a00 */
[----:B------:R-:W-:Y:S01]  /*0e30*/  ISETP.GT.U32.AND P6, PT, R0, R6, PT ;  /* 0x000000060000720c */ /* 0x000fe20003fc4070 */
[----:B------:R-:W-:Y:S01]  /*0e40*/  VIADD R16, R58, 0xffffffe6 ;  /* 0xffffffe63a107836 */ /* 0x000fe20000000000 */
[----:B------:R-:W-:Y:S01]  /*0e50*/  ISETP.GT.U32.AND P2, PT, R0, R7, PT ;  /* 0x000000070000720c */ /* 0x000fe20003f44070 */
[----:B------:R-:W-:Y:S01]  /*0e60*/  VIADD R17, R58, 0xffffffe7 ;  /* 0xffffffe73a117836 */ /* 0x000fe20000000000 */
[----:B------:R-:W-:Y:S01]  /*0e70*/  ISETP.GT.U32.AND P5, PT, R2, R13, PT ;  /* 0x0000000d0200720c */ /* 0x000fe20003fa4070 */
[----:B------:R-:W-:Y:S01]  /*0e80*/  @!P1 IMAD.IADD R15, R15, 0x1, -R0 ;  /* 0x000000010f0f9824 */ /* 0x000fe200078e0a00 */
[----:B------:R-:W-:Y:S01]  /*0e90*/  ISETP.GE.AND P4, PT, R23, RZ, PT ;  /* 0x000000ff1700720c */ /* 0x000fe20003f86270 */
[----:B------:R-:W-:Y:S01]  /*0ea0*/  VIADD R19, R58, 0xffffffe0 ;  /* 0xffffffe03a137836 */ /* 0x000fe20000000000 */
[----:B------:R-:W-:Y:S01]  /*0eb0*/  ISETP.GE.AND P1, PT, R8, RZ, PT ;  /* 0x000000ff0800720c */ /* 0x000fe20003f26270 */
[----:B------:R-:W-:Y:S01]  /*0ec0*/  IMAD.MOV.U32 R10, RZ, RZ, R15 ;  /* 0x000000ffff0a7224 */ /* 0x000fe200078e000f */
[----:B------:R-:W-:Y:S01]  /*0ed0*/  LOP3.LUT R8, RZ, R4, RZ, 0x33, !PT ;  /* 0x00000004ff087212 */ /* 0x000fe200078e33ff */
[----:B------:R-:W-:Y:S01]  /*0ee0*/  @!P0 IMAD.IADD R3, R3, 0x1, -R2 ;  /* 0x0000000103038824 */ /* 0x000fe200078e0a02 */
[----:B------:R-:W-:Y:S01]  /*0ef0*/  LOP3.LUT R12, R12, 0x20, RZ, 0xc0, !PT ;  /* 0x000000200c0c7812 */ /* 0x000fe200078ec0ff */
[--C-:B------:R-:W-:Y:S01]  /*0f00*/  @!P6 IMAD.IADD R6, R6, 0x1, -R0.reuse ;  /* 0x000000010606e824 */ /* 0x100fe200078e0a00 */
[----:B------:R-:W-:Y:S01]  /*0f10*/  ISETP.GE.AND P0, PT, R18, RZ, PT ;  /* 0x000000ff1200720c */ /* 0x000fe20003f06270 */
[----:B------:R-:W-:Y:S01]  /*0f20*/  @!P2 IMAD.IADD R7, R7, 0x1, -R0 ;  /* 0x000000010707a824 */ /* 0x000fe200078e0a00 */
[----:B------:R-:W-:Y:S01]  /*0f30*/  ISETP.NE.AND P2, PT, R4, RZ, PT ;  /* 0x000000ff0400720c */ /* 0x000fe20003f45270 */
[----:B------:R-:W-:Y:S01]  /*0f40*/  VIADD R0, R58, 0xffffffff ;  /* 0xffffffff3a007836 */ /* 0x000fe20000000000 */
[----:B------:R-:W-:Y:S01]  /*0f50*/  R2UR UR8, R12 ;  /* 0x000000000c0872ca */ /* 0x000fe200000e0000 */
[----:B------:R-:W-:-:S02]  /*0f60*/  @!P3 IMAD.MOV R3, RZ, RZ, -R3 ;  /* 0x000000ffff03b224 */ /* 0x000fc400078e0a03 */
[----:B------:R-:W-:Y:S01]  /*0f70*/  @!P5 IMAD.IADD R13, R13, 0x1, -R2 ;  /* 0x000000010d0dd824 */ /* 0x000fe200078e0a02 */
[----:B------:R-:W-:Y:S01]  /*0f80*/  ISETP.GE.U32.AND P6, PT, R0, 0x7fffffc0, PT ;  /* 0x7fffffc00000780c */ /* 0x000fe20003fc6070 */
[----:B------:R-:W-:Y:S01]  /*0f90*/  VIADD R2, R58, 0xfffffff7 ;  /* 0xfffffff73a027836 */ /* 0x000fe20000000000 */
[----:B------:R-:W-:Y:S01]  /*0fa0*/  SEL R4, R8, R3, !P2 ;  /* 0x0000000308047207 */ /* 0x000fe20005000000 */
[----:B------:R-:W-:Y:S01]  /*0fb0*/  @!P4 IMAD.MOV R13, RZ, RZ, -R13 ;  /* 0x000000ffff0dc224 */ /* 0x000fe200078e0a0d */
[----:B------:R-:W-:Y:S01]  /*0fc0*/  ISETP.GE.AND P5, PT, R20, RZ, PT ;  /* 0x000000ff1400720c */ /* 0x000fe20003fa6270 */
[----:B------:R-:W-:Y:S01]  /*0fd0*/  VIADD R0, R58, 0xffffffed ;  /* 0xffffffed3a007836 */ /* 0x000fe20000000000 */
[----:B------:R-:W-:Y:S01]  /*0fe0*/  ISETP.GE.U32.AND P4, PT, R2, 0x7fffffb8, PT ;  /* 0x7fffffb80200780c */ /* 0x000fe20003f86070 */
[----:B------:R-:W-:Y:S01]  /*0ff0*/  VIADD R3, R58, 0xffffffec ;  /* 0xffffffec3a037836 */ /* 0x000fe20000000000 */
[----:B------:R-:W-:Y:S01]  /*1000*/  SEL R8, R8, R13, !P2 ;  /* 0x0000000d08087207 */ /* 0x000fe20005000000 */
[----:B------:R-:W-:Y:S01]  /*1010*/  VIADD R2, R58, 0xffffffee ;  /* 0xffffffee3a027836 */ /* 0x000fe20000000000 */
[----:B------:R-:W-:Y:S01]  /*1020*/  ISETP.GE.U32.AND P3, PT, R0, 0x7fffffae, PT ;  /* 0x7fffffae0000780c */ /* 0x000fe20003f66070 */
[----:B------:R-:W-:Y:S01]  /*1030*/  VIADD R0, R58, 0xffffffef ;  /* 0xffffffef3a007836 */ /* 0x000fe20000000000 */
[----:B------:R-:W-:Y:S01]  /*1040*/  ISETP.GE.U32.AND P2, PT, R3, 0x7fffffad, PT ;  /* 0x7fffffad0300780c */ /* 0x000fe20003f46070 */
[----:B------:R-:W-:Y:S01]  /*1050*/  @!P1 IMAD.MOV R10, RZ, RZ, -R10 ;  /* 0x000000ffff0a9224 */ /* 0x000fe200078e0a0a */
[----:B------:R-:W-:Y:S01]  /*1060*/  ISETP.GE.U32.AND P1, PT, R2, 0x7fffffaf, PT ;  /* 0x7fffffaf0200780c */ /* 0x000fe20003f26070 */
[C---:B------:R-:W-:Y:S01]  /*1070*/  VIADD R2, R58.reuse, 0xffffffe8 ;  /* 0xffffffe83a027836 */ /* 0x040fe20000000000 */
[----:B------:R-:W-:Y:S01]  /*1080*/  SEL R53, RZ, 0x1, P2 ;  /* 0x00000001ff357807 */ /* 0x000fe20001000000 */
[----:B------:R-:W-:Y:S01]  /*1090*/  VIADD R12, R58, 0xffffffea ;  /* 0xffffffea3a0c7836 */ /* 0x000fe20000000000 */
[----:B------:R-:W-:Y:S01]  /*10a0*/  ISETP.GE.U32.AND P2, PT, R0, 0x7fffffb0, PT ;  /* 0x7fffffb00000780c */ /* 0x000fe20003f46070 */
[C---:B------:R-:W-:Y:S01]  /*10b0*/  VIADD R0, R58.reuse, 0xffffffe9 ;  /* 0xffffffe93a007836 */ /* 0x040fe20000000000 */
[----:B------:R-:W-:Y:S01]  /*10c0*/  SEL R52, RZ, 0x1fffe, P3 ;  /* 0x0001fffeff347807 */ /* 0x000fe20001800000 */
[----:B------:R-:W-:Y:S01]  /*10d0*/  VIADD R20, R58, 0xffffffe2 ;  /* 0xffffffe23a147836 */ /* 0x000fe20000000000 */
[----:B------:R-:W-:Y:S01]  /*10e0*/  ISETP.GE.U32.AND P3, PT, R2, 0x7fffffa9, PT ;  /* 0x7fffffa90200780c */ /* 0x000fe20003f66070 */
[----:B0-----:R-:W-:Y:S01]  /*10f0*/  VIADD R24, R58, 0xffffffce ;  /* 0xffffffce3a187836 */ /* 0x001fe20000000000 */
[----:B------:R-:W-:Y:S01]  /*1100*/  SEL R2, RZ, 0x4, P1 ;  /* 0x00000004ff027807 */ /* 0x000fe20000800000 */
[----:B------:R-:W-:Y:S01]  /*1110*/  IMAD.IADD R52, R53, 0x1, R52 ;  /* 0x0000000135347824 */ /* 0x000fe200078e0234 */
[----:B------:R-:W-:Y:S01]  /*1120*/  ISETP.GE.U32.AND P1, PT, R0, 0x7fffffaa, PT ;  /* 0x7fffffaa0000780c */ /* 0x000fe20003f26070 */
[----:B------:R-:W-:Y:S01]  /*1130*/  VIADD R0, R58, 0xffffffeb ;  /* 0xffffffeb3a007836 */ /* 0x000fe20000000000 */
[----:B------:R-:W-:Y:S01]  /*1140*/  SEL R3, RZ, 0x7fff8, P2 ;  /* 0x0007fff8ff037807 */ /* 0x000fe20001000000 */
[----:B------:R-:W-:Y:S01]  /*1150*/  @!P0 IMAD.MOV R9, RZ, RZ, -R9 ;  /* 0x000000ffff098224 */ /* 0x000fe200078e0a09 */
[----:B------:R-:W-:Y:S01]  /*1160*/  ISETP.GE.U32.AND P2, PT, R12, 0x7fffffab, PT ;  /* 0x7fffffab0c00780c */ /* 0x000fe20003f46070 */
[-C--:B------:R-:W-:Y:S01]  /*1170*/  IMAD R4, R4, R59.reuse, RZ ;  /* 0x0000003b04047224 */ /* 0x080fe200078e02ff */
[----:B------:R-:W-:Y:S01]  /*1180*/  SEL R12, RZ, 0x1, P3 ;  /* 0x00000001ff0c7807 */ /* 0x000fe20001800000 */
[----:B------:R-:W-:Y:S01]  /*1190*/  IMAD R8, R8, R59, RZ ;  /* 0x0000003b08087224 */ /* 0x000fe200078e02ff */
[----:B------:R-:W-:Y:S01]  /*11a0*/  ISETP.GE.U32.AND P3, PT, R0, 0x7fffffac, PT ;  /* 0x7fffffac0000780c */ /* 0x000fe20003f66070 */
[----:B------:R-:W-:Y:S01]  /*11b0*/  VIADD R0, R58, 0xffffffe5 ;  /* 0xffffffe53a007836 */ /* 0x000fe20000000000 */
[----:B------:R-:W-:-:S02]  /*11c0*/  SEL R13, RZ, 0x1fffe, P1 ;  /* 0x0001fffeff0d7807 */ /* 0x000fc40000800000 */
[----:B------:R-:W-:Y:S02]  /*11d0*/  ISETP.GE.U32.AND P1, PT, R14, 0x7fffffa5, PT ;  /* 0x7fffffa50e00780c */ /* 0x000fe40003f26070 */
[----:B------:R-:W-:Y:S01]  /*11e0*/  SEL R14, RZ, 0x4, P2 ;  /* 0x00000004ff0e7807 */ /* 0x000fe20001000000 */
[----:B------:R-:W-:Y:S01]  /*11f0*/  IMAD.IADD R12, R12, 0x1, R13 ;  /* 0x000000010c0c7824 */ /* 0x000fe200078e020d */
[----:B------:R-:W-:Y:S01]  /*1200*/  ISETP.GE.U32.AND P2, PT, R0, 0x7fffffa6, PT ;  /* 0x7fffffa60000780c */ /* 0x000fe20003f46070 */
[----:B------:R-:W-:Y:S01]  /*1210*/  VIADD R0, R58, 0xffffffe1 ;  /* 0xffffffe13a007836 */ /* 0x000fe20000000000 */
[----:B------:R-:W-:Y:S02]  /*1220*/  SEL R15, RZ, 0x7fff8, P3 ;  /* 0x0007fff8ff0f7807 */ /* 0x000fe40001800000 */
[----:B------:R-:W-:Y:S02]  /*1230*/  ISETP.GE.U32.AND P3, PT, R16, 0x7fffffa7, PT ;  /* 0x7fffffa71000780c */ /* 0x000fe40003f66070 */
[----:B------:R-:W-:-:S02]  /*1240*/  SEL R16, RZ, 0x1, P1 ;  /* 0x00000001ff107807 */ /* 0x000fc40000800000 */
[----:B------:R-:W-:Y:S02]  /*1250*/  ISETP.GE.U32.AND P1, PT, R17, 0x7fffffa8, PT ;  /* 0x7fffffa81100780c */ /* 0x000fe40003f26070 */
[----:B------:R-:W-:Y:S02]  /*1260*/  SEL R17, RZ, 0x1fffe, P2 ;  /* 0x0001fffeff117807 */ /* 0x000fe40001000000 */
[----:B------:R-:W-:Y:S01]  /*1270*/  ISETP.GE.U32.AND P2, PT, R0, 0x7fffffa2, PT ;  /* 0x7fffffa20000780c */ /* 0x000fe20003f46070 */
[----:B------:R-:W-:Y:S01]  /*1280*/  VIADD R0, R58, 0xffffffe3 ;  /* 0xffffffe33a007836 */ /* 0x000fe20000000000 */
[----:B------:R-:W-:Y:S01]  /*1290*/  SEL R18, RZ, 0x4, P3 ;  /* 0x00000004ff127807 */ /* 0x000fe20001800000 */
[----:B------:R-:W-:Y:S01]  /*12a0*/  IMAD.IADD R16, R16, 0x1, R17 ;  /* 0x0000000110107824 */ /* 0x000fe200078e0211 */
[----:B------:R-:W-:Y:S02]  /*12b0*/  ISETP.GE.U32.AND P3, PT, R19, 0x7fffffa1, PT ;  /* 0x7fffffa11300780c */ /* 0x000fe40003f66070 */
[----:B------:R-:W-:-:S02]  /*12c0*/  SEL R19, RZ, 0x7fff8, P1 ;  /* 0x0007fff8ff137807 */ /* 0x000fc40000800000 */
[----:B------:R-:W-:Y:S02]  /*12d0*/  ISETP.GE.U32.AND P1, PT, R20, 0x7fffffa3, PT ;  /* 0x7fffffa31400780c */ /* 0x000fe40003f26070 */
[----:B------:R-:W-:Y:S02]  /*12e0*/  SEL R20, RZ, 0x1fffe, P2 ;  /* 0x0001fffeff147807 */ /* 0x000fe40001000000 */
[----:B------:R-:W-:Y:S01]  /*12f0*/  ISETP.GE.U32.AND P2, PT, R0, 0x7fffffa4, PT ;  /* 0x7fffffa40000780c */ /* 0x000fe20003f46070 */
[----:B------:R-:W-:Y:S01]  /*1300*/  VIADD R0, R58, 0xffffffcd ;  /* 0xffffffcd3a007836 */ /* 0x000fe20000000000 */
[----:B------:R-:W-:Y:S02]  /*1310*/  SEL R21, RZ, 0x4, P1 ;  /* 0x00000004ff157807 */ /* 0x000fe40000800000 */
[----:B------:R-:W-:Y:S02]  /*1320*/  ISETP.GE.U32.AND P1, PT, R22, 0x7fffff8d, PT ;  /* 0x7fffff8d1600780c */ /* 0x000fe40003f26070 */
[----:B------:R-:W-:-:S02]  /*1330*/  SEL R22, RZ, 0x7fff8, P2 ;  /* 0x0007fff8ff167807 */ /* 0x000fc40001000000 */
[----:B------:R-:W-:Y:S01]  /*1340*/  ISETP.GE.U32.AND P2, PT, R0, 0x7fffff8e, PT ;  /* 0x7fffff8e0000780c */ /* 0x000fe20003f46070 */
[----:B------:R-:W-:Y:S01]  /*1350*/  VIADD R0, R58, 0xffffffcf ;  /* 0xffffffcf3a007836 */ /* 0x000fe20000000000 */
[----:B-1----:R-:W-:Y:S02]  /*1360*/  SEL R23, RZ, 0x1, P1 ;  /* 0x00000001ff177807 */ /* 0x002fe40000800000 */
[----:B------:R-:W-:Y:S02]  /*1370*/  ISETP.GE.U32.AND P1, PT, R24, 0x7fffff8f, PT ;  /* 0x7fffff8f1800780c */ /* 0x000fe40003f26070 */
[----:B------:R-:W-:Y:S02]  /*1380*/  SEL R24, RZ, 0x1fffe, P2 ;  /* 0x0001fffeff187807 */ /* 0x000fe40001000000 */
[----:B------:R-:W-:Y:S01]  /*1390*/  ISETP.GE.U32.AND P2, PT, R0, 0x7fffff90, PT ;  /* 0x7fffff900000780c */ /* 0x000fe20003f46070 */
[----:B------:R-:W-:Y:S01]  /*13a0*/  VIADD R0, R58, 0xffffffc9 ;  /* 0xffffffc93a007836 */ /* 0x000fe20000000000 */
[----:B------:R-:W-:Y:S01]  /*13b0*/  SEL R25, RZ, 0x4, P1 ;  /* 0x00000004ff197807 */ /* 0x000fe20000800000 */
[----:B------:R-:W-:Y:S01]  /*13c0*/  IMAD.IADD R23, R23, 0x1, R24 ;  /* 0x0000000117177824 */ /* 0x000fe200078e0218 */
[----:B------:R-:W-:-:S02]  /*13d0*/  ISETP.GE.U32.AND P1, PT, R26, 0x7fffff89, PT ;  /* 0x7fffff891a00780c */ /* 0x000fc40003f26070 */
[----:B------:R-:W-:Y:S02]  /*13e0*/  SEL R26, RZ, 0x7fff8, P2 ;  /* 0x0007fff8ff1a7807 */ /* 0x000fe40001000000 */
[----:B------:R-:W-:Y:S01]  /*13f0*/  ISETP.GE.U32.AND P2, PT, R0, 0x7fffff8a, PT ;  /* 0x7fffff8a0000780c */ /* 0x000fe20003f46070 */
[----:B------:R-:W-:Y:S01]  /*1400*/  VIADD R0, R58, 0xffffffcb ;  /* 0xffffffcb3a007836 */ /* 0x000fe20000000000 */
[----:B------:R-:W-:Y:S02]  /*1410*/  SEL R27, RZ, 0x1, P1 ;  /* 0x00000001ff1b7807 */ /* 0x000fe40000800000 */
        /* <DEDUP_REMOVED lines=13> */
[----:B------:R-:W-:-:S02]  /*14f0*/  ISETP.GE.U32.AND P2, PT, R33, 0x7fffff88, PT ;  /* 0x7fffff882100780c */ /* 0x000fc40003f46070 */
[----:B------:R-:W-:Y:S01]  /*1500*/  SEL R33, RZ, 0x4, P1 ;  /* 0x00000004ff217807 */ /* 0x000fe20000800000 */
[----:B------:R-:W-:Y:S01]  /*1510*/  IMAD.IADD R31, R31, 0x1, R32 ;  /* 0x000000011f1f7824 */ /* 0x000fe200078e0220 */
[----:B------:R-:W-:Y:S01]  /*1520*/  ISETP.GE.U32.AND P1, PT, R0, 0x7fffff82, PT ;  /* 0x7fffff820000780c */ /* 0x000fe20003f26070 */
[----:B------:R-:W-:Y:S01]  /*1530*/  VIADD R0, R58, 0xffffffc3 ;  /* 0xffffffc33a007836 */ /* 0x000fe20000000000 */
[----:B------:R-:W-:Y:S02]  /*1540*/  SEL R34, RZ, 0x7fff8, P2 ;  /* 0x0007fff8ff227807 */ /* 0x000fe40001000000 */
[----:B------:R-:W-:Y:S02]  /*1550*/  ISETP.GE.U32.AND P2, PT, R35, 0x7fffff83, PT ;  /* 0x7fffff832300780c */ /* 0x000fe40003f46070 */
[----:B------:R-:W-:Y:S02]  /*1560*/  SEL R35, RZ, 0x1fffe, P1 ;  /* 0x0001fffeff237807 */ /* 0x000fe40000800000 */
[----:B------:R-:W-:Y:S01]  /*1570*/  ISETP.GE.U32.AND P1, PT, R0, 0x7fffff84, PT ;  /* 0x7fffff840000780c */ /* 0x000fe20003f26070 */
[----:B------:R-:W-:Y:S01]  /*1580*/  VIADD R0, R58, 0xffffffdd ;  /* 0xffffffdd3a007836 */ /* 0x000fe20000000000 */
        /* <DEDUP_REMOVED lines=10> */
[----:B------:R-:W-:Y:S01]  /*1630*/  SEL R40, RZ, 0x4, P2 ;  /* 0x00000004ff287807 */ /* 0x000fe20001000000 */
[----:B------:R-:W-:Y:S01]  /*1640*/  IMAD.IADD R38, R38, 0x1, R39 ;  /* 0x0000000126267824 */ /* 0x000fe200078e0227 */
        /* <DEDUP_REMOVED lines=33> */
[----:B------:R-:W-:-:S02]  /*1860*/  SEL R53, RZ, 0x1, P3 ;  /* 0x00000001ff357807 */ /* 0x000fc40001800000 */
[----:B------:R-:W-:Y:S02]  /*1870*/  ISETP.GE.U32.AND P2, PT, R0, 0x7fffff81, PT ;  /* 0x7fffff810000780c */ /* 0x000fe40003f46070 */
[----:B------:R-:W-:Y:S01]  /*1880*/  LOP3.LUT R52, R52, 0x3, RZ, 0xc0, !PT ;  /* 0x0000000334347812 */ /* 0x000fe200078ec0ff */
[----:B------:R-:W-:Y:S01]  /*1890*/  IMAD.IADD R20, R53, 0x1, R20 ;  /* 0x0000000135147824 */ /* 0x000fe200078e0214 */
[----:B------:R-:W-:Y:S02]  /*18a0*/  SEL R56, RZ, 0x1, P2 ;  /* 0x00000001ff387807 */ /* 0x000fe40001000000 */
[----:B------:R-:W-:Y:S02]  /*18b0*/  LOP3.LUT R13, R12, 0x3, RZ, 0xc0, !PT ;  /* 0x000000030c0d7812 */ /* 0x000fe400078ec0ff */
[----:B------:R-:W-:Y:S01]  /*18c0*/  IADD3 R12, PT, PT, R52, R3, R2 ;  /* 0x00000003340c7210 */ /* 0x000fe20007ffe002 */
[----:B------:R-:W-:Y:S01]  /*18d0*/  IMAD.IADD R35, R56, 0x1, R35 ;  /* 0x0000000138237824 */ /* 0x000fe200078e0223 */
[----:B------:R-:W-:-:S02]  /*18e0*/  LOP3.LUT R31, R31, 0x3, RZ, 0xc0, !PT ;  /* 0x000000031f1f7812 */ /* 0x000fc400078ec0ff */
[----:B------:R-:W-:Y:S02]  /*18f0*/  SEL R3, RZ, 0x7fff8, P1 ;  /* 0x0007fff8ff037807 */ /* 0x000fe40000800000 */
[----:B------:R-:W-:Y:S02]  /*1900*/  LOP3.LUT R35, R35, 0x3, RZ, 0xc0, !PT ;  /* 0x0000000323237812 */ /* 0x000fe400078ec0ff */
[----:B------:R-:W-:Y:S02]  /*1910*/  LOP3.LUT R50, R50, 0x3, RZ, 0xc0, !PT ;  /* 0x0000000332327812 */ /* 0x000fe400078ec0ff */
[----:B------:R-:W-:Y:S02]  /*1920*/  IADD3 R35, PT, PT, R35, R37, R36 ;  /* 0x0000002523237210 */ /* 0x000fe40007ffe024 */
[----:B------:R-:W-:Y:S02]  /*1930*/  LOP3.LUT R20, R20, 0x3, RZ, 0xc0, !PT ;  /* 0x0000000314147812 */ /* 0x000fe400078ec0ff */
[----:B------:R-:W-:-:S02]  /*1940*/  IADD3 R31, PT, PT, R31, R34, R33 ;  /* 0x000000221f1f7210 */ /* 0x000fc40007ffe021 */
[----:B------:R-:W-:Y:S02]  /*1950*/  LOP3.LUT R2, R35, 0xf, RZ, 0xc0, !PT ;  /* 0x0000000f23027812 */ /* 0x000fe400078ec0ff */
[----:B------:R-:W-:Y:S02]  /*1960*/  IADD3 R3, PT, PT, R50, R3, R54 ;  /* 0x0000000332037210 */ /* 0x000fe40007ffe036 */
[----:B------:R-:W-:Y:S01]  /*1970*/  LOP3.LUT R16, R16, 0x3, RZ, 0xc0, !PT ;  /* 0x0000000310107812 */ /* 0x000fe200078ec0ff */
[----:B------:R-:W-:Y:S01]  /*1980*/  IMAD R31, R31, 0x10, R2 ;  /* 0x000000101f1f7824 */ /* 0x000fe200078e0202 */
[----:B------:R-:W-:Y:S02]  /*1990*/  IADD3 R20, PT, PT, R20, R22, R21 ;  /* 0x0000001614147210 */ /* 0x000fe40007ffe015 */
[----:B------:R-:W-:Y:S02]  /*19a0*/  LOP3.LUT R27, R27, 0x3, RZ, 0xc0, !PT ;  /* 0x000000031b1b7812 */ /* 0x000fe400078ec0ff */
[----:B------:R-:W-:-:S02]  /*19b0*/  LOP3.LUT R42, R42, 0x3, RZ, 0xc0, !PT ;  /* 0x000000032a2a7812 */ /* 0x000fc400078ec0ff */
[----:B------:R-:W-:Y:S02]  /*19c0*/  IADD3 R14, PT, PT, R13, R15, R14 ;  /* 0x0000000f0d0e7210 */ /* 0x000fe40007ffe00e */
[----:B------:R-:W-:Y:S02]  /*19d0*/  LOP3.LUT R15, R3, 0xf, RZ, 0xc0, !PT ;  /* 0x0000000f030f7812 */ /* 0x000fe400078ec0ff */
[----:B------:R-:W-:Y:S01]  /*19e0*/  IADD3 R18, PT, PT, R16, R19, R18 ;  /* 0x0000001310127210 */ /* 0x000fe20007ffe012 */
[----:B------:R-:W0:Y:S01]  /*19f0*/  LDC.64 R2, c[0x0][0x3a8] ;  /* 0x0000ea00ff027b82 */ /* 0x000e220000000a00 */
[----:B------:R-:W-:Y:S01]  /*1a00*/  LOP3.LUT R13, R20, 0xf, RZ, 0xc0, !PT ;  /* 0x0000000f140d7812 */ /* 0x000fe200078ec0ff */
[----:B------:R-:W-:Y:S01]  /*1a10*/  IMAD.SHL.U32 R14, R14, 0x100, RZ ;  /* 0x000001000e0e7824 */ /* 0x000fe200078e00ff */
[----:B------:R-:W-:Y:S02]  /*1a20*/  IADD3 R27, PT, PT, R27, R30, R29 ;  /* 0x0000001e1b1b7210 */ /* 0x000fe40007ffe01d */
[----:B------:R-:W-:Y:S01]  /*1a30*/  IADD3 R42, PT, PT, R42, R45, R44 ;  /* 0x0000002d2a2a7210 */ /* 0x000fe20007ffe02c */
[----:B------:R-:W-:Y:S01]  /*1a40*/  IMAD R18, R18, 0x10, R13 ;  /* 0x0000001012127824 */ /* 0x000fe200078e020d */
[----:B------:R-:W-:Y:S01]  /*1a50*/  LOP3.LUT R46, R46, 0x3, RZ, 0xc0, !PT ;  /* 0x000000032e2e7812 */ /* 0x000fe200078ec0ff */
[----:B------:R-:W-:Y:S01]  /*1a60*/  IMAD.SHL.U32 R16, R27, 0x100, RZ ;  /* 0x000001001b107824 */ /* 0x000fe200078e00ff */
[----:B------:R-:W-:Y:S01]  /*1a70*/  LOP3.LUT R23, R23, 0x3, RZ, 0xc0, !PT ;  /* 0x0000000317177812 */ /* 0x000fe200078ec0ff */
[----:B------:R-:W-:Y:S01]  /*1a80*/  IMAD.SHL.U32 R13, R42, 0x100, RZ ;  /* 0x000001002a0d7824 */ /* 0x000fe200078e00ff */
[----:B------:R-:W-:-:S02]  /*1a90*/  IADD3 R46, PT, PT, R46, R49, R48 ;  /* 0x000000312e2e7210 */ /* 0x000fc40007ffe030 */
[----:B------:R-:W-:Y:S02]  /*1aa0*/  LOP3.LUT R38, R38, 0x3, RZ, 0xc0, !PT ;  /* 0x0000000326267812 */ /* 0x000fe400078ec0ff */
[----:B------:R-:W-:Y:S01]  /*1ab0*/  IADD3 R25, PT, PT, R23, R26, R25 ;  /* 0x0000001a17197210 */ /* 0x000fe20007ffe019 */
[----:B------:R-:W-:Y:S01]  /*1ac0*/  IMAD R15, R46, 0x10, R15 ;  /* 0x000000102e0f7824 */ /* 0x000fe200078e020f */
[----:B------:R-:W-:Y:S02]  /*1ad0*/  IADD3 R38, PT, PT, R38, R41, R40 ;  /* 0x0000002926267210 */ /* 0x000fe40007ffe028 */
[----:B------:R-:W-:Y:S02]  /*1ae0*/  LOP3.LUT R16, R16, 0xf00, RZ, 0xe2, !PT ;  /* 0x00000f0010107812 */ /* 0x000fe400078ee2ff */
[----:B------:R-:W-:Y:S02]  /*1af0*/  LOP3.LUT R13, R13, 0xf00, RZ, 0xe2, !PT ;  /* 0x00000f000d0d7812 */ /* 0x000fe400078ee2ff */
[----:B------:R-:W-:Y:S01]  /*1b00*/  LOP3.LUT R17, R14, 0xf00, RZ, 0xe2, !PT ;  /* 0x00000f000e117812 */ /* 0x000fe200078ee2ff */
[----:B------:R-:W-:Y:S01]  /*1b10*/  IMAD R16, R25, 0x1000, R16 ;  /* 0x0000100019107824 */ /* 0x000fe200078e0210 */
[----:B------:R-:W-:Y:S01]  /*1b20*/  LOP3.LUT R31, R31, 0xff, RZ, 0xc0, !PT ;  /* 0x000000ff1f1f7812 */ /* 0x000fe200078ec0ff */
[----:B------:R-:W-:Y:S01]  /*1b30*/  IMAD R13, R38, 0x1000, R13 ;  /* 0x00001000260d7824 */ /* 0x000fe200078e020d */
[----:B------:R-:W-:Y:S01]  /*1b40*/  LOP3.LUT R14, R15, 0xff, RZ, 0xc0, !PT ;  /* 0x000000ff0f0e7812 */ /* 0x000fe200078ec0ff */
[----:B------:R-:W-:Y:S01]  /*1b50*/  IMAD R12, R12, 0x1000, R17 ;  /* 0x000010000c0c7824 */ /* 0x000fe200078e0211 */
[----:B------:R-:W-:Y:S01]  /*1b60*/  ISETP.NE.U32.AND P0, PT, R55, RZ, PT ;  /* 0x000000ff3700720c */ /* 0x000fe20003f05070 */
[----:B------:R-:W-:-:S02]  /*1b70*/  IMAD.IADD R16, R16, 0x1, R31 ;  /* 0x0000000110107824 */ /* 0x000fc400078e021f */
[----:B------:R-:W-:Y:S01]  /*1b80*/  IMAD.IADD R13, R13, 0x1, R14 ;  /* 0x000000010d0d7824 */ /* 0x000fe200078e020e */
[----:B----4-:R-:W-:Y:S09]  /*1b90*/  BRA.U UP0, `(.L_x_5) ;  /* 0x0000000100187547 */ /* 0x010ff2000b800000 */
[----:B------:R-:W-:Y:S01]  /*1ba0*/  ELECT P1, URZ, PT ;  /* 0x0000000000ff782f */ /* 0x000fe20003820000 */
[----:B------:R-:W-:Y:S01]  /*1bb0*/  IMAD.MOV.U32 R14, RZ, RZ, 0x1 ;  /* 0x00000001ff0e7424 */ /* 0x000fe200078e00ff */
[----:B------:R-:W-:Y:S01]  /*1bc0*/  UMOV UR7, 0x40 ;  /* 0x0000004000077882 */ /* 0x000fe20000000000 */
[----:B------:R-:W-:Y:S01]  /*1bd0*/  UVIRTCOUNT.DEALLOC.SMPOOL 0x80 ;  /* 0x000000800000784c */ /* 0x000fe20000000000 */
[----:B------:R-:W-:-:S09]  /*1be0*/  ULEA UR7, UR6, UR7, 0x18 ;  /* 0x0000000706077291 */ /* 0x000fd2000f8ec0ff */
[----:B------:R1:W-:Y:S03]  /*1bf0*/  @P1 STS.U8 [UR7], R14 ;  /* 0x0000000eff001988 */ /* 0x0003e60008000007 */
.L_x_5:
[----:B------:R-:W-:Y:S01]  /*1c00*/  UIADD3 UR6, UPT, UPT, UR8, UR9, UR5 ;  /* 0x0000000908067290 */ /* 0x000fe2000fffe005 */
[----:B------:R-:W-:Y:S01]  /*1c10*/  LEA R56, P1, R4, UR12, 0x1 ;  /* 0x0000000c04387c11 */ /* 0x000fe2000f8208ff */
[----:B------:R-:W-:Y:S01]  /*1c20*/  VOTEU.ALL UP1, P0 ;  /* 0x0000000000ff7886 */ /* 0x000fe20000020000 */
[----:B------:R-:W-:Y:S01]  /*1c30*/  UIADD3 UR7, UPT, UPT, UR4, 0x21000, URZ ;  /* 0x0002100004077890 */ /* 0x000fe2000fffe0ff */
[----:B------:R-:W-:Y:S01]  /*1c40*/  LOP3.LUT R15, R18, 0xff, RZ, 0xc0, !PT ;  /* 0x000000ff120f7812 */ /* 0x000fe200078ec0ff */
[----:B------:R-:W-:Y:S01]  /*1c50*/  VOTEU.ALL UP2, P0 ;  /* 0x0000000000ff7886 */ /* 0x000fe20000040000 */
[----:B------:R-:W-:Y:S01]  /*1c60*/  LEA.HI.X.SX32 R57, R4, UR13, 0x1, P1 ;  /* 0x0000000d04397c11 */ /* 0x000fe200088f0eff */
[----:B------:R-:W-:Y:S01]  /*1c70*/  STL.64 [R1+0x650], R42 ;  /* 0x0006502a01007387 */ /* 0x000fe20000100a00 */
[----:B------:R-:W-:-:S04]  /*1c80*/  @!UP1 UIADD3 UR8, UPT, UPT, -UR10, 0x100000, URZ ;  /* 0x001000000a089890 */ /* 0x000fc8000fffe1ff */
[----:B------:R-:W-:Y:S02]  /*1c90*/  @!UP1 USHF.L.U32 UR9, UR8, 0xb, URZ ;  /* 0x0000000b08099899 */ /* 0x000fe400080006ff */
[----:B------:R-:W-:Y:S01]  /*1ca0*/  @!UP1 USHF.L.U32 UR8, UR8, 0x1, URZ ;  /* 0x0000000108089899 */ /* 0x000fe200080006ff */
[----:B-1----:R-:W-:Y:S01]  /*1cb0*/  VIADD R14, R58, 0xfffffffe ;  /* 0xfffffffe3a0e7836 */ /* 0x002fe20000000000 */
[C---:B------:R-:W-:Y:S01]  /*1cc0*/  LEA R54, P1, R8.reuse, UR12, 0x1 ;  /* 0x0000000c08367c11 */ /* 0x040fe2000f8208ff */
[----:B------:R-:W-:Y:S01]  /*1cd0*/  STTM.x32 tmem[UR6], RZ ;  /* 0x000000ff000079ed */ /* 0x000fe200082c0006 */
[----:B------:R-:W1:Y:S02]  /*1ce0*/  FENCE.VIEW.ASYNC.T ;  /* 0x00000000000073c6 */ /* 0x000e640000000200 */
[----:B-1----:R-:W-:Y:S01]  /*1cf0*/  BAR.SYNC.DEFER_BLOCKING 0x0 ;  /* 0x0000000000007b1d */ /* 0x002fe20000010000 */
[----:B------:R-:W-:Y:S01]  /*1d00*/  LEA.HI.X.SX32 R55, R8, UR13, 0x1, P1 ;  /* 0x0000000d08377c11 */ /* 0x000fe200088f0eff */
[----:B------:R-:W-:Y:S01]  /*1d10*/  IMAD.IADD R8, R12, 0x1, R15 ;  /* 0x000000010c087824 */ /* 0x000fe200078e020f */
[----:B------:R-:W-:-:S02]  /*1d20*/  PRMT R22, RZ, 0x7610, R22 ;  /* 0x00007610ff167816 */ /* 0x000fc40000000016 */
[----:B------:R-:W-:Y:S02]  /*1d30*/  PRMT R21, RZ, 0x7610, R21 ;  /* 0x00007610ff157816 */ /* 0x000fe40000000015 */
[----:B------:R-:W-:Y:S01]  /*1d40*/  LOP3.LUT R8, R8, 0xffff, RZ, 0xc0, !PT ;  /* 0x0000ffff08087812 */ /* 0x000fe200078ec0ff */
[----:B------:R1:W-:Y:S01]  /*1d50*/  STL.64 [R1+0x648], R6 ;  /* 0x0006480601007387 */ /* 0x0003e20000100a00 */
[----:B------:R-:W-:Y:S02]  /*1d60*/  PRMT R4, R16, 0x5410, R13 ;  /* 0x0000541010047816 */ /* 0x000fe4000000000d */
[----:B------:R-:W-:Y:S01]  /*1d70*/  SHF.R.U32.HI R12, RZ, 0xf, R8 ;  /* 0x0000000fff0c7819 */ /* 0x000fe20000011608 */
[----:B------:R-:W-:Y:S04]  /*1d80*/  STL.64 [R1+0x640], R10 ;  /* 0x0006400a01007387 */ /* 0x000fe80000100a00 */
[----:B------:R-:W2:Y:S02]  /*1d90*/  FENCE.VIEW.ASYNC.S ;  /* 0x00000000000073c6 */ /* 0x000ea40000000000 */
[----:B--2---:R2:W3:Y:S02]  /*1da0*/  @!UP2 SYNCS.EXCH.64 URZ, [UR7], UR8 ;  /* 0x0000000807ffa5b2 */ /* 0x0044e40008000100 */
[----:B---3--:R-:W-:Y:S01]  /*1db0*/  BAR.SYNC.DEFER_BLOCKING 0x0 ;  /* 0x0000000000007b1d */ /* 0x008fe20000010000 */
[C---:B0-----:R-:W-:Y:S01]  /*1dc0*/  IMAD.SHL.U32 R13, R2.reuse, 0x8, RZ ;  /* 0x00000008020d7824 */ /* 0x041fe200078e00ff */
[----:B-1----:R-:W-:Y:S01]  /*1dd0*/  P2R R6, PR, RZ, 0x4 ;  /* 0x00000004ff067803 */ /* 0x002fe20000000000 */
[----:B------:R-:W-:Y:S01]  /*1de0*/  IMAD.SHL.U32 R15, R2, 0x10, RZ ;  /* 0x00000010020f7824 */ /* 0x000fe200078e00ff */
[----:B------:R-:W-:-:S02]  /*1df0*/  PRMT R20, RZ, 0x7610, R20 ;  /* 0x00007610ff147816 */ /* 0x000fc40000000014 */
[----:B------:R-:W-:Y:S01]  /*1e00*/  PRMT R19, RZ, 0x7610, R19 ;  /* 0x00007610ff137816 */ /* 0x000fe20000000013 */
[----:B------:R-:W-:Y:S01]  /*1e10*/  STL [R1+0x628], R38 ;  /* 0x0006282601007387 */ /* 0x000fe20000100800 */
[----:B------:R-:W-:Y:S02]  /*1e20*/  PRMT R18, RZ, 0x7610, R18 ;  /* 0x00007610ff127816 */ /* 0x000fe40000000012 */
[----:B------:R-:W-:Y:S01]  /*1e30*/  PRMT R17, RZ, 0x7610, R17 ;  /* 0x00007610ff117816 */ /* 0x000fe20000000011 */
[----:B------:R-:W-:Y:S01]  /*1e40*/  STL.64 [R1+0x620], R40 ;  /* 0x0006202801007387 */ /* 0x000fe20000100a00 */
[C---:B------:R-:W-:Y:S01]  /*1e50*/  IMAD.WIDE R48, R13.reuse, 0x2, R56 ;  /* 0x000000020d307825 */ /* 0x040fe200078e0238 */
[----:B------:R-:W-:Y:S02]  /*1e60*/  ISETP.GE.U32.AND P1, PT, R14, 0x7fffffbf, PT ;  /* 0x7fffffbf0e00780c */ /* 0x000fe40003f26070 */
[----:B------:R-:W-:Y:S01]  /*1e70*/  STL.64 [R1+0x610], R36 ;  /* 0x0006102401007387 */ /* 0x000fe20000100a00 */
[----:B------:R-:W-:-:S03]  /*1e80*/  IMAD.WIDE R44, R13, 0x2, R54 ;  /* 0x000000020d2c7825 */ /* 0x000fc600078e0236 */
[----:B------:R-:W-:Y:S04]  /*1e90*/  STL.64 [R1+0x630], R36 ;  /* 0x0006302401007387 */ /* 0x000fe80000100a00 */
[----:B------:R-:W3:Y:S04]  /*1ea0*/  @!P6 LDG.E.U16 R22, desc[UR16][R56.64] ;  /* 0x000000103816e981 */ /* 0x000ee8000c1e1500 */
[----:B------:R-:W4:Y:S01]  /*1eb0*/  @!P6 LDG.E.U16 R21, desc[UR16][R54.64] ;  /* 0x000000103615e981 */ /* 0x000f22000c1e1500 */
[----:B------:R-:W-:-:S03]  /*1ec0*/  LOP3.LUT P6, RZ, R12, 0x1, RZ, 0xc0, !PT ;  /* 0x000000010cff7812 */ /* 0x000fc600078cc0ff */
[----:B------:R-:W-:Y:S01]  /*1ed0*/  STL [R1+0x548], R3 ;  /* 0x0005480301007387 */ /* 0x000fe20000100800 */
[----:B------:R-:W-:-:S03]  /*1ee0*/  SHF.R.U32.HI R12, RZ, 0x7, R8 ;  /* 0x00000007ff0c7819 */ /* 0x000fc60000011608 */
[----:B------:R-:W-:Y:S01]  /*1ef0*/  STL [R1+0x58c], R3 ;  /* 0x00058c0301007387 */ /* 0x000fe20000100800 */
[----:B------:R-:W-:-:S03]  /*1f00*/  IMAD.WIDE R42, R15, 0x2, R56 ;  /* 0x000000020f2a7825 */ /* 0x000fc600078e0238 */
[----:B------:R-:W-:Y:S01]  /*1f10*/  STL [R1+0x534], R0 ;  /* 0x0005340001007387 */ /* 0x000fe20000100800 */
[----:B------:R-:W-:-:S03]  /*1f20*/  SHF.R.U64 R13, R4, 0x1f, RZ ;  /* 0x0000001f040d7819 */ /* 0x000fc600000012ff */
[----:B------:R0:W-:Y:S04]  /*1f30*/  STL [R1+0x370], R6 ;  /* 0x0003700601007387 */ /* 0x0001e80000100800 */
[----:B------:R1:W4:Y:S04]  /*1f40*/  @!P4 LDG.E.U16 R20, desc[UR16][R48.64] ;  /* 0x000000103014c981 */ /* 0x000328000c1e1500 */
[----:B------:R1:W2:Y:S01]  /*1f50*/  @!P4 LDG.E.U16 R19, desc[UR16][R44.64] ;  /* 0x000000102c13c981 */ /* 0x0002a2000c1e1500 */
[----:B0-----:R-:W-:Y:S01]  /*1f60*/  IMAD.WIDE R6, R15, 0x2, R54 ;  /* 0x000000020f067825 */ /* 0x001fe200078e0236 */
[----:B------:R-:W-:-:S02]  /*1f70*/  LOP3.LUT P4, RZ, R12, 0x1, RZ, 0xc0, !PT ;  /* 0x000000010cff7812 */ /* 0x000fc4000788c0ff */
[----:B------:R0:W2:Y:S04]  /*1f80*/  @P6 LDG.E.U16 R18, desc[UR16][R42.64] ;  /* 0x000000102a126981 */ /* 0x0000a8000c1e1500 */
[----:B------:R0:W2:Y:S01]  /*1f90*/  @P6 LDG.E.U16 R17, desc[UR16][R6.64] ;  /* 0x0000001006116981 */ /* 0x0000a2000c1e1500 */
[----:B------:R-:W-:Y:S01]  /*1fa0*/  LOP3.LUT P6, RZ, R13, 0x1, RZ, 0xc0, !PT ;  /* 0x000000010dff7812 */ /* 0x000fe200078cc0ff */
[----:B------:R-:W-:Y:S01]  /*1fb0*/  IMAD R13, R2, 0x18, RZ ;  /* 0x00000018020d7824 */ /* 0x000fe200078e02ff */
[----:B------:R-:W-:Y:S01]  /*1fc0*/  PRMT R16, RZ, 0x7610, R16 ;  /* 0x00007610ff107816 */ /* 0x000fe20000000010 */
[----:B------:R1:W-:Y:S02]  /*1fd0*/  STL.64 [R1+0x2c8], R48 ;  /* 0x0002c83001007387 */ /* 0x0003e40000100a00 */
[----:B-1----:R-:W-:-:S05]  /*1fe0*/  IMAD.WIDE R48, R13, 0x2, R56 ;  /* 0x000000020d307825 */ /* 0x002fca00078e0238 */
[----:B------:R-:W3:Y:S01]  /*1ff0*/  @P4 LDG.E.U16 R16, desc[UR16][R48.64] ;  /* 0x0000001030104981 */ /* 0x000ee2000c1e1500 */
[----:B------:R-:W-:-:S03]  /*2000*/  IMAD.SHL.U32 R23, R2, 0x20, RZ ;  /* 0x0000002002177824 */ /* 0x000fc600078e00ff */
[----:B------:R1:W-:Y:S01]  /*2010*/  STL.64 [R1+0x2c0], R44 ;  /* 0x0002c02c01007387 */ /* 0x0003e20000100a00 */
[----:B------:R-:W-:Y:S02]  /*2020*/  PRMT R14, RZ, 0x7610, R14 ;  /* 0x00007610ff0e7816 */ /* 0x000fe4000000000e */
[----:B------:R-:W-:Y:S02]  /*2030*/  PRMT R29, RZ, 0x7610, R29 ;  /* 0x00007610ff1d7816 */ /* 0x000fe4000000001d */
[----:B------:R-:W-:Y:S02]  /*2040*/  PRMT R15, RZ, 0x7610, R15 ;  /* 0x00007610ff0f7816 */ /* 0x000fe4000000000f */
[C---:B------:R-:W-:Y:S01]  /*2050*/  SHF.R.U64 R12, R4.reuse, 0x17, RZ ;  /* 0x00000017040c7819 */ /* 0x040fe200000012ff */
[----:B-1----:R-:W-:Y:S01]  /*2060*/  IMAD.WIDE R44, R13, 0x2, R54 ;  /* 0x000000020d2c7825 */ /* 0x002fe200078e0236 */
[----:B------:R-:W-:-:S04]  /*2070*/  SHF.R.U64 R13, R4, 0xf, RZ ;  /* 0x0000000f040d7819 */ /* 0x000fc800000012ff */
[----:B------:R1:W3:Y:S01]  /*2080*/  @P4 LDG.E.U16 R15, desc[UR16][R44.64] ;  /* 0x000000102c0f4981 */ /* 0x0002e2000c1e1500 */
[----:B------:R-:W-:Y:S02]  /*2090*/  LOP3.LUT P4, RZ, R12, 0x1, RZ, 0xc0, !PT ;  /* 0x000000010cff7812 */ /* 0x000fe4000788c0ff */
[----:B------:R-:W-:Y:S02]  /*20a0*/  PRMT R33, RZ, 0x7610, R33 ;  /* 0x00007610ff217816 */ /* 0x000fe40000000021 */
[----:B------:R-:W-:Y:S02]  /*20b0*/  PRMT R32, RZ, 0x7610, R32 ;  /* 0x00007610ff207816 */ /* 0x000fe40000000020 */
[----:B------:R-:W-:Y:S02]  /*20c0*/  PRMT R28, RZ, 0x7610, R28 ;  /* 0x00007610ff1c7816 */ /* 0x000fe4000000001c */
[----:B------:R-:W-:Y:S02]  /*20d0*/  PRMT R27, RZ, 0x7610, R27 ;  /* 0x00007610ff1b7816 */ /* 0x000fe4000000001b */
[----:B------:R-:W-:-:S02]  /*20e0*/  PRMT R61, RZ, 0x7610, R61 ;  /* 0x00007610ff3d7816 */ /* 0x000fc4000000003d */
[----:B------:R-:W-:Y:S01]  /*20f0*/  PRMT R59, RZ, 0x7610, R59 ;  /* 0x00007610ff3b7816 */ /* 0x000fe2000000003b */
[----:B------:R-:W-:-:S04]  /*2100*/  IMAD R50, R2, 0x38, RZ ;  /* 0x0000003802327824 */ /* 0x000fc800078e02ff */
[----:B------:R-:W-:-:S04]  /*2110*/  IMAD.WIDE R52, R50, 0x2, R56 ;  /* 0x0000000232347825 */ /* 0x000fc800078e0238 */
[----:B------:R-:W-:Y:S02]  /*2120*/  VIADD R12, R58, 0xfffffff6 ;  /* 0xfffffff63a0c7836 */ /* 0x000fe40000000000 */
[----:B------:R-:W-:Y:S01]  /*2130*/  IMAD R34, R2, 0x11, RZ ;  /* 0x0000001102227824 */ /* 0x000fe200078e02ff */
[----:B------:R-:W-:Y:S01]  /*2140*/  PRMT R24, RZ, 0x7610, R24 ;  /* 0x00007610ff187816 */ /* 0x000fe20000000018 */
[----:B------:R-:W-:Y:S01]  /*2150*/  IMAD.WIDE R50, R50, 0x2, R54 ;  /* 0x0000000232327825 */ /* 0x000fe200078e0236 */
[----:B------:R-:W-:Y:S02]  /*2160*/  PRMT R25, RZ, 0x7610, R25 ;  /* 0x00007610ff197816 */ /* 0x000fe40000000019 */
[----:B------:R-:W-:Y:S02]  /*2170*/  PRMT R26, RZ, 0x7610, R26 ;  /* 0x00007610ff1a7816 */ /* 0x000fe4000000001a */
[----:B------:R-:W-:Y:S02]  /*2180*/  PRMT R10, RZ, 0x7610, R10 ;  /* 0x00007610ff0a7816 */ /* 0x000fe4000000000a */
[----:B------:R-:W-:Y:S01]  /*2190*/  PRMT R11, RZ, 0x7610, R11 ;  /* 0x00007610ff0b7816 */ /* 0x000fe2000000000b */
[----:B----4-:R-:W-:Y:S04]  /*21a0*/  STL.64 [R1+0x5f0], R20 ;  /* 0x0005f01401007387 */ /* 0x010fe80000100a00 */
[----:B------:R0:W-:Y:S04]  /*21b0*/  STL.64 [R1+0x248], R42 ;  /* 0x0002482a01007387 */ /* 0x0001e80000100a00 */
[----:B------:R-:W-:Y:S04]  /*21c0*/  STL.64 [R1+0x638], R20 ;  /* 0x0006381401007387 */ /* 0x000fe80000100a00 */
[----:B------:R4:W-:Y:S01]  /*21d0*/  STL.64 [R1+0x240], R6 ;  /* 0x0002400601007387 */ /* 0x0009e20000100a00 */
[----:B0-----:R-:W-:-:S03]  /*21e0*/  IMAD.WIDE R42, R23, 0x2, R56 ;  /* 0x00000002172a7825 */ /* 0x001fc600078e0238 */
[----:B--2---:R-:W-:Y:S04]  /*21f0*/  STL.64 [R1+0x5f8], R18 ;  /* 0x0005f81201007387 */ /* 0x004fe80000100a00 */
[----:B------:R0:W2:Y:S01]  /*2200*/  @P6 LDG.E.U16 R14, desc[UR16][R42.64] ;  /* 0x000000102a0e6981 */ /* 0x0000a2000c1e1500 */
[----:B----4-:R-:W-:-:S03]  /*2210*/  IMAD.WIDE R6, R23, 0x2, R54 ;  /* 0x0000000217067825 */ /* 0x010fc600078e0236 */
[----:B------:R-:W-:Y:S04]  /*2220*/  STL.64 [R1+0x608], R18 ;  /* 0x0006081201007387 */ /* 0x000fe80000100a00 */
[----:B------:R4:W2:Y:S01]  /*2230*/  @P6 LDG.E.U16 R29, desc[UR16][R6.64] ;  /* 0x00000010061d6981 */ /* 0x0008a2000c1e1500 */
[----:B------:R-:W-:Y:S01]  /*2240*/  LOP3.LUT P6, RZ, R13, 0x1, RZ, 0xc0, !PT ;  /* 0x000000010dff7812 */ /* 0x000fe200078cc0ff */
[C---:B------:R-:W-:Y:S02]  /*2250*/  IMAD R13, R2.reuse, 0x28, RZ ;  /* 0x00000028020d7824 */ /* 0x040fe400078e02ff */
[----:B------:R0:W-:Y:S01]  /*2260*/  STL.64 [R1+0x1c8], R48 ;  /* 0x0001c83001007387 */ /* 0x0001e20000100a00 */
[----:B------:R-:W-:-:S03]  /*2270*/  IMAD R23, R2, 0x30, RZ ;  /* 0x0000003002177824 */ /* 0x000fc600078e02ff */
[----:B------:R1:W-:Y:S04]  /*2280*/  STL.64 [R1+0x1c0], R44 ;  /* 0x0001c02c01007387 */ /* 0x0003e80000100a00 */
[----:B---3--:R-:W-:Y:S04]  /*2290*/  STL.64 [R1+0x600], R16 ;  /* 0x0006001001007387 */ /* 0x008fe80000100a00 */
[----:B------:R3:W-:Y:S01]  /*22a0*/  STL.64 [R1+0x148], R42 ;  /* 0x0001482a01007387 */ /* 0x0007e20000100a00 */
[----:B0-----:R-:W-:-:S03]  /*22b0*/  IMAD.WIDE R48, R13, 0x2, R56 ;  /* 0x000000020d307825 */ /* 0x001fc600078e0238 */
[----:B------:R-:W-:Y:S01]  /*22c0*/  STL.64 [R1+0x618], R16 ;  /* 0x0006181001007387 */ /* 0x000fe20000100a00 */
[----:B-1----:R-:W-:-:S03]  /*22d0*/  IMAD.WIDE R44, R13, 0x2, R54 ;  /* 0x000000020d2c7825 */ /* 0x002fc600078e0236 */
[----:B------:R4:W-:Y:S01]  /*22e0*/  STL.64 [R1+0x140], R6 ;  /* 0x0001400601007387 */ /* 0x0009e20000100a00 */
[----:B---3--:R-:W-:-:S03]  /*22f0*/  IMAD.WIDE R42, R23, 0x2, R56 ;  /* 0x00000002172a7825 */ /* 0x008fc600078e0238 */
[----:B------:R-:W-:Y:S01]  /*2300*/  STL.64 [R1+0xc8], R48 ;  /* 0x0000c83001007387 */ /* 0x000fe20000100a00 */
[----:B------:R-:W-:-:S03]  /*2310*/  SHF.R.U64 R13, R4, 0x7, RZ ;  /* 0x00000007040d7819 */ /* 0x000fc600000012ff */
[----:B------:R-:W-:Y:S01]  /*2320*/  STL.64 [R1+0xc0], R44 ;  /* 0x0000c02c01007387 */ /* 0x000fe20000100a00 */
[----:B----4-:R-:W-:-:S03]  /*2330*/  IMAD.WIDE R6, R23, 0x2, R54 ;  /* 0x0000000217067825 */ /* 0x010fc600078e0236 */
[----:B------:R0:W-:Y:S04]  /*2340*/  STL.64 [R1+0x48], R42 ;  /* 0x0000482a01007387 */ /* 0x0001e80000100a00 */
[----:B------:R1:W-:Y:S04]  /*2350*/  STL.64 [R1+0x40], R6 ;  /* 0x0000400601007387 */ /* 0x0003e80000100a00 */
[----:B------:R0:W3:Y:S04]  /*2360*/  @P6 LDG.E.U16 R33, desc[UR16][R42.64] ;  /* 0x000000102a216981 */ /* 0x0000e8000c1e1500 */
[----:B------:R1:W4:Y:S04]  /*2370*/  @P6 LDG.E.U16 R32, desc[UR16][R6.64] ;  /* 0x0000001006206981 */ /* 0x000328000c1e1500 */
[----:B------:R1:W2:Y:S01]  /*2380*/  @P4 LDG.E.U16 R28, desc[UR16][R48.64] ;  /* 0x00000010301c4981 */ /* 0x0002a2000c1e1500 */
[----:B0-----:R-:W-:-:S03]  /*2390*/  IMAD.WIDE R42, R2, 0x2, R56 ;  /* 0x00000002022a7825 */ /* 0x001fc600078e0238 */
[----:B------:R0:W2:Y:S01]  /*23a0*/  @P4 LDG.E.U16 R27, desc[UR16][R44.64] ;  /* 0x000000102c1b4981 */ /* 0x0000a2000c1e1500 */
[----:B------:R-:W-:Y:S01]  /*23b0*/  LOP3.LUT P4, RZ, R13, 0x1, RZ, 0xc0, !PT ;  /* 0x000000010dff7812 */ /* 0x000fe2000788c0ff */
[C---:B-1----:R-:W-:Y:S01]  /*23c0*/  IMAD.WIDE R6, R2.reuse, 0x2, R54 ;  /* 0x0000000202067825 */ /* 0x042fe200078e0236 */
[----:B------:R-:W-:Y:S01]  /*23d0*/  SHF.R.U32.HI R13, RZ, 0xe, R8 ;  /* 0x0000000eff0d7819 */ /* 0x000fe20000011608 */
[----:B------:R1:W2:Y:S04]  /*23e0*/  @!P1 LDG.E.U16 R61, desc[UR16][R42.64] ;  /* 0x000000102a3d9981 */ /* 0x0002a8000c1e1500 */
[----:B------:R0:W2:Y:S01]  /*23f0*/  @!P1 LDG.E.U16 R59, desc[UR16][R6.64] ;  /* 0x00000010063b9981 */ /* 0x0000a2000c1e1500 */
[----:B------:R-:W-:Y:S01]  /*2400*/  LOP3.LUT P1, RZ, R13, 0x1, RZ, 0xc0, !PT ;  /* 0x000000010dff7812 */ /* 0x000fe2000782c0ff */
[----:B------:R-:W-:-:S02]  /*2410*/  IMAD R13, R2, 0x9, RZ ;  /* 0x00000009020d7824 */ /* 0x000fc400078e02ff */
[----:B------:R-:W-:Y:S01]  /*2420*/  STL [R1+0x53c], R52 ;  /* 0x00053c3401007387 */ /* 0x000fe20000100800 */
[----:B------:R-:W-:-:S03]  /*2430*/  PRMT R23, RZ, 0x7610, R23 ;  /* 0x00007610ff177816 */ /* 0x000fc60000000017 */
[----:B------:R1:W-:Y:S01]  /*2440*/  STL.64 [R1+0x338], R42 ;  /* 0x0003382a01007387 */ /* 0x0003e20000100a00 */
[----:B------:R-:W-:-:S03]  /*2450*/  ISETP.GE.U32.AND P6, PT, R12, 0x7fffffb7, PT ;  /* 0x7fffffb70c00780c */ /* 0x000fc60003fc6070 */
[----:B------:R-:W-:Y:S01]  /*2460*/  STL [R1+0x538], R53 ;  /* 0x0005383501007387 */ /* 0x000fe20000100800 */
[----:B------:R-:W-:-:S03]  /*2470*/  IMAD.WIDE R48, R13, 0x2, R56 ;  /* 0x000000020d307825 */ /* 0x000fc600078e0238 */
[----:B------:R1:W-:Y:S01]  /*2480*/  STL.64 [R1+0x330], R6 ;  /* 0x0003300601007387 */ /* 0x0003e20000100a00 */
[----:B0-----:R-:W-:Y:S01]  /*2490*/  IMAD.WIDE R44, R13, 0x2, R54 ;  /* 0x000000020d2c7825 */ /* 0x001fe200078e0236 */
[----:B------:R-:W-:-:S03]  /*24a0*/  SHF.R.U64 R13, R4, 0x1e, RZ ;  /* 0x0000001e040d7819 */ /* 0x000fc600000012ff */
[C---:B-1----:R-:W-:Y:S01]  /*24b0*/  IMAD.WIDE R42, R34.reuse, 0x2, R56 ;  /* 0x00000002222a7825 */ /* 0x042fe200078e0238 */
[----:B------:R0:W2:Y:S04]  /*24c0*/  @!P6 LDG.E.U16 R26, desc[UR16][R48.64] ;  /* 0x00000010301ae981 */ /* 0x0000a8000c1e1500 */
[----:B------:R-:W2:Y:S01]  /*24d0*/  @P1 LDG.E.U16 R24, desc[UR16][R42.64] ;  /* 0x000000102a181981 */ /* 0x000ea2000c1e1500 */
[----:B------:R-:W-:-:S03]  /*24e0*/  IMAD.WIDE R6, R34, 0x2, R54 ;  /* 0x0000000222067825 */ /* 0x000fc600078e0236 */
[----:B------:R-:W-:Y:S04]  /*24f0*/  STL [R1+0x544], R50 ;  /* 0x0005443201007387 */ /* 0x000fe80000100800 */
[----:B------:R-:W2:Y:S01]  /*2500*/  @P1 LDG.E.U16 R23, desc[UR16][R6.64] ;  /* 0x0000001006171981 */ /* 0x000ea2000c1e1500 */
[----:B------:R-:W-:Y:S01]  /*2510*/  LOP3.LUT P1, RZ, R13, 0x1, RZ, 0xc0, !PT ;  /* 0x000000010dff7812 */ /* 0x000fe2000782c0ff */
[----:B------:R-:W-:Y:S02]  /*2520*/  IMAD R34, R2, 0x21, RZ ;  /* 0x0000002102227824 */ /* 0x000fe400078e02ff */
[----:B------:R-:W-:Y:S04]  /*2530*/  STL [R1+0x540], R51 ;  /* 0x0005403301007387 */ /* 0x000fe80000100800 */
[----:B------:R0:W-:Y:S04]  /*2540*/  STL.64 [R1+0x2b8], R48 ;  /* 0x0002b83001007387 */ /* 0x0001e80000100a00 */
[----:B------:R1:W-:Y:S04]  /*2550*/  STL.64 [R1+0x2b0], R44 ;  /* 0x0002b02c01007387 */ /* 0x0003e80000100a00 */
[----:B------:R1:W2:Y:S01]  /*2560*/  @!P6 LDG.E.U16 R25, desc[UR16][R44.64] ;  /* 0x000000102c19e981 */ /* 0x0002a2000c1e1500 */
[----:B0-----:R-:W-:-:S05]  /*2570*/  IMAD.WIDE R48, R34, 0x2, R56 ;  /* 0x0000000222307825 */ /* 0x001fca00078e0238 */
[----:B------:R-:W2:Y:S01]  /*2580*/  @P1 LDG.E.U16 R11, desc[UR16][R48.64] ;  /* 0x00000010300b1981 */ /* 0x000ea2000c1e1500 */
[----:B-1----:R-:W-:-:S05]  /*2590*/  IMAD.WIDE R44, R34, 0x2, R54 ;  /* 0x00000002222c7825 */ /* 0x002fca00078e0236 */
[----:B------:R-:W2:Y:S01]  /*25a0*/  @P1 LDG.E.U16 R10, desc[UR16][R44.64] ;  /* 0x000000102c0a1981 */ /* 0x000ea2000c1e1500 */
[----:B------:R-:W-:Y:S02]  /*25b0*/  PRMT R31, RZ, 0x7610, R31 ;  /* 0x00007610ff1f7816 */ /* 0x000fe4000000001f */
[----:B------:R-:W-:Y:S01]  /*25c0*/  PRMT R30, RZ, 0x7610, R30 ;  /* 0x00007610ff1e7816 */ /* 0x000fe2000000001e */
[----:B------:R-:W-:-:S03]  /*25d0*/  VIADD R12, R58, 0xfffffffd ;  /* 0xfffffffd3a0c7836 */ /* 0x000fc60000000000 */
[----:B------:R-:W3:Y:S04]  /*25e0*/  @P4 LDG.E.U16 R31, desc[UR16][R52.64] ;  /* 0x00000010341f4981 */ /* 0x000ee8000c1e1500 */
[----:B------:R0:W3:Y:S01]  /*25f0*/  @P4 LDG.E.U16 R30, desc[UR16][R50.64] ;  /* 0x00000010321e4981 */ /* 0x0000e2000c1e1500 */
[----:B------:R-:W-:Y:S02]  /*2600*/  ISETP.GE.U32.AND P4, PT, R12, 0x7fffffbe, PT ;  /* 0x7fffffbe0c00780c */ /* 0x000fe40003f86070 */
[----:B------:R-:W-:-:S04]  /*2610*/  SHF.R.U32.HI R12, RZ, 0x6, R8 ;  /* 0x00000006ff0c7819 */ /* 0x000fc80000011608 */
[----:B------:R-:W-:Y:S01]  /*2620*/  LOP3.LUT P6, RZ, R12, 0x1, RZ, 0xc0, !PT ;  /* 0x000000010cff7812 */ /* 0x000fe200078cc0ff */
[----:B------:R-:W-:Y:S01]  /*2630*/  IMAD R12, R2, 0x19, RZ ;  /* 0x00000019020c7824 */ /* 0x000fe200078e02ff */
[----:B------:R1:W-:Y:S01]  /*2640*/  STL.64 [R1+0x238], R42 ;  /* 0x0002382a01007387 */ /* 0x0003e20000100a00 */
[----:B0-----:R-:W-:Y:S02]  /*2650*/  PRMT R50, RZ, 0x7610, R50 ;  /* 0x00007610ff327816 */ /* 0x001fe40000000032 */
[----:B------:R-:W-:Y:S01]  /*2660*/  PRMT R51, RZ, 0x7610, R51 ;  /* 0x00007610ff337816 */ /* 0x000fe20000000033 */
[----:B------:R0:W-:Y:S01]  /*2670*/  STL.64 [R1+0x230], R6 ;  /* 0x0002300601007387 */ /* 0x0001e20000100a00 */
[----:B------:R-:W-:Y:S01]  /*2680*/  SHF.R.U64 R13, R4, 0x16, RZ ;  /* 0x00000016040d7819 */ /* 0x000fe200000012ff */
[----:B-1----:R-:W-:-:S04]  /*2690*/  IMAD.WIDE R42, R12, 0x2, R56 ;  /* 0x000000020c2a7825 */ /* 0x002fc800078e0238 */
[----:B0-----:R-:W-:Y:S01]  /*26a0*/  IMAD.WIDE R6, R12, 0x2, R54 ;  /* 0x000000020c067825 */ /* 0x001fe200078e0236 */
[----:B------:R-:W-:Y:S01]  /*26b0*/  SHF.R.U64 R12, R4, 0xe, RZ ;  /* 0x0000000e040c7819 */ /* 0x000fe200000012ff */
[----:B------:R-:W3:Y:S04]  /*26c0*/  @P6 LDG.E.U16 R51, desc[UR16][R42.64] ;  /* 0x000000102a336981 */ /* 0x000ee8000c1e1500 */
[----:B------:R-:W3:Y:S01]  /*26d0*/  @P6 LDG.E.U16 R50, desc[UR16][R6.64] ;  /* 0x0000001006326981 */ /* 0x000ee2000c1e1500 */
[----:B------:R-:W-:-:S03]  /*26e0*/  LOP3.LUT P6, RZ, R13, 0x1, RZ, 0xc0, !PT ;  /* 0x000000010dff7812 */ /* 0x000fc600078cc0ff */
[----:B------:R0:W-:Y:S01]  /*26f0*/  STL.64 [R1+0x1b8], R42 ;  /* 0x0001b82a01007387 */ /* 0x0001e20000100a00 */
[----:B------:R-:W-:-:S03]  /*2700*/  LOP3.LUT P1, RZ, R12, 0x1, RZ, 0xc0, !PT ;  /* 0x000000010cff7812 */ /* 0x000fc6000782c0ff */
[----:B------:R1:W-:Y:S01]  /*2710*/  STL.64 [R1+0x1b0], R6 ;  /* 0x0001b00601007387 */ /* 0x0003e20000100a00 */
[C---:B------:R-:W-:Y:S01]  /*2720*/  IMAD R12, R2.reuse, 0x29, RZ ;  /* 0x00000029020c7824 */ /* 0x040fe200078e02ff */
[----:B------:R-:W-:Y:S01]  /*2730*/  PRMT R60, RZ, 0x7610, R60 ;  /* 0x00007610ff3c7816 */ /* 0x000fe2000000003c */
[----:B------:R-:W-:Y:S01]  /*2740*/  IMAD R13, R2, 0x31, RZ ;  /* 0x00000031020d7824 */ /* 0x000fe200078e02ff */
[----:B0-----:R-:W4:Y:S04]  /*2750*/  LDL.LU.64 R42, [R1+0x650] ;  /* 0x00065000012a7983 */ /* 0x001f280000300a00 */
[----:B-1----:R-:W4:Y:S04]  /*2760*/  LDL.LU.64 R6, [R1+0x648] ;  /* 0x0006480001067983 */ /* 0x002f280000300a00 */
[----:B------:R0:W-:Y:S04]  /*2770*/  STL.64 [R1+0x138], R48 ;  /* 0x0001383001007387 */ /* 0x0001e80000100a00 */
[----:B------:R-:W-:Y:S01]  /*2780*/  STL.64 [R1+0x130], R44 ;  /* 0x0001302c01007387 */ /* 0x000fe20000100a00 */
[----:B------:R-:W-:Y:S01]  /*2790*/  PRMT R46, RZ, 0x7610, R46 ;  /* 0x00007610ff2e7816 */ /* 0x000fe2000000002e */
[----:B0-----:R-:W-:-:S05]  /*27a0*/  IMAD.WIDE R48, R13, 0x2, R56 ;  /* 0x000000020d307825 */ /* 0x001fca00078e0238 */
[----:B------:R-:W4:Y:S04]  /*27b0*/  @P1 LDG.E.U16 R46, desc[UR16][R48.64] ;  /* 0x00000010302e1981 */ /* 0x000f28000c1e1500 */
[----:B--2---:R-:W-:Y:S04]  /*27c0*/  STL [R1+0x58], R10 ;  /* 0x0000580a01007387 */ /* 0x004fe80000100800 */
[----:B------:R0:W-:Y:S02]  /*27d0*/  STL [R1+0x5c], R11 ;  /* 0x00005c0b01007387 */ /* 0x0001e40000100800 */
[----:B0-----:R-:W-:-:S05]  /*27e0*/  IMAD.WIDE R10, R12, 0x2, R56 ;  /* 0x000000020c0a7825 */ /* 0x001fca00078e0238 */
[----:B------:R-:W2:Y:S01]  /*27f0*/  @P6 LDG.E.U16 R60, desc[UR16][R10.64] ;  /* 0x000000100a3c6981 */ /* 0x000ea2000c1e1500 */
[----:B------:R-:W-:Y:S01]  /*2800*/  PRMT R47, RZ, 0x7610, R47 ;  /* 0x00007610ff2f7816 */ /* 0x000fe2000000002f */
[----:B------:R-:W-:Y:S01]  /*2810*/  IMAD.WIDE R44, R13, 0x2, R54 ;  /* 0x000000020d2c7825 */ /* 0x000fe200078e0236 */
[----:B------:R-:W-:-:S06]  /*2820*/  PRMT R35, RZ, 0x7610, R35 ;  /* 0x00007610ff237816 */ /* 0x000fcc0000000023 */
[----:B------:R-:W4:Y:S04]  /*2830*/  @P1 LDG.E.U16 R35, desc[UR16][R44.64] ;  /* 0x000000102c231981 */ /* 0x000f28000c1e1500 */
[----:B---3--:R-:W-:Y:S04]  /*2840*/  STL [R1+0x60], R50 ;  /* 0x0000603201007387 */ /* 0x008fe80000100800 */
[----:B------:R0:W-:Y:S02]  /*2850*/  STL [R1+0x64], R51 ;  /* 0x0000643301007387 */ /* 0x0001e40000100800 */
[----:B0-----:R-:W-:Y:S01]  /*2860*/  IMAD.WIDE R50, R12, 0x2, R54 ;  /* 0x000000020c327825 */ /* 0x001fe200078e0236 */
[----:B------:R-:W-:-:S04]  /*2870*/  SHF.R.U64 R12, R4, 0x6, RZ ;  /* 0x00000006040c7819 */ /* 0x000fc800000012ff */
[----:B------:R0:W3:Y:S01]  /*2880*/  @P6 LDG.E.U16 R47, desc[UR16][R50.64] ;  /* 0x00000010322f6981 */ /* 0x0000e2000c1e1500 */
[----:B------:R-:W-:-:S03]  /*2890*/  LOP3.LUT P1, RZ, R12, 0x1, RZ, 0xc0, !PT ;  /* 0x000000010cff7812 */ /* 0x000fc6000782c0ff */
[----:B------:R1:W-:Y:S04]  /*28a0*/  STL.64 [R1+0xb8], R10 ;  /* 0x0000b80a01007387 */ /* 0x0003e80000100a00 */
[----:B------:R0:W-:Y:S01]  /*28b0*/  STL.64 [R1+0xb0], R50 ;  /* 0x0000b03201007387 */ /* 0x0001e20000100a00 */
[----:B------:R-:W-:-:S03]  /*28c0*/  IMAD.SHL.U32 R12, R2, 0x2, RZ ;  /* 0x00000002020c7824 */ /* 0x000fc600078e00ff */
[----:B-1----:R-:W3:Y:S01]  /*28d0*/  LDL.LU.64 R10, [R1+0x640] ;  /* 0x00064000010a7983 */ /* 0x002ee20000300a00 */
[----:B------:R-:W-:Y:S02]  /*28e0*/  PRMT R52, RZ, 0x7610, R52 ;  /* 0x00007610ff347816 */ /* 0x000fe40000000034 */
[----:B------:R-:W-:Y:S01]  /*28f0*/  PRMT R38, RZ, 0x7610, R38 ;  /* 0x00007610ff267816 */ /* 0x000fe20000000026 */
[----:B0-----:R-:W-:Y:S01]  /*2900*/  IMAD.WIDE R50, R12, 0x2, R56 ;  /* 0x000000020c327825 */ /* 0x001fe200078e0238 */
[----:B------:R-:W-:-:S06]  /*2910*/  PRMT R39, RZ, 0x7610, R39 ;  /* 0x00007610ff277816 */ /* 0x000fcc0000000027 */
[----:B------:R-:W3:Y:S04]  /*2920*/  @!P4 LDG.E.U16 R39, desc[UR16][R50.64] ;  /* 0x000000103227c981 */ /* 0x000ee8000c1e1500 */
[----:B--2---:R-:W-:Y:S04]  /*2930*/  STL [R1+0x54], R60 ;  /* 0x0000543c01007387 */ /* 0x004fe80000100800 */
[----:B------:R-:W-:Y:S04]  /*2940*/  STL.64 [R1+0x38], R48 ;  /* 0x0000383001007387 */ /* 0x000fe80000100a00 */
[----:B------:R-:W-:Y:S04]  /*2950*/  STL.64 [R1+0x30], R44 ;  /* 0x0000302c01007387 */ /* 0x000fe80000100a00 */
[----:B----4-:R0:W-:Y:S02]  /*2960*/  STL [R1+0x74], R46 ;  /* 0x0000742e01007387 */ /* 0x0101e40000100800 */
[----:B0-----:R-:W-:-:S02]  /*2970*/  IMAD R46, R2, 0x39, RZ ;  /* 0x00000039022e7824 */ /* 0x001fc400078e02ff */
[----:B------:R-:W-:-:S04]  /*2980*/  IMAD.WIDE R44, R12, 0x2, R54 ;  /* 0x000000020c2c7825 */ /* 0x000fc800078e0236 */
[----:B------:R-:W-:Y:S01]  /*2990*/  IMAD.WIDE R48, R46, 0x2, R56 ;  /* 0x000000022e307825 */ /* 0x000fe200078e0238 */
[----:B------:R-:W2:Y:S04]  /*29a0*/  @!P4 LDG.E.U16 R38, desc[UR16][R44.64] ;  /* 0x000000102c26c981 */ /* 0x000ea8000c1e1500 */
[----:B------:R-:W4:Y:S01]  /*29b0*/  @P1 LDG.E.U16 R52, desc[UR16][R48.64] ;  /* 0x0000001030341981 */ /* 0x000f22000c1e1500 */
[----:B------:R-:W-:-:S05]  /*29c0*/  VIADD R34, R58, 0xfffffff5 ;  /* 0xfffffff53a227836 */ /* 0x000fca0000000000 */
[----:B------:R-:W-:Y:S01]  /*29d0*/  ISETP.GE.U32.AND P6, PT, R34, 0x7fffffb6, PT ;  /* 0x7fffffb62200780c */ /* 0x000fe20003fc6070 */
[----:B------:R-:W-:Y:S01]  /*29e0*/  IMAD R13, R2, 0xa, RZ ;  /* 0x0000000a020d7824 */ /* 0x000fe200078e02ff */
[----:B------:R-:W-:Y:S01]  /*29f0*/  PRMT R21, RZ, 0x7610, R21 ;  /* 0x00007610ff157816 */ /* 0x000fe20000000015 */
[----:B---3--:R-:W-:Y:S04]  /*2a00*/  STL [R1+0x50], R47 ;  /* 0x0000502f01007387 */ /* 0x008fe80000100800 */
[----:B------:R0:W-:Y:S01]  /*2a10*/  STL [R1+0x70], R35 ;  /* 0x0000702301007387 */ /* 0x0001e20000100800 */
[----:B------:R-:W-:-:S03]  /*2a20*/  PRMT R20, RZ, 0x7610, R20 ;  /* 0x00007610ff147816 */ /* 0x000fc60000000014 */
[----:B------:R-:W-:Y:S01]  /*2a30*/  STL.64 [R1+0x328], R50 ;  /* 0x0003283201007387 */ /* 0x000fe20000100a00 */
[----:B0-----:R-:W-:-:S03]  /*2a40*/  IMAD.WIDE R34, R13, 0x2, R56 ;  /* 0x000000020d227825 */ /* 0x001fc600078e0238 */
[----:B------:R-:W-:Y:S01]  /*2a50*/  STL [R1+0x550], R48 ;  /* 0x0005503001007387 */ /* 0x000fe20000100800 */
[----:B------:R-:W-:-:S03]  /*2a60*/  PRMT R43, RZ, 0x7610, R43 ;  /* 0x00007610ff2b7816 */ /* 0x000fc6000000002b */
[----:B------:R0:W-:Y:S01]  /*2a70*/  STL.64 [R1+0x2a8], R34 ;  /* 0x0002a82201007387 */ /* 0x0001e20000100a00 */
[----:B------:R-:W-:-:S03]  /*2a80*/  IMAD.WIDE R46, R46, 0x2, R54 ;  /* 0x000000022e2e7825 */ /* 0x000fc600078e0236 */
[----:B------:R0:W3:Y:S01]  /*2a90*/  @!P6 LDG.E.U16 R21, desc[UR16][R34.64] ;  /* 0x000000102215e981 */ /* 0x0000e2000c1e1500 */
[----:B------:R-:W-:Y:S01]  /*2aa0*/  SHF.R.U32.HI R12, RZ, 0xd, R8 ;  /* 0x0000000dff0c7819 */ /* 0x000fe20000011608 */
[----:B------:R-:W-:Y:S02]  /*2ab0*/  @!P5 IMAD.MOV R6, RZ, RZ, -R6 ;  /* 0x000000ffff06d224 */ /* 0x000fe400078e0a06 */
[----:B------:R1:W-:Y:S04]  /*2ac0*/  STL.64 [R1+0x320], R44 ;  /* 0x0003202c01007387 */ /* 0x0003e80000100a00 */
[----:B------:R-:W3:Y:S01]  /*2ad0*/  @P1 LDG.E.U16 R43, desc[UR16][R46.64] ;  /* 0x000000102e2b1981 */ /* 0x000ee2000c1e1500 */
[----:B0-----:R-:W-:Y:S01]  /*2ae0*/  IMAD.WIDE R34, R13, 0x2, R54 ;  /* 0x000000020d227825 */ /* 0x001fe200078e0236 */
[----:B------:R-:W-:-:S02]  /*2af0*/  LOP3.LUT P5, RZ, R12, 0x1, RZ, 0xc0, !PT ;  /* 0x000000010cff7812 */ /* 0x000fc400078ac0ff */
[----:B------:R-:W-:Y:S04]  /*2b00*/  STL [R1+0x598], R48 ;  /* 0x0005983001007387 */ /* 0x000fe80000100800 */
[----:B------:R0:W3:Y:S01]  /*2b10*/  @!P6 LDG.E.U16 R20, desc[UR16][R34.64] ;  /* 0x000000102214e981 */ /* 0x0000e2000c1e1500 */
[----:B------:R-:W-:-:S03]  /*2b20*/  ISETP.GE.AND P4, PT, R11, RZ, PT ;  /* 0x000000ff0b00720c */ /* 0x000fc60003f86270 */
[----:B------:R-:W-:Y:S01]  /*2b30*/  STL [R1+0x54c], R49 ;  /* 0x00054c3101007387 */ /* 0x000fe20000100800 */
[----:B------:R-:W-:-:S03]  /*2b40*/  IMAD R11, R2, 0x12, RZ ;  /* 0x00000012020b7824 */ /* 0x000fc600078e02ff */
[----:B------:R-:W-:Y:S04]  /*2b50*/  STL [R1+0x590], R49 ;  /* 0x0005903101007387 */ /* 0x000fe80000100800 */
[----:B------:R-:W-:Y:S04]  /*2b60*/  STL.64 [R1+0x558], R46 ;  /* 0x0005582e01007387 */ /* 0x000fe80000100a00 */
[----:B------:R-:W-:Y:S01]  /*2b70*/  STL [R1+0x5e8], R47 ;  /* 0x0005e82f01007387 */ /* 0x000fe20000100800 */
[----:B------:R-:W-:-:S03]  /*2b80*/  PRMT R0, RZ, 0x7610, R0 ;  /* 0x00007610ff007816 */ /* 0x000fc60000000000 */
[----:B------:R-:W-:Y:S01]  /*2b90*/  STL.64 [R1+0x2a0], R34 ;  /* 0x0002a02201007387 */ /* 0x000fe20000100a00 */
[----:B------:R-:W-:Y:S01]  /*2ba0*/  PRMT R42, RZ, 0x7610, R42 ;  /* 0x00007610ff2a7816 */ /* 0x000fe2000000002a */
[----:B-1----:R-:W-:-:S05]  /*2bb0*/  IMAD.WIDE R44, R11, 0x2, R56 ;  /* 0x000000020b2c7825 */ /* 0x002fca00078e0238 */
[----:B------:R-:W3:Y:S04]  /*2bc0*/  @P5 LDG.E.U16 R42, desc[UR16][R44.64] ;  /* 0x000000102c2a5981 */ /* 0x000ee8000c1e1500 */
[----:B----4-:R-:W-:Y:S04]  /*2bd0*/  STL [R1+0x6c], R52 ;  /* 0x00006c3401007387 */ /* 0x010fe80000100800 */
[----:B--2---:R-:W-:Y:S04]  /*2be0*/  STL [R1+0x7c], R38 ;  /* 0x00007c2601007387 */ /* 0x004fe80000100800 */
[----:B------:R1:W-:Y:S02]  /*2bf0*/  STL [R1+0xd0], R39 ;  /* 0x0000d02701007387 */ /* 0x0003e40000100800 */
[----:B-1----:R-:W-:-:S05]  /*2c00*/  IMAD.WIDE R38, R11, 0x2, R54 ;  /* 0x000000020b267825 */ /* 0x002fca00078e0236 */
[----:B------:R-:W2:Y:S01]  /*2c10*/  @P5 LDG.E.U16 R0, desc[UR16][R38.64] ;  /* 0x0000001026005981 */ /* 0x000ea2000c1e1500 */
[----:B------:R-:W-:-:S04]  /*2c20*/  SHF.R.U32.HI R13, RZ, 0x5, R8 ;  /* 0x00000005ff0d7819 */ /* 0x000fc80000011608 */
[----:B------:R-:W-:Y:S01]  /*2c30*/  LOP3.LUT P6, RZ, R13, 0x1, RZ, 0xc0, !PT ;  /* 0x000000010dff7812 */ /* 0x000fe200078cc0ff */
[----:B------:R-:W-:Y:S01]  /*2c40*/  IMAD R13, R2, 0x1a, RZ ;  /* 0x0000001a020d7824 */ /* 0x000fe200078e02ff */
[----:B------:R-:W-:Y:S01]  /*2c50*/  PRMT R12, RZ, 0x7610, R12 ;  /* 0x00007610ff0c7816 */ /* 0x000fe2000000000c */
[----:B------:R-:W-:Y:S02]  /*2c60*/  STL.64 [R1+0x228], R44 ;  /* 0x0002282c01007387 */ /* 0x000fe40000100a00 */
[----:B0-----:R-:W-:Y:S01]  /*2c70*/  IMAD.WIDE R34, R13, 0x2, R56 ;  /* 0x000000020d227825 */ /* 0x001fe200078e0238 */
[----:B------:R-:W-:Y:S02]  /*2c80*/  ISETP.NE.AND P5, PT, R5, RZ, PT ;  /* 0x000000ff0500720c */ /* 0x000fe40003fa5270 */
[----:B------:R-:W-:-:S05]  /*2c90*/  PRMT R11, RZ, 0x7610, R11 ;  /* 0x00007610ff0b7816 */ /* 0x000fca000000000b */
[----:B------:R0:W4:Y:S04]  /*2ca0*/  @P6 LDG.E.U16 R12, desc[UR16][R34.64] ;  /* 0x00000010220c6981 */ /* 0x000128000c1e1500 */
[----:B---3--:R-:W-:Y:S04]  /*2cb0*/  STL [R1+0xdc], R20 ;  /* 0x0000dc1401007387 */ /* 0x008fe80000100800 */
[----:B------:R1:W-:Y:S04]  /*2cc0*/  STL [R1+0x78], R21 ;  /* 0x0000781501007387 */ /* 0x0003e80000100800 */
[----:B------:R-:W-:Y:S04]  /*2cd0*/  STL [R1+0x68], R43 ;  /* 0x0000682b01007387 */ /* 0x000fe80000100800 */
[----:B------:R-:W-:Y:S04]  /*2ce0*/  STL.64 [R1+0x220], R38 ;  /* 0x0002202601007387 */ /* 0x000fe80000100a00 */
[----:B------:R0:W-:Y:S01]  /*2cf0*/  STL.64 [R1+0x1a8], R34 ;  /* 0x0001a82201007387 */ /* 0x0001e20000100a00 */
[----:B-1----:R-:W-:Y:S01]  /*2d00*/  IMAD.WIDE R20, R13, 0x2, R54 ;  /* 0x000000020d147825 */ /* 0x002fe200078e0236 */
[----:B------:R-:W-:-:S03]  /*2d10*/  SHF.R.U64 R13, R4, 0x15, RZ ;  /* 0x00000015040d7819 */ /* 0x000fc600000012ff */
[----:B------:R-:W-:Y:S01]  /*2d20*/  @!P4 IMAD.MOV R7, RZ, RZ, -R7 ;  /* 0x000000ffff07c224 */ /* 0x000fe200078e0a07 */
[----:B0-----:R-:W-:Y:S01]  /*2d30*/  LOP3.LUT R34, RZ, R5, RZ, 0x33, !PT ;  /* 0x00000005ff227212 */ /* 0x001fe200078e33ff */
[----:B------:R0:W3:Y:S03]  /*2d40*/  @P6 LDG.E.U16 R11, desc[UR16][R20.64] ;  /* 0x00000010140b6981 */ /* 0x0000e6000c1e1500 */
[C---:B------:R-:W-:Y:S02]  /*2d50*/  SEL R50, R34.reuse, R10, !P5 ;  /* 0x0000000a22327207 */ /* 0x040fe40006800000 */
[C---:B------:R-:W-:Y:S02]  /*2d60*/  SEL R51, R34.reuse, R9, !P5 ;  /* 0x0000000922337207 */ /* 0x040fe40006800000 */
[----:B------:R-:W-:Y:S01]  /*2d70*/  SEL R52, R34, R6, !P5 ;  /* 0x0000000622347207 */ /* 0x000fe20006800000 */
[----:B------:R0:W-:Y:S01]  /*2d80*/  STL.64 [R1+0x1a0], R20 ;  /* 0x0001a01401007387 */ /* 0x0001e20000100a00 */
[----:B------:R-:W-:-:S03]  /*2d90*/  SHF.R.U64 R5, R4, 0x1d, RZ ;  /* 0x0000001d04057819 */ /* 0x000fc600000012ff */
[----:B------:R-:W-:Y:S01]  /*2da0*/  STL.64 [R1+0x560], R50 ;  /* 0x0005603201007387 */ /* 0x000fe20000100a00 */
[----:B------:R-:W-:-:S03]  /*2db0*/  LOP3.LUT P6, RZ, R13, 0x1, RZ, 0xc0, !PT ;  /* 0x000000010dff7812 */ /* 0x000fc600078cc0ff */
[----:B------:R-:W-:Y:S01]  /*2dc0*/  STL [R1+0x568], R52 ;  /* 0x0005683401007387 */ /* 0x000fe20000100800 */
[----:B------:R-:W-:Y:S01]  /*2dd0*/  IMAD R6, R2, 0x22, RZ ;  /* 0x0000002202067824 */ /* 0x000fe200078e02ff */
[----:B------:R-:W-:Y:S02]  /*2de0*/  PRMT R36, RZ, 0x7610, R36 ;  /* 0x00007610ff247816 */ /* 0x000fe40000000024 */
[----:B------:R-:W-:Y:S01]  /*2df0*/  PRMT R37, RZ, 0x7610, R37 ;  /* 0x00007610ff257816 */ /* 0x000fe20000000025 */
[----:B0-----:R-:W-:Y:S01]  /*2e00*/  IMAD.WIDE R20, R6, 0x2, R56 ;  /* 0x0000000206147825 */ /* 0x001fe200078e0238 */
[----:B------:R-:W-:-:S03]  /*2e10*/  PRMT R53, RZ, 0x7610, R53 ;  /* 0x00007610ff357816 */ /* 0x000fc60000000035 */
[--C-:B------:R-:W-:Y:S01]  /*2e20*/  IMAD.WIDE R44, R6, 0x2, R54.reuse ;  /* 0x00000002062c7825 */ /* 0x100fe200078e0236 */
[----:B--2---:R0:W-:Y:S02]  /*2e30*/  STL [R1+0xd4], R0 ;  /* 0x0000d40001007387 */ /* 0x0041e40000100800 */
[----:B0-----:R-:W-:Y:S02]  /*2e40*/  SEL R0, R34, R7, !P5 ;  /* 0x0000000722007207 */ /* 0x001fe40006800000 */
[----:B------:R-:W-:Y:S01]  /*2e50*/  LOP3.LUT P5, RZ, R5, 0x1, RZ, 0xc0, !PT ;  /* 0x0000000105ff7812 */ /* 0x000fe200078ac0ff */
[----:B------:R-:W-:Y:S02]  /*2e60*/  IMAD R7, R2, 0x2a, RZ ;  /* 0x0000002a02077824 */ /* 0x000fe400078e02ff */
[----:B------:R-:W-:Y:S02]  /*2e70*/  STL [R1+0x56c], R0 ;  /* 0x00056c0001007387 */ /* 0x000fe40000100800 */
[----:B------:R-:W-:-:S02]  /*2e80*/  IMAD.WIDE R38, R7, 0x2, R54 ;  /* 0x0000000207267825 */ /* 0x000fc400078e0236 */
[----:B------:R0:W-:Y:S04]  /*2e90*/  STL [R1+0xd8], R42 ;  /* 0x0000d82a01007387 */ /* 0x0001e80000100800 */
[----:B------:R-:W2:Y:S04]  /*2ea0*/  @P6 LDG.E.U16 R36, desc[UR16][R38.64] ;  /* 0x0000001026246981 */ /* 0x000ea8000c1e1500 */
[----:B------:R-:W3:Y:S01]  /*2eb0*/  @P5 LDG.E.U16 R53, desc[UR16][R20.64] ;  /* 0x0000001014355981 */ /* 0x000ee2000c1e1500 */
[----:B0-----:R-:W-:-:S03]  /*2ec0*/  IMAD.WIDE R42, R7, 0x2, R56 ;  /* 0x00000002072a7825 */ /* 0x001fc600078e0238 */
[----:B------:R0:W-:Y:S04]  /*2ed0*/  STL.64 [R1+0x128], R20 ;  /* 0x0001281401007387 */ /* 0x0001e80000100a00 */
[----:B------:R1:W3:Y:S04]  /*2ee0*/  @P6 LDG.E.U16 R37, desc[UR16][R42.64] ;  /* 0x000000102a256981 */ /* 0x0002e8000c1e1500 */
[----:B------:R-:W-:Y:S04]  /*2ef0*/  STL.64 [R1+0x120], R44 ;  /* 0x0001202c01007387 */ /* 0x000fe80000100a00 */
[----:B0-----:R-:W4:Y:S01]  /*2f00*/  LDL.LU.64 R20, [R1+0x638] ;  /* 0x0006380001147983 */ /* 0x001f220000300a00 */
[----:B------:R-:W-:-:S02]  /*2f10*/  PRMT R41, RZ, 0x7610, R41 ;  /* 0x00007610ff297816 */ /* 0x000fc40000000029 */
[C---:B------:R-:W-:Y:S02]  /*2f20*/  SHF.R.U64 R5, R4.reuse, 0xd, RZ ;  /* 0x0000000d04057819 */ /* 0x040fe400000012ff */
[----:B------:R-:W-:Y:S02]  /*2f30*/  SHF.R.U64 R6, R4, 0x5, RZ ;  /* 0x0000000504067819 */ /* 0x000fe400000012ff */
[----:B------:R0:W4:Y:S01]  /*2f40*/  @P5 LDG.E.U16 R41, desc[UR16][R44.64] ;  /* 0x000000102c295981 */ /* 0x000122000c1e1500 */
[----:B------:R-:W-:Y:S02]  /*2f50*/  LOP3.LUT P5, RZ, R5, 0x1, RZ, 0xc0, !PT ;  /* 0x0000000105ff7812 */ /* 0x000fe400078ac0ff */
[----:B------:R-:W-:Y:S01]  /*2f60*/  LOP3.LUT P6, RZ, R6, 0x1, RZ, 0xc0, !PT ;  /* 0x0000000106ff7812 */ /* 0x000fe200078cc0ff */
[----:B------:R1:W-:Y:S01]  /*2f70*/  STL.64 [R1+0xa8], R42 ;  /* 0x0000a82a01007387 */ /* 0x0003e20000100a00 */
[----:B------:R-:W-:Y:S01]  /*2f80*/  IMAD R5, R2, 0x32, RZ ;  /* 0x0000003202057824 */ /* 0x000fe200078e02ff */
[----:B------:R-:W-:-:S02]  /*2f90*/  PRMT R40, RZ, 0x7610, R40 ;  /* 0x00007610ff287816 */ /* 0x000fc40000000028 */
[----:B------:R0:W-:Y:S01]  /*2fa0*/  STL.64 [R1+0xa0], R38 ;  /* 0x0000a02601007387 */ /* 0x0001e20000100a00 */
[----:B-1----:R-:W-:-:S04]  /*2fb0*/  IMAD R42, R2, 0x3a, RZ ;  /* 0x0000003a022a7824 */ /* 0x002fc800078e02ff */
[----:B0-----:R-:W-:-:S04]  /*2fc0*/  IMAD.WIDE R44, R42, 0x2, R56 ;  /* 0x000000022a2c7825 */ /* 0x001fc800078e0238 */
[C---:B------:R-:W-:Y:S01]  /*2fd0*/  IMAD.WIDE R38, R5.reuse, 0x2, R54 ;  /* 0x0000000205267825 */ /* 0x040fe200078e0236 */
[----:B--2---:R-:W-:Y:S04]  /*2fe0*/  STL [R1+0x150], R36 ;  /* 0x0001502401007387 */ /* 0x004fe80000100800 */
[----:B---3--:R0:W-:Y:S01]  /*2ff0*/  STL [R1+0x154], R37 ;  /* 0x0001542501007387 */ /* 0x0081e20000100800 */
[----:B----4-:R-:W-:Y:S01]  /*3000*/  PRMT R20, RZ, 0x7610, R20 ;  /* 0x00007610ff147816 */ /* 0x010fe20000000014 */
[----:B0-----:R-:W-:Y:S01]  /*3010*/  IMAD.WIDE R36, R5, 0x2, R56 ;  /* 0x0000000205247825 */ /* 0x001fe200078e0238 */
[----:B------:R-:W-:-:S04]  /*3020*/  PRMT R21, RZ, 0x7610, R21 ;  /* 0x00007610ff157816 */ /* 0x000fc80000000015 */
[----:B------:R-:W2:Y:S04]  /*3030*/  @P6 LDG.E.U16 R20, desc[UR16][R44.64] ;  /* 0x000000102c146981 */ /* 0x000ea8000c1e1500 */
[----:B------:R-:W3:Y:S04]  /*3040*/  @P5 LDG.E.U16 R40, desc[UR16][R36.64] ;  /* 0x0000001024285981 */ /* 0x000ee8000c1e1500 */
[----:B------:R0:W4:Y:S04]  /*3050*/  @P5 LDG.E.U16 R21, desc[UR16][R38.64] ;  /* 0x0000001026155981 */ /* 0x000128000c1e1500 */
[----:B------:R1:W-:Y:S04]  /*3060*/  STL.64 [R1+0x28], R36 ;  /* 0x0000282401007387 */ /* 0x0003e80000100a00 */
[----:B------:R0:W-:Y:S04]  /*3070*/  STL.64 [R1+0x20], R38 ;  /* 0x0000202601007387 */ /* 0x0001e80000100a00 */
[----:B-1----:R-:W4:Y:S01]  /*3080*/  LDL.LU.64 R36, [R1+0x630] ;  /* 0x0006300001247983 */ /* 0x002f220000300a00 */
[----:B------:R-:W-:Y:S01]  /*3090*/  PRMT R47, RZ, 0x7610, R47 ;  /* 0x00007610ff2f7816 */ /* 0x000fe2000000002f */
[----:B------:R-:W-:-:S04]  /*30a0*/  IMAD.WIDE R42, R42, 0x2, R54 ;  /* 0x000000022a2a7825 */ /* 0x000fc800078e0236 */
[C---:B------:R-:W-:Y:S01]  /*30b0*/  VIADD R5, R58.reuse, 0xfffffffb ;  /* 0xfffffffb3a057836 */ /* 0x040fe20000000000 */
[----:B------:R-:W4:Y:S01]  /*30c0*/  @P6 LDG.E.U16 R47, desc[UR16][R42.64] ;  /* 0x000000102a2f6981 */ /* 0x000f22000c1e1500 */
[----:B------:R-:W-:-:S03]  /*30d0*/  VIADD R6, R58, 0xfffffff4 ;  /* 0xfffffff43a067836 */ /* 0x000fc60000000000 */
[----:B------:R-:W-:Y:S01]  /*30e0*/  ISETP.GE.U32.AND P6, PT, R5, 0x7fffffbc, PT ;  /* 0x7fffffbc0500780c */ /* 0x000fe20003fc6070 */
[----:B------:R-:W-:Y:S01]  /*30f0*/  IMAD R5, R2, 0x3, RZ ;  /* 0x0000000302057824 */ /* 0x000fe200078e02ff */
[----:B------:R-:W-:Y:S01]  /*3100*/  ISETP.GE.U32.AND P5, PT, R6, 0x7fffffb5, PT ;  /* 0x7fffffb50600780c */ /* 0x000fe20003fa6070 */
[----:B------:R-:W-:Y:S01]  /*3110*/  VIADD R35, R58, 0xfffffffc ;  /* 0xfffffffc3a237836 */ /* 0x000fe20000000000 */
[----:B------:R-:W-:Y:S01]  /*3120*/  STL.64 [R1+0x570], R44 ;  /* 0x0005702c01007387 */ /* 0x000fe20000100a00 */
[----:B0-----:R-:W-:-:S03]  /*3130*/  IMAD.WIDE R38, R5, 0x2, R56 ;  /* 0x0000000205267825 */ /* 0x001fc600078e0238 */
[----:B------:R-:W-:Y:S01]  /*3140*/  STL.64 [R1+0x578], R42 ;  /* 0x0005782a01007387 */ /* 0x000fe20000100a00 */
[----:B------:R-:W-:Y:S01]  /*3150*/  ISETP.GE.U32.AND P4, PT, R35, 0x7fffffbd, PT ;  /* 0x7fffffbd2300780c */ /* 0x000fe20003f86070 */
[----:B------:R-:W-:Y:S02]  /*3160*/  IMAD R6, R2, 0xb, RZ ;  /* 0x0000000b02067824 */ /* 0x000fe400078e02ff */
[----:B------:R-:W-:Y:S04]  /*3170*/  STL [R1+0x15c], R53 ;  /* 0x00015c3501007387 */ /* 0x000fe80000100800 */
[----:B------:R-:W-:Y:S01]  /*3180*/  STL [R1+0x158], R41 ;  /* 0x0001582901007387 */ /* 0x000fe20000100800 */
[----:B------:R-:W-:-:S03]  /*3190*/  PRMT R7, RZ, 0x7610, R7 ;  /* 0x00007610ff077816 */ /* 0x000fc60000000007 */
[----:B---3--:R0:W-:Y:S04]  /*31a0*/  STL [R1+0xec], R40 ;  /* 0x0000ec2801007387 */ /* 0x0081e80000100800 */
[----:B------:R-:W-:Y:S04]  /*31b0*/  STL.64 [R1+0x318], R38 ;  /* 0x0003182601007387 */ /* 0x000fe80000100a00 */
[----:B--2---:R-:W-:Y:S04]  /*31c0*/  STL [R1+0xe4], R20 ;  /* 0x0000e41401007387 */ /* 0x004fe80000100800 */
[----:B----4-:R1:W-:Y:S01]  /*31d0*/  STL [R1+0xe8], R21 ;  /* 0x0000e81501007387 */ /* 0x0103e20000100800 */
[----:B0-----:R-:W-:-:S04]  /*31e0*/  IMAD.WIDE R40, R5, 0x2, R54 ;  /* 0x0000000205287825 */ /* 0x001fc800078e0236 */
[----:B-1----:R-:W-:Y:S01]  /*31f0*/  IMAD.WIDE R20, R6, 0x2, R56 ;  /* 0x0000000206147825 */ /* 0x002fe200078e0238 */
[----:B------:R-:W-:Y:S02]  /*3200*/  PRMT R37, RZ, 0x7610, R37 ;  /* 0x00007610ff257816 */ /* 0x000fe40000000025 */
[----:B------:R-:W-:Y:S02]  /*3210*/  PRMT R36, RZ, 0x7610, R36 ;  /* 0x00007610ff247816 */ /* 0x000fe40000000024 */
[----:B------:R-:W2:Y:S04]  /*3220*/  @!P5 LDG.E.U16 R7, desc[UR16][R20.64] ;  /* 0x000000101407d981 */ /* 0x000ea8000c1e1500 */
[----:B------:R0:W-:Y:S04]  /*3230*/  STL.64 [R1+0x310], R40 ;  /* 0x0003102801007387 */ /* 0x0001e80000100a00 */
[----:B------:R-:W3:Y:S04]  /*3240*/  @!P4 LDG.E.U16 R37, desc[UR16][R38.64] ;  /* 0x000000102625c981 */ /* 0x000ee8000c1e1500 */
[----:B------:R0:W4:Y:S04]  /*3250*/  @!P4 LDG.E.U16 R36, desc[UR16][R40.64] ;  /* 0x000000102824c981 */ /* 0x000128000c1e1500 */
[----:B------:R-:W3:Y:S01]  /*3260*/  LDL.LU R38, [R1+0x628] ;  /* 0x0006280001267983 */ /* 0x000ee20000300800 */
[----:B------:R-:W-:-:S04]  /*3270*/  SHF.R.U32.HI R5, RZ, 0xc, R8 ;  /* 0x0000000cff057819 */ /* 0x000fc80000011608 */
[----:B------:R-:W-:Y:S01]  /*3280*/  LOP3.LUT P4, RZ, R5, 0x1, RZ, 0xc0, !PT ;  /* 0x0000000105ff7812 */ /* 0x000fe2000788c0ff */
[----:B------:R-:W-:Y:S01]  /*3290*/  STL.64 [R1+0x298], R20 ;  /* 0x0002981401007387 */ /* 0x000fe20000100a00 */
[----:B------:R-:W-:Y:S01]  /*32a0*/  PRMT R16, RZ, 0x7610, R16 ;  /* 0x00007610ff107816 */ /* 0x000fe20000000010 */
[----:B0-----:R-:W-:Y:S01]  /*32b0*/  IMAD.WIDE R40, R6, 0x2, R54 ;  /* 0x0000000206287825 */ /* 0x001fe200078e0236 */
[----:B------:R-:W-:Y:S01]  /*32c0*/  PRMT R17, RZ, 0x7610, R17 ;  /* 0x00007610ff117816 */ /* 0x000fe20000000011 */
[----:B--2---:R0:W-:Y:S02]  /*32d0*/  STL [R1+0x160], R7 ;  /* 0x0001600701007387 */ /* 0x0041e40000100800 */
[----:B0-----:R-:W-:Y:S02]  /*32e0*/  IMAD R7, R2, 0x13, RZ ;  /* 0x0000001302077824 */ /* 0x001fe400078e02ff */
[----:B----4-:R-:W-:Y:S02]  /*32f0*/  STL [R1+0x164], R36 ;  /* 0x0001642401007387 */ /* 0x010fe40000100800 */
[----:B------:R-:W-:-:S02]  /*3300*/  IMAD.WIDE R20, R7, 0x2, R54 ;  /* 0x0000000207147825 */ /* 0x000fc400078e0236 */
[----:B---3--:R0:W-:Y:S01]  /*3310*/  STL [R1+0x168], R37 ;  /* 0x0001682501007387 */ /* 0x0081e20000100800 */
[----:B------:R-:W-:-:S03]  /*3320*/  PRMT R38, RZ, 0x7610, R38 ;  /* 0x00007610ff267816 */ /* 0x000fc60000000026 */
[----:B------:R-:W2:Y:S01]  /*3330*/  @P4 LDG.E.U16 R16, desc[UR16][R20.64] ;  /* 0x0000001014104981 */ /* 0x000ea2000c1e1500 */
[----:B0-----:R-:W-:-:S03]  /*3340*/  IMAD.WIDE R36, R7, 0x2, R56 ;  /* 0x0000000207247825 */ /* 0x001fc600078e0238 */
[----:B------:R0:W-:Y:S04]  /*3350*/  STL.64 [R1+0x290], R40 ;  /* 0x0002902801007387 */ /* 0x0001e80000100a00 */
[----:B------:R-:W3:Y:S04]  /*3360*/  @!P5 LDG.E.U16 R38, desc[UR16][R40.64] ;  /* 0x000000102826d981 */ /* 0x000ee8000c1e1500 */
[----:B------:R1:W4:Y:S04]  /*3370*/  @P4 LDG.E.U16 R17, desc[UR16][R36.64] ;  /* 0x0000001024114981 */ /* 0x000328000c1e1500 */
[----:B0-----:R-:W3:Y:S01]  /*3380*/  LDL.LU.64 R40, [R1+0x620] ;  /* 0x0006200001287983 */ /* 0x001ee20000300a00 */
[----:B------:R-:W-:-:S02]  /*3390*/  SHF.R.U32.HI R5, RZ, 0x4, R8 ;  /* 0x00000004ff057819 */ /* 0x000fc40000011608 */
[----:B------:R-:W-:Y:S02]  /*33a0*/  SHF.R.U64 R6, R4, 0x1c, RZ ;  /* 0x0000001c04067819 */ /* 0x000fe400000012ff */
[----:B------:R-:W-:Y:S01]  /*33b0*/  LOP3.LUT P5, RZ, R5, 0x1, RZ, 0xc0, !PT ;  /* 0x0000000105ff7812 */ /* 0x000fe200078ac0ff */
[----:B------:R1:W-:Y:S01]  /*33c0*/  STL.64 [R1+0x218], R36 ;  /* 0x0002182401007387 */ /* 0x0003e20000100a00 */
[----:B------:R-:W-:Y:S01]  /*33d0*/  LOP3.LUT P4, RZ, R6, 0x1, RZ, 0xc0, !PT ;  /* 0x0000000106ff7812 */ /* 0x000fe2000788c0ff */
[C---:B------:R-:W-:Y:S02]  /*33e0*/  IMAD R6, R2.reuse, 0x1b, RZ ;  /* 0x0000001b02067824 */ /* 0x040fe400078e02ff */
[----:B------:R0:W-:Y:S01]  /*33f0*/  STL.64 [R1+0x210], R20 ;  /* 0x0002101401007387 */ /* 0x0001e20000100a00 */
[----:B------:R-:W-:Y:S01]  /*3400*/  IMAD R7, R2, 0x23, RZ ;  /* 0x0000002302077824 */ /* 0x000fe200078e02ff */
[----:B------:R-:W-:Y:S02]  /*3410*/  PRMT R18, RZ, 0x7610, R18 ;  /* 0x00007610ff127816 */ /* 0x000fe40000000012 */
[----:B------:R-:W-:Y:S01]  /*3420*/  PRMT R19, RZ, 0x7610, R19 ;  /* 0x00007610ff137816 */ /* 0x000fe20000000013 */
[----:B-1----:R-:W-:-:S04]  /*3430*/  IMAD.WIDE R36, R6, 0x2, R54 ;  /* 0x0000000206247825 */ /* 0x002fc800078e0236 */
[----:B0-----:R-:W-:-:S05]  /*3440*/  IMAD.WIDE R20, R7, 0x2, R54 ;  /* 0x0000000207147825 */ /* 0x001fca00078e0236 */
[----:B------:R-:W3:Y:S04]  /*3450*/  @P4 LDG.E.U16 R18, desc[UR16][R20.64] ;  /* 0x0000001014124981 */ /* 0x000ee8000c1e1500 */
[----:B--2---:R-:W-:Y:S04]  /*3460*/  STL [R1+0x348], R16 ;  /* 0x0003481001007387 */ /* 0x004fe80000100800 */
[----:B----4-:R0:W-:Y:S01]  /*3470*/  STL [R1+0x34c], R17 ;  /* 0x00034c1101007387 */ /* 0x0101e20000100800 */
[----:B---3--:R-:W-:-:S03]  /*3480*/  PRMT R41, RZ, 0x7610, R41 ;  /* 0x00007610ff297816 */ /* 0x008fc60000000029 */
[----:B------:R1:W-:Y:S01]  /*3490*/  STL [R1+0x358], R38 ;  /* 0x0003582601007387 */ /* 0x0003e20000100800 */
[----:B0-----:R-:W-:Y:S01]  /*34a0*/  IMAD.WIDE R16, R6, 0x2, R56 ;  /* 0x0000000206107825 */ /* 0x001fe200078e0238 */
[----:B------:R-:W-:-:S04]  /*34b0*/  PRMT R40, RZ, 0x7610, R40 ;  /* 0x00007610ff287816 */ /* 0x000fc80000000028 */
[----:B------:R0:W-:Y:S01]  /*34c0*/  STL.64 [R1+0x198], R16 ;  /* 0x0001981001007387 */ /* 0x0001e20000100a00 */
[----:B-1----:R-:W-:-:S03]  /*34d0*/  IMAD.WIDE R38, R7, 0x2, R56 ;  /* 0x0000000207267825 */ /* 0x002fc600078e0238 */
[----:B------:R1:W-:Y:S04]  /*34e0*/  STL.64 [R1+0x190], R36 ;  /* 0x0001902401007387 */ /* 0x0003e80000100a00 */
[----:B------:R-:W2:Y:S04]  /*34f0*/  @P5 LDG.E.U16 R41, desc[UR16][R16.64] ;  /* 0x0000001010295981 */ /* 0x000ea8000c1e1500 */
[----:B------:R3:W4:Y:S04]  /*3500*/  @P4 LDG.E.U16 R19, desc[UR16][R38.64] ;  /* 0x0000001026134981 */ /* 0x000728000c1e1500 */
[----:B------:R-:W2:Y:S04]  /*3510*/  @P5 LDG.E.U16 R40, desc[UR16][R36.64] ;  /* 0x0000001024285981 */ /* 0x000ea8000c1e1500 */
[----:B0-----:R-:W2:Y:S04]  /*3520*/  LDL.LU.64 R16, [R1+0x618] ;  /* 0x0006180001107983 */ /* 0x001ea80000300a00 */
[----:B-1----:R-:W2:Y:S01]  /*3530*/  LDL.LU.64 R36, [R1+0x610] ;  /* 0x0006100001247983 */ /* 0x002ea20000300a00 */
[----:B------:R-:W-:-:S02]  /*3540*/  SHF.R.U64 R6, R4, 0xc, RZ ;  /* 0x0000000c04067819 */ /* 0x000fc400000012ff */
[----:B------:R-:W-:Y:S02]  /*3550*/  SHF.R.U64 R5, R4, 0x14, RZ ;  /* 0x0000001404057819 */ /* 0x000fe400000012ff */
[----:B------:R-:W-:Y:S01]  /*3560*/  LOP3.LUT P4, RZ, R6, 0x1, RZ, 0xc0, !PT ;  /* 0x0000000106ff7812 */ /* 0x000fe2000788c0ff */
[C---:B------:R-:W-:Y:S01]  /*3570*/  IMAD R6, R2.reuse, 0x33, RZ ;  /* 0x0000003302067824 */ /* 0x040fe200078e02ff */
[----:B------:R-:W-:Y:S01]  /*3580*/  LOP3.LUT P5, RZ, R5, 0x1, RZ, 0xc0, !PT ;  /* 0x0000000105ff7812 */ /* 0x000fe200078ac0ff */
[----:B------:R3:W-:Y:S01]  /*3590*/  STL.64 [R1+0x118], R38 ;  /* 0x0001182601007387 */ /* 0x0007e20000100a00 */
[----:B------:R-:W-:-:S03]  /*35a0*/  IMAD R5, R2, 0x2b, RZ ;  /* 0x0000002b02057824 */ /* 0x000fc600078e02ff */
[----:B------:R0:W-:Y:S04]  /*35b0*/  STL.64 [R1+0x110], R20 ;  /* 0x0001101401007387 */ /* 0x0001e80000100a00 */
[----:B------:R-:W-:Y:S01]  /*35c0*/  STL [R1+0x258], R18 ;  /* 0x0002581201007387 */ /* 0x000fe20000100800 */
[----:B---3--:R-:W-:-:S04]  /*35d0*/  IMAD.WIDE R38, R6, 0x2, R56 ;  /* 0x0000000206267825 */ /* 0x008fc800078e0238 */
[----:B0-----:R-:W-:Y:S01]  /*35e0*/  IMAD.WIDE R20, R6, 0x2, R54 ;  /* 0x0000000206147825 */ /* 0x001fe200078e0236 */
[----:B----4-:R0:W-:Y:S04]  /*35f0*/  STL [R1+0x25c], R19 ;  /* 0x00025c1301007387 */ /* 0x0101e80000100800 */
[----:B--2---:R-:W-:Y:S01]  /*3600*/  STL [R1+0x2d0], R40 ;  /* 0x0002d02801007387 */ /* 0x004fe20000100800 */
[----:B------:R-:W-:Y:S02]  /*3610*/  PRMT R16, RZ, 0x7610, R16 ;  /* 0x00007610ff107816 */ /* 0x000fe40000000010 */
[----:B------:R-:W-:Y:S01]  /*3620*/  PRMT R17, RZ, 0x7610, R17 ;  /* 0x00007610ff117816 */ /* 0x000fe20000000011 */
[----:B0-----:R-:W-:Y:S01]  /*3630*/  IMAD.WIDE R18, R5, 0x2, R56 ;  /* 0x0000000205127825 */ /* 0x001fe200078e0238 */
[----:B------:R0:W-:Y:S01]  /*3640*/  STL [R1+0x2d4], R41 ;  /* 0x0002d42901007387 */ /* 0x0001e20000100800 */
[----:B------:R-:W-:-:S03]  /*3650*/  PRMT R37, RZ, 0x7610, R37 ;  /* 0x00007610ff257816 */ /* 0x000fc60000000025 */
[----:B------:R-:W2:Y:S04]  /*3660*/  @P4 LDG.E.U16 R16, desc[UR16][R20.64] ;  /* 0x0000001014104981 */ /* 0x000ea8000c1e1500 */
[----:B------:R1:W3:Y:S01]  /*3670*/  @P4 LDG.E.U16 R17, desc[UR16][R38.64] ;  /* 0x0000001026114981 */ /* 0x0002e2000c1e1500 */
[----:B0-----:R-:W-:-:S03]  /*3680*/  IMAD.WIDE R40, R5, 0x2, R54 ;  /* 0x0000000205287825 */ /* 0x001fc600078e0236 */
[----:B------:R0:W-:Y:S04]  /*3690*/  STL.64 [R1+0x98], R18 ;  /* 0x0000981201007387 */ /* 0x0001e80000100a00 */
[----:B------:R-:W-:Y:S04]  /*36a0*/  STL.64 [R1+0x90], R40 ;  /* 0x0000902801007387 */ /* 0x000fe80000100a00 */
[----:B------:R-:W4:Y:S04]  /*36b0*/  @P5 LDG.E.U16 R37, desc[UR16][R18.64] ;  /* 0x0000001012255981 */ /* 0x000f28000c1e1500 */
[----:B0-----:R-:W4:Y:S01]  /*36c0*/  LDL.LU.64 R18, [R1+0x608] ;  /* 0x0006080001127983 */ /* 0x001f220000300a00 */
[----:B------:R-:W-:Y:S01]  /*36d0*/  SHF.R.U64 R5, R4, 0x4, RZ ;  /* 0x0000000404057819 */ /* 0x000fe200000012ff */
[----:B------:R-:W-:Y:S01]  /*36e0*/  IMAD.SHL.U32 R6, R2, 0x4, RZ ;  /* 0x0000000402067824 */ /* 0x000fe200078e00ff */
[----:B------:R-:W-:-:S02]  /*36f0*/  PRMT R35, RZ, 0x7610, R35 ;  /* 0x00007610ff237816 */ /* 0x000fc40000000023 */
[----:B------:R-:W-:Y:S01]  /*3700*/  LOP3.LUT P4, RZ, R5, 0x1, RZ, 0xc0, !PT ;  /* 0x0000000105ff7812 */ /* 0x000fe2000788c0ff */
[----:B------:R1:W-:Y:S01]  /*3710*/  STL.64 [R1+0x18], R38 ;  /* 0x0000182601007387 */ /* 0x0003e20000100a00 */
[----:B------:R-:W-:-:S03]  /*3720*/  PRMT R48, RZ, 0x7610, R48 ;  /* 0x00007610ff307816 */ /* 0x000fc60000000030 */
[----:B------:R0:W-:Y:S01]  /*3730*/  STL.64 [R1+0x10], R20 ;  /* 0x0000101401007387 */ /* 0x0001e20000100a00 */
[----:B------:R-:W-:-:S03]  /*3740*/  PRMT R34, RZ, 0x7610, R34 ;  /* 0x00007610ff227816 */ /* 0x000fc60000000022 */
[----:B------:R0:W4:Y:S01]  /*3750*/  @P5 LDG.E.U16 R35, desc[UR16][R40.64] ;  /* 0x0000001028235981 */ /* 0x000122000c1e1500 */
[----:B-1----:R-:W-:Y:S02]  /*3760*/  IMAD R38, R2, 0x3b, RZ ;  /* 0x0000003b02267824 */ /* 0x002fe400078e02ff */
[----:B0-----:R-:W-:-:S04]  /*3770*/  IMAD.WIDE R20, R6, 0x2, R56 ;  /* 0x0000000206147825 */ /* 0x001fc800078e0238 */
[----:B------:R-:W-:-:S04]  /*3780*/  IMAD.WIDE R40, R38, 0x2, R56 ;  /* 0x0000000226287825 */ /* 0x000fc800078e0238 */
[--C-:B------:R-:W-:Y:S01]  /*3790*/  IMAD.WIDE R38, R38, 0x2, R54.reuse ;  /* 0x0000000226267825 */ /* 0x100fe200078e0236 */
[----:B------:R-:W4:Y:S04]  /*37a0*/  @P4 LDG.E.U16 R34, desc[UR16][R40.64] ;  /* 0x0000001028224981 */ /* 0x000f28000c1e1500 */
[----:B--2---:R-:W-:Y:S04]  /*37b0*/  STL [R1+0x1d8], R16 ;  /* 0x0001d81001007387 */ /* 0x004fe80000100800 */
[----:B---3--:R0:W-:Y:S02]  /*37c0*/  STL [R1+0x1dc], R17 ;  /* 0x0001dc1101007387 */ /* 0x0081e40000100800 */
[----:B0-----:R-:W-:-:S05]  /*37d0*/  IMAD.WIDE R16, R6, 0x2, R54 ;  /* 0x0000000206107825 */ /* 0x001fca00078e0236 */
[----:B------:R0:W2:Y:S01]  /*37e0*/  @!P6 LDG.E.U16 R48, desc[UR16][R16.64] ;  /* 0x000000101030e981 */ /* 0x0000a2000c1e1500 */
[----:B----4-:R-:W-:Y:S02]  /*37f0*/  PRMT R18, RZ, 0x7610, R18 ;  /* 0x00007610ff127816 */ /* 0x010fe40000000012 */
[----:B------:R-:W-:-:S04]  /*3800*/  PRMT R19, RZ, 0x7610, R19 ;  /* 0x00007610ff137816 */ /* 0x000fc80000000013 */
[----:B------:R-:W3:Y:S04]  /*3810*/  @!P6 LDG.E.U16 R18, desc[UR16][R20.64] ;  /* 0x000000101412e981 */ /* 0x000ee8000c1e1500 */
[----:B------:R1:W4:Y:S01]  /*3820*/  @P4 LDG.E.U16 R19, desc[UR16][R38.64] ;  /* 0x0000001026134981 */ /* 0x000322000c1e1500 */
[----:B------:R-:W-:Y:S01]  /*3830*/  VIADD R7, R58, 0xfffffff3 ;  /* 0xfffffff33a077836 */ /* 0x000fe20000000000 */
[----:B------:R-:W-:Y:S01]  /*3840*/  SHF.R.U32.HI R5, RZ, 0xb, R8 ;  /* 0x0000000bff057819 */ /* 0x000fe20000011608 */
[----:B------:R-:W-:Y:S01]  /*3850*/  IMAD R6, R2, 0xc, RZ ;  /* 0x0000000c02067824 */ /* 0x000fe200078e02ff */
[----:B------:R-:W-:Y:S02]  /*3860*/  STL.64 [R1+0x580], R40 ;  /* 0x0005802801007387 */ /* 0x000fe40000100a00 */
[----:B------:R-:W-:Y:S01]  /*3870*/  ISETP.GE.U32.AND P5, PT, R7, 0x7fffffb4, PT ;  /* 0x7fffffb40700780c */ /* 0x000fe20003fa6070 */
[----:B------:R-:W-:Y:S01]  /*3880*/  VIADD R7, R58, 0xfffffffa ;  /* 0xfffffffa3a077836 */ /* 0x000fe20000000000 */
[----:B------:R-:W-:Y:S01]  /*3890*/  STL.64 [R1+0x308], R20 ;  /* 0x0003081401007387 */ /* 0x000fe20000100a00 */
[----:B------:R-:W-:-:S03]  /*38a0*/  LOP3.LUT P6, RZ, R5, 0x1, RZ, 0xc0, !PT ;  /* 0x0000000105ff7812 */ /* 0x000fc600078cc0ff */
[----:B------:R0:W-:Y:S04]  /*38b0*/  STL.64 [R1+0x300], R16 ;  /* 0x0003001001007387 */ /* 0x0001e80000100a00 */
[----:B------:R1:W-:Y:S01]  /*38c0*/  STL [R1+0x594], R38 ;  /* 0x0005942601007387 */ /* 0x0003e20000100800 */
[----:B------:R-:W-:-:S03]  /*38d0*/  ISETP.GE.U32.AND P4, PT, R7, 0x7fffffbb, PT ;  /* 0x7fffffbb0700780c */ /* 0x000fc60003f86070 */
[----:B------:R-:W-:Y:S01]  /*38e0*/  STL [R1+0x588], R39 ;  /* 0x0005882701007387 */ /* 0x000fe20000100800 */
[----:B0-----:R-:W-:-:S03]  /*38f0*/  IMAD.WIDE R16, R6, 0x2, R56 ;  /* 0x0000000206107825 */ /* 0x001fc600078e0238 */
[----:B------:R-:W-:Y:S01]  /*3900*/  STL [R1+0x254], R37 ;  /* 0x0002542501007387 */ /* 0x000fe20000100800 */
[----:B------:R-:W-:Y:S01]  /*3910*/  IMAD R7, R2, 0x14, RZ ;  /* 0x0000001402077824 */ /* 0x000fe200078e02ff */
[----:B-1----:R-:W-:Y:S02]  /*3920*/  PRMT R38, RZ, 0x7610, R38 ;  /* 0x00007610ff267816 */ /* 0x002fe40000000026 */
[----:B------:R-:W-:-:S06]  /*3930*/  PRMT R36, RZ, 0x7610, R36 ;  /* 0x00007610ff247816 */ /* 0x000fcc0000000024 */
[----:B------:R-:W4:Y:S04]  /*3940*/  @!P5 LDG.E.U16 R36, desc[UR16][R16.64] ;  /* 0x000000101024d981 */ /* 0x000f28000c1e1500 */
[----:B--2---:R-:W-:Y:S04]  /*3950*/  STL [R1+0x59c], R48 ;  /* 0x00059c3001007387 */ /* 0x004fe80000100800 */
[----:B------:R-:W-:Y:S04]  /*3960*/  STL [R1+0x250], R35 ;  /* 0x0002502301007387 */ /* 0x000fe80000100800 */
[----:B------:R-:W-:Y:S04]  /*3970*/  STL [R1+0x1d4], R34 ;  /* 0x0001d42201007387 */ /* 0x000fe80000100800 */
[----:B------:R-:W-:Y:S04]  /*3980*/  STL.64 [R1+0x288], R16 ;  /* 0x0002881001007387 */ /* 0x000fe80000100a00 */
[----:B---3--:R-:W-:Y:S04]  /*3990*/  STL [R1+0x360], R18 ;  /* 0x0003601201007387 */ /* 0x008fe80000100800 */
[----:B----4-:R0:W-:Y:S02]  /*39a0*/  STL [R1+0x1d0], R19 ;  /* 0x0001d01301007387 */ /* 0x0101e40000100800 */
[----:B0-----:R-:W-:-:S05]  /*39b0*/  IMAD.WIDE R18, R7, 0x2, R54 ;  /* 0x0000000207127825 */ /* 0x001fca00078e0236 */
[----:B------:R0:W2:Y:S01]  /*39c0*/  @P6 LDG.E.U16 R38, desc[UR16][R18.64] ;  /* 0x0000001012266981 */ /* 0x0000a2000c1e1500 */
[----:B------:R-:W-:Y:S01]  /*39d0*/  PRMT R10, RZ, 0x7610, R10 ;  /* 0x00007610ff0a7816 */ /* 0x000fe2000000000a */
[----:B------:R-:W-:Y:S01]  /*39e0*/  IMAD.WIDE R34, R6, 0x2, R54 ;  /* 0x0000000206227825 */ /* 0x000fe200078e0236 */
[----:B------:R-:W-:Y:S02]  /*39f0*/  PRMT R9, RZ, 0x7610, R9 ;  /* 0x00007610ff097816 */ /* 0x000fe40000000009 */
[----:B------:R-:W-:Y:S01]  /*3a00*/  SHF.R.U32.HI R5, RZ, 0x3, R8 ;  /* 0x00000003ff057819 */ /* 0x000fe20000011608 */
[----:B------:R-:W-:Y:S01]  /*3a10*/  IMAD.WIDE R20, R7, 0x2, R56 ;  /* 0x0000000207147825 */ /* 0x000fe200078e0238 */
[----:B------:R-:W-:Y:S01]  /*3a20*/  SHF.R.U64 R6, R4, 0x1b, RZ ;  /* 0x0000001b04067819 */ /* 0x000fe200000012ff */
[----:B------:R-:W3:Y:S01]  /*3a30*/  @!P5 LDG.E.U16 R10, desc[UR16][R34.64] ;  /* 0x00000010220ad981 */ /* 0x000ee2000c1e1500 */
[----:B------:R-:W-:-:S03]  /*3a40*/  LOP3.LUT P5, RZ, R5, 0x1, RZ, 0xc0, !PT ;  /* 0x0000000105ff7812 */ /* 0x000fc600078ac0ff */
[----:B------:R1:W4:Y:S01]  /*3a50*/  @P6 LDG.E.U16 R9, desc[UR16][R20.64] ;  /* 0x0000001014096981 */ /* 0x000322000c1e1500 */
[----:B------:R-:W-:Y:S01]  /*3a60*/  LOP3.LUT P6, RZ, R6, 0x1, RZ, 0xc0, !PT ;  /* 0x0000000106ff7812 */ /* 0x000fe200078cc0ff */
[----:B------:R-:W-:Y:S02]  /*3a70*/  IMAD R6, R2, 0x1c, RZ ;  /* 0x0000001c02067824 */ /* 0x000fe400078e02ff */
[----:B------:R-:W-:Y:S01]  /*3a80*/  STL.64 [R1+0x280], R34 ;  /* 0x0002802201007387 */ /* 0x000fe20000100a00 */
[----:B------:R-:W-:-:S03]  /*3a90*/  PRMT R49, RZ, 0x7610, R49 ;  /* 0x00007610ff317816 */ /* 0x000fc60000000031 */
[----:B------:R-:W3:Y:S04]  /*3aa0*/  LDL.LU.64 R16, [R1+0x600] ;  /* 0x0006000001107983 */ /* 0x000ee80000300a00 */
[----:B------:R-:W-:Y:S04]  /*3ab0*/  STL.64 [R1+0x208], R20 ;  /* 0x0002081401007387 */ /* 0x000fe80000100a00 */
[----:B------:R0:W-:Y:S02]  /*3ac0*/  STL.64 [R1+0x200], R18 ;  /* 0x0002001201007387 */ /* 0x0001e40000100a00 */
[----:B0-----:R-:W-:-:S05]  /*3ad0*/  IMAD.WIDE R18, R6, 0x2, R56 ;  /* 0x0000000206127825 */ /* 0x001fca00078e0238 */
[----:B------:R-:W3:Y:S01]  /*3ae0*/  @P5 LDG.E.U16 R49, desc[UR16][R18.64] ;  /* 0x0000001012315981 */ /* 0x000ee2000c1e1500 */
[----:B------:R-:W-:Y:S01]  /*3af0*/  IMAD R7, R2, 0x24, RZ ;  /* 0x0000002402077824 */ /* 0x000fe200078e02ff */
[----:B------:R-:W-:Y:S01]  /*3b00*/  PRMT R3, RZ, 0x7610, R3 ;  /* 0x00007610ff037816 */ /* 0x000fe20000000003 */
[----:B-1----:R-:W-:Y:S01]  /*3b10*/  IMAD.WIDE R20, R6, 0x2, R54 ;  /* 0x0000000206147825 */ /* 0x002fe200078e0236 */
[----:B------:R-:W-:-:S04]  /*3b20*/  PRMT R39, RZ, 0x7610, R39 ;  /* 0x00007610ff277816 */ /* 0x000fc80000000027 */
[----:B------:R-:W4:Y:S04]  /*3b30*/  @P5 LDG.E.U16 R3, desc[UR16][R20.64] ;  /* 0x0000001014035981 */ /* 0x000f28000c1e1500 */
[----:B--2---:R-:W-:Y:S04]  /*3b40*/  STL [R1+0x5a0], R38 ;  /* 0x0005a02601007387 */ /* 0x004fe80000100800 */
[----:B------:R0:W-:Y:S02]  /*3b50*/  STL [R1+0x354], R36 ;  /* 0x0003542401007387 */ /* 0x0001e40000100800 */
[----:B0-----:R-:W-:-:S05]  /*3b60*/  IMAD.WIDE R36, R7, 0x2, R56 ;  /* 0x0000000207247825 */ /* 0x001fca00078e0238 */
[----:B------:R-:W2:Y:S01]  /*3b70*/  @P6 LDG.E.U16 R39, desc[UR16][R36.64] ;  /* 0x0000001024276981 */ /* 0x000ea2000c1e1500 */
[----:B------:R-:W-:-:S04]  /*3b80*/  SHF.R.U64 R5, R4, 0x13, RZ ;  /* 0x0000001304057819 */ /* 0x000fc800000012ff */
[----:B------:R-:W-:Y:S01]  /*3b90*/  LOP3.LUT P5, RZ, R5, 0x1, RZ, 0xc0, !PT ;  /* 0x0000000105ff7812 */ /* 0x000fe200078ac0ff */
[----:B------:R0:W-:Y:S01]  /*3ba0*/  STL.64 [R1+0x188], R18 ;  /* 0x0001881201007387 */ /* 0x0001e20000100a00 */
[----:B------:R-:W-:Y:S01]  /*3bb0*/  PRMT R46, RZ, 0x7610, R46 ;  /* 0x00007610ff2e7816 */ /* 0x000fe2000000002e */
[----:B------:R-:W-:Y:S02]  /*3bc0*/  IMAD.WIDE R34, R7, 0x2, R54 ;  /* 0x0000000207227825 */ /* 0x000fe400078e0236 */
[----:B------:R-:W-:Y:S02]  /*3bd0*/  STL.64 [R1+0x180], R20 ;  /* 0x0001801401007387 */ /* 0x000fe40000100a00 */
[----:B------:R-:W-:Y:S01]  /*3be0*/  IMAD R5, R2, 0x2c, RZ ;  /* 0x0000002c02057824 */ /* 0x000fe200078e02ff */
[----:B------:R-:W-:Y:S01]  /*3bf0*/  PRMT R45, RZ, 0x7610, R45 ;  /* 0x00007610ff2d7816 */ /* 0x000fe2000000002d */
[----:B------:R-:W2:Y:S04]  /*3c00*/  @P6 LDG.E.U16 R46, desc[UR16][R34.64] ;  /* 0x00000010222e6981 */ /* 0x000ea8000c1e1500 */
[----:B0-----:R-:W2:Y:S04]  /*3c10*/  LDL.LU.64 R18, [R1+0x5f8] ;  /* 0x0005f80001127983 */ /* 0x001ea80000300a00 */
[----:B---3--:R0:W-:Y:S02]  /*3c20*/  STL [R1+0x5a4], R49 ;  /* 0x0005a43101007387 */ /* 0x0081e40000100800 */
[----:B0-----:R-:W-:-:S05]  /*3c30*/  IMAD.WIDE R48, R5, 0x2, R56 ;  /* 0x0000000205307825 */ /* 0x001fca00078e0238 */
[----:B------:R-:W3:Y:S04]  /*3c40*/  @P5 LDG.E.U16 R45, desc[UR16][R48.64] ;  /* 0x00000010302d5981 */ /* 0x000ee8000c1e1500 */
[----:B------:R-:W-:Y:S04]  /*3c50*/  STL.64 [R1+0x108], R36 ;  /* 0x0001082401007387 */ /* 0x000fe80000100a00 */
[----:B------:R-:W3:Y:S01]  /*3c60*/  LDL.LU.64 R20, [R1+0x5f0] ;  /* 0x0005f00001147983 */ /* 0x000ee20000300a00 */
[----:B------:R-:W-:-:S03]  /*3c70*/  PRMT R44, RZ, 0x7610, R44 ;  /* 0x00007610ff2c7816 */ /* 0x000fc6000000002c */
[----:B------:R-:W-:Y:S04]  /*3c80*/  STL.64 [R1+0x100], R34 ;  /* 0x0001002201007387 */ /* 0x000fe80000100a00 */
[----:B----4-:R-:W-:Y:S04]  /*3c90*/  STL [R1+0x5a8], R3 ;  /* 0x0005a80301007387 */ /* 0x010fe80000100800 */
[----:B------:R-:W-:Y:S04]  /*3ca0*/  STL [R1+0x350], R10 ;  /* 0x0003500a01007387 */ /* 0x000fe80000100800 */
[----:B--2---:R0:W-:Y:S02]  /*3cb0*/  STL [R1+0x5ac], R39 ;  /* 0x0005ac2701007387 */ /* 0x0041e40000100800 */
[----:B0-----:R-:W-:-:S05]  /*3cc0*/  IMAD.WIDE R38, R5, 0x2, R54 ;  /* 0x0000000205267825 */ /* 0x001fca00078e0236 */
[----:B------:R-:W2:Y:S01]  /*3cd0*/  @P5 LDG.E.U16 R44, desc[UR16][R38.64] ;  /* 0x00000010262c5981 */ /* 0x000ea2000c1e1500 */
[----:B------:R-:W-:-:S04]  /*3ce0*/  SHF.R.U64 R6, R4, 0xb, RZ ;  /* 0x0000000b04067819 */ /* 0x000fc800000012ff */
[----:B------:R-:W-:Y:S01]  /*3cf0*/  LOP3.LUT P6, RZ, R6, 0x1, RZ, 0xc0, !PT ;  /* 0x0000000106ff7812 */ /* 0x000fe200078cc0ff */
[----:B------:R-:W-:Y:S01]  /*3d00*/  IMAD R6, R2, 0x34, RZ ;  /* 0x0000003402067824 */ /* 0x000fe200078e02ff */
[----:B------:R-:W-:Y:S01]  /*3d10*/  PRMT R43, RZ, 0x7610, R43 ;  /* 0x00007610ff2b7816 */ /* 0x000fe2000000002b */
[----:B------:R-:W-:Y:S02]  /*3d20*/  STL [R1+0x5b0], R46 ;  /* 0x0005b02e01007387 */ /* 0x000fe40000100800 */
[C---:B------:R-:W-:Y:S02]  /*3d30*/  IMAD.WIDE R36, R6.reuse, 0x2, R56 ;  /* 0x0000000206247825 */ /* 0x040fe400078e0238 */
[----:B------:R-:W-:Y:S04]  /*3d40*/  STL [R1+0x344], R9 ;  /* 0x0003440901007387 */ /* 0x000fe80000100800 */
[----:B------:R-:W-:Y:S04]  /*3d50*/  STL.64 [R1+0x88], R48 ;  /* 0x0000883001007387 */ /* 0x000fe80000100a00 */
[----:B------:R-:W-:Y:S04]  /*3d60*/  STL.64 [R1+0x80], R38 ;  /* 0x0000802601007387 */ /* 0x000fe80000100a00 */
[----:B------:R0:W4:Y:S04]  /*3d70*/  @P6 LDG.E.U16 R43, desc[UR16][R36.64] ;  /* 0x00000010242b6981 */ /* 0x000128000c1e1500 */
[----:B---3--:R-:W-:Y:S04]  /*3d80*/  STL [R1+0x5b4], R45 ;  /* 0x0005b42d01007387 */ /* 0x008fe80000100800 */
[----:B------:R0:W-:Y:S01]  /*3d90*/  STL.64 [R1+0x8], R36 ;  /* 0x0000082401007387 */ /* 0x0001e20000100a00 */
[----:B------:R-:W1:Y:S01]  /*3da0*/  S2R R60, SR_TID.X ;  /* 0x00000000003c7919 */ /* 0x000e620000002100 */
[----:B0-----:R-:W0:Y:S01]  /*3db0*/  S2R R36, SR_TID.X ;  /* 0x0000000000247919 */ /* 0x001e220000002100 */
[----:B------:R-:W-:Y:S01]  /*3dc0*/  PRMT R41, RZ, 0x7610, R41 ;  /* 0x00007610ff297816 */ /* 0x000fe20000000029 */
[----:B------:R-:W-:Y:S01]  /*3dd0*/  IMAD.WIDE R34, R6, 0x2, R54 ;  /* 0x0000000206227825 */ /* 0x000fe200078e0236 */
[----:B------:R-:W-:-:S04]  /*3de0*/  SHF.R.U64 R5, R4, 0x3, RZ ;  /* 0x0000000304057819 */ /* 0x000fc800000012ff */
[----:B------:R3:W4:Y:S01]  /*3df0*/  @P6 LDG.E.U16 R41, desc[UR16][R34.64] ;  /* 0x0000001022296981 */ /* 0x000722000c1e1500 */
[----:B------:R-:W-:-:S03]  /*3e00*/  LOP3.LUT P6, RZ, R5, 0x1, RZ, 0xc0, !PT ;  /* 0x0000000105ff7812 */ /* 0x000fc600078cc0ff */
[----:B------:R3:W-:Y:S01]  /*3e10*/  STL.64 [R1], R34 ;  /* 0x0000002201007387 */ /* 0x0007e20000100a00 */
[----:B------:R-:W-:Y:S01]  /*3e20*/  PRMT R0, RZ, 0x7610, R0 ;  /* 0x00007610ff007816 */ /* 0x000fe20000000000 */
[----:B------:R-:W-:-:S04]  /*3e30*/  @!UP1 UIADD3 UR8, UPT, UPT, -UR10, 0x100000, URZ ;  /* 0x001000000a089890 */ /* 0x000fc8000fffe1ff */
[----:B------:R-:W-:Y:S02]  /*3e40*/  @!UP1 USHF.L.U32 UR9, UR8, 0xb, URZ ;  /* 0x0000000b08099899 */ /* 0x000fe400080006ff */
[----:B------:R-:W-:Y:S01]  /*3e50*/  @!UP1 USHF.L.U32 UR8, UR8, 0x1, URZ ;  /* 0x0000000108089899 */ /* 0x000fe200080006ff */
[----:B------:R-:W-:Y:S01]  /*3e60*/  PRMT R40, RZ, 0x7610, R40 ;  /* 0x00007610ff287816 */ /* 0x000fe20000000028 */
[----:B---3--:R-:W-:Y:S01]  /*3e70*/  IMAD R34, R2, 0x3c, RZ ;  /* 0x0000003c02227824 */ /* 0x008fe200078e02ff */
[----:B-1----:R-:W-:Y:S01]  /*3e80*/  SHF.R.U32.HI R60, RZ, 0x5, R60 ;  /* 0x00000005ff3c7819 */ /* 0x002fe2000001163c */
[----:B------:R-:W-:-:S03]  /*3e90*/  VIADD R5, R58, 0xfffffff9 ;  /* 0xfffffff93a057836 */ /* 0x000fc60000000000 */
[----:B------:R-:W-:Y:S02]  /*3ea0*/  ISETP.NE.U32.AND P1, PT, R60, RZ, PT ;  /* 0x000000ff3c00720c */ /* 0x000fe40003f25070 */
[C---:B0-----:R-:W-:Y:S02]  /*3eb0*/  LOP3.LUT R3, R36.reuse, 0xc0, RZ, 0xc0, !PT ;  /* 0x000000c024037812 */ /* 0x041fe400078ec0ff */
[----:B------:R-:W-:Y:S01]  /*3ec0*/  LOP3.LUT R53, R36, 0x3f, RZ, 0xc0, !PT ;  /* 0x0000003f24357812 */ /* 0x000fe200078ec0ff */
[----:B------:R-:W-:Y:S01]  /*3ed0*/  IMAD.WIDE R36, R34, 0x2, R56 ;  /* 0x0000000222247825 */ /* 0x000fe200078e0238 */
[----:B------:R-:W-:-:S03]  /*3ee0*/  VOTEU.ALL UP1, P0 ;  /* 0x0000000000ff7886 */ /* 0x000fc60000020000 */
[----:B------:R-:W-:Y:S01]  /*3ef0*/  IMAD R60, R3, 0x40, R53 ;  /* 0x00000040033c7824 */ /* 0x000fe200078e0235 */
[----:B------:R-:W3:Y:S01]  /*3f00*/  @P6 LDG.E.U16 R0, desc[UR16][R36.64] ;  /* 0x0000001024006981 */ /* 0x000ee2000c1e1500 */
[----:B------:R-:W-:Y:S01]  /*3f10*/  IMAD.WIDE R34, R34, 0x2, R54 ;  /* 0x0000000222227825 */ /* 0x000fe200078e0236 */
[----:B------:R0:W1:Y:S03]  /*3f20*/  @!UP1 SYNCS.EXCH.64 URZ, [UR4+0x21008], UR8 ;  /* 0x0210080804ff95b2 */ /* 0x0000660008000100 */
[----:B------:R-:W-:Y:S01]  /*3f30*/  IMAD.SHL.U32 R60, R60, 0x2, RZ ;  /* 0x000000023c3c7824 */ /* 0x000fe200078e00ff */
[----:B------:R-:W3:Y:S01]  /*3f40*/  @P6 LDG.E.U16 R40, desc[UR16][R34.64] ;  /* 0x0000001022286981 */ /* 0x000ee2000c1e1500 */
[----:B------:R-:W-:Y:S01]  /*3f50*/  ISETP.GE.U32.AND P6, PT, R5, 0x7fffffba, PT ;  /* 0x7fffffba0500780c */ /* 0x000fe20003fc6070 */
[----:B------:R-:W-:Y:S02]  /*3f60*/  IMAD R5, R2, 0x5, RZ ;  /* 0x0000000502057824 */ /* 0x000fe400078e02ff */
[----:B------:R0:W-:Y:S02]  /*3f70*/  STS.U16 [R60+UR4+0x8000], R21 ;  /* 0x008000153c007988 */ /* 0x0001e40008000404 */
[----:B------:R-:W-:-:S02]  /*3f80*/  IMAD.WIDE R48, R5, 0x2, R56 ;  /* 0x0000000205307825 */ /* 0x000fc400078e0238 */
[----:B------:R1:W-:Y:S01]  /*3f90*/  STS.U16 [R60+UR4+0x400], R20 ;  /* 0x000400143c007988 */ /* 0x0003e20008000404 */
[----:B------:R-:W-:Y:S01]  /*3fa0*/  PRMT R13, RZ, 0x7610, R13 ;  /* 0x00007610ff0d7816 */ /* 0x000fe2000000000d */
[----:B------:R-:W-:Y:S01]  /*3fb0*/  VIADD R7, R58, 0xfffffff2 ;  /* 0xfffffff23a077836 */ /* 0x000fe20000000000 */
[----:B------:R-:W-:Y:S01]  /*3fc0*/  PRMT R42, RZ, 0x7610, R42 ;  /* 0x00007610ff2a7816 */ /* 0x000fe2000000002a */
[----:B------:R-:W-:Y:S01]  /*3fd0*/  IMAD R6, R2, 0xd, RZ ;  /* 0x0000000d02067824 */ /* 0x000fe200078e02ff */
[----:B------:R-:W-:Y:S01]  /*3fe0*/  PRMT R52, RZ, 0x7610, R52 ;  /* 0x00007610ff347816 */ /* 0x000fe20000000034 */
[----:B0-----:R-:W0:Y:S01]  /*3ff0*/  LDCU UR8, c[0x0][0x3b0] ;  /* 0x00007600ff0877ac */ /* 0x001e220008000800 */
[----:B------:R-:W-:Y:S02]  /*4000*/  PRMT R21, RZ, 0x7610, R21 ;  /* 0x00007610ff157816 */ /* 0x000fe40000000015 */
[----:B-1----:R-:W-:-:S04]  /*4010*/  PRMT R20, RZ, 0x7610, R20 ;  /* 0x00007610ff147816 */ /* 0x002fc80000000014 */
[----:B------:R-:W3:Y:S04]  /*4020*/  @!P4 LDG.E.U16 R21, desc[UR16][R48.64] ;  /* 0x000000103015c981 */ /* 0x000ee8000c1e1500 */
[----:B--2---:R1:W-:Y:S02]  /*4030*/  STL [R1+0x5b8], R44 ;  /* 0x0005b82c01007387 */ /* 0x0043e40000100800 */
[----:B-1----:R-:W-:-:S05]  /*4040*/  IMAD.WIDE R44, R5, 0x2, R54 ;  /* 0x00000002052c7825 */ /* 0x002fca00078e0236 */
[----:B------:R-:W2:Y:S01]  /*4050*/  @!P4 LDG.E.U16 R20, desc[UR16][R44.64] ;  /* 0x000000102c14c981 */ /* 0x000ea2000c1e1500 */
[----:B------:R-:W-:Y:S01]  /*4060*/  ISETP.GE.U32.AND P5, PT, R7, 0x7fffffb3, PT ;  /* 0x7fffffb30700780c */ /* 0x000fe20003fa6070 */
[----:B------:R-:W-:Y:S02]  /*4070*/  IMAD.WIDE R38, R6, 0x2, R56 ;  /* 0x0000000206267825 */ /* 0x000fe400078e0238 */
[----:B------:R1:W-:Y:S04]  /*4080*/  STS.U16 [R60+UR4+0x8400], R19 ;  /* 0x008400133c007988 */ /* 0x0003e80008000404 */
[----:B----4-:R-:W-:Y:S04]  /*4090*/  STL [R1+0x5bc], R43 ;  /* 0x0005bc2b01007387 */ /* 0x010fe80000100800 */
[----:B------:R4:W-:Y:S01]  /*40a0*/  STS.U16 [R60+UR4+0x800], R18 ;  /* 0x000800123c007988 */ /* 0x0009e20008000404 */
[----:B-1----:R-:W-:-:S06]  /*40b0*/  PRMT R19, RZ, 0x7610, R19 ;  /* 0x00007610ff137816 */ /* 0x002fcc0000000013 */
[----:B------:R-:W2:Y:S01]  /*40c0*/  @!P5 LDG.E.U16 R19, desc[UR16][R38.64] ;  /* 0x000000102613d981 */ /* 0x000ea2000c1e1500 */
[----:B----4-:R-:W-:-:S03]  /*40d0*/  PRMT R18, RZ, 0x7610, R18 ;  /* 0x00007610ff127816 */ /* 0x010fc60000000012 */
[----:B------:R-:W-:Y:S04]  /*40e0*/  STL [R1+0x5c0], R41 ;  /* 0x0005c02901007387 */ /* 0x000fe80000100800 */
[----:B---3--:R-:W-:Y:S04]  /*40f0*/  STL [R1+0x5cc], R0 ;  /* 0x0005cc0001007387 */ /* 0x008fe80000100800 */
[----:B------:R-:W-:Y:S04]  /*4100*/  STL [R1+0x5c8], R36 ;  /* 0x0005c82401007387 */ /* 0x000fe80000100800 */
[----:B------:R1:W-:Y:S02]  /*4110*/  STL [R1+0x5c4], R37 ;  /* 0x0005c42501007387 */ /* 0x0003e40000100800 */
[----:B-1----:R-:W-:-:S02]  /*4120*/  IMAD.WIDE R36, R6, 0x2, R54 ;  /* 0x0000000206247825 */ /* 0x002fc400078e0236 */
[----:B------:R-:W-:Y:S04]  /*4130*/  STL [R1+0x5d0], R35 ;  /* 0x0005d02301007387 */ /* 0x000fe80000100800 */
[----:B------:R1:W3:Y:S04]  /*4140*/  @!P5 LDG.E.U16 R18, desc[UR16][R36.64] ;  /* 0x000000102412d981 */ /* 0x0002e8000c1e1500 */
[----:B------:R4:W-:Y:S04]  /*4150*/  STL.64 [R1+0x2f8], R48 ;  /* 0x0002f83001007387 */ /* 0x0009e80000100a00 */
[----:B------:R-:W-:Y:S04]  /*4160*/  STL.64 [R1+0x2f0], R44 ;  /* 0x0002f02c01007387 */ /* 0x000fe80000100a00 */
[----:B--2---:R-:W-:Y:S04]  /*4170*/  STL.64 [R1+0x5d8], R20 ;  /* 0x0005d81401007387 */ /* 0x004fe80000100a00 */
[----:B------:R2:W-:Y:S04]  /*4180*/  STL.64 [R1+0x278], R38 ;  /* 0x0002782601007387 */ /* 0x0005e80000100a00 */
[----:B------:R-:W-:Y:S04]  /*4190*/  STL.64 [R1+0x270], R36 ;  /* 0x0002702401007387 */ /* 0x000fe80000100a00 */
[----:B------:R-:W3:Y:S04]  /*41a0*/  LDL.LU R0, [R1+0x64] ;  /* 0x0000640001007983 */ /* 0x000ee80000300800 */
[----:B------:R-:W3:Y:S04]  /*41b0*/  LDL.LU R41, [R1+0x60] ;  /* 0x0000600001297983 */ /* 0x000ee80000300800 */
[----:B----4-:R-:W4:Y:S04]  /*41c0*/  LDL.LU R49, [R1+0x5c] ;  /* 0x00005c0001317983 */ /* 0x010f280000300800 */
[----:B--2---:R-:W2:Y:S04]  /*41d0*/  LDL.LU R38, [R1+0x58] ;  /* 0x0000580001267983 */ /* 0x004ea80000300800 */
[----:B------:R-:W2:Y:S01]  /*41e0*/  LDL.LU R48, [R1+0x54] ;  /* 0x0000540001307983 */ /* 0x000ea20000300800 */
[----:B------:R-:W-:-:S03]  /*41f0*/  SHF.R.U32.HI R5, RZ, 0x2, R8 ;  /* 0x00000002ff057819 */ /* 0x000fc60000011608 */
[----:B------:R-:W2:Y:S01]  /*4200*/  LDL.LU R43, [R1+0x50] ;  /* 0x00005000012b7983 */ /* 0x000ea20000300800 */
[----:B------:R-:W-:Y:S02]  /*4210*/  LOP3.LUT P4, RZ, R5, 0x1, RZ, 0xc0, !PT ;  /* 0x0000000105ff7812 */ /* 0x000fe4000788c0ff */
[----:B------:R-:W-:Y:S01]  /*4220*/  SHF.R.U32.HI R5, RZ, 0xa, R8 ;  /* 0x0000000aff057819 */ /* 0x000fe20000011608 */
[----:B------:R-:W2:Y:S04]  /*4230*/  LDL.LU R44, [R1+0x74] ;  /* 0x00007400012c7983 */ /* 0x000ea80000300800 */
[----:B------:R-:W2:Y:S01]  /*4240*/  LDL.LU R45, [R1+0x70] ;  /* 0x00007000012d7983 */ /* 0x000ea20000300800 */
[----:B------:R-:W-:-:S03]  /*4250*/  LOP3.LUT P5, RZ, R5, 0x1, RZ, 0xc0, !PT ;  /* 0x0000000105ff7812 */ /* 0x000fc600078ac0ff */
[----:B------:R-:W2:Y:S04]  /*4260*/  LDL.LU R46, [R1+0x6c] ;  /* 0x00006c00012e7983 */ /* 0x000ea80000300800 */
[----:B------:R-:W2:Y:S04]  /*4270*/  LDL.LU R39, [R1+0x68] ;  /* 0x0000680001277983 */ /* 0x000ea80000300800 */
[----:B------:R-:W2:Y:S01]  /*4280*/  LDL.LU R3, [R1+0xd0] ;  /* 0x0000d00001037983 */ /* 0x000ea20000300800 */
[----:B------:R-:W-:-:S03]  /*4290*/  IMAD R5, R2, 0x15, RZ ;  /* 0x0000001502057824 */ /* 0x000fc600078e02ff */
[----:B------:R-:W2:Y:S01]  /*42a0*/  LDL.LU R9, [R1+0x7c] ;  /* 0x00007c0001097983 */ /* 0x000ea20000300800 */
[----:B------:R-:W-:-:S03]  /*42b0*/  LOP3.LUT R20, R60, 0x10, RZ, 0x3c, !PT ;  /* 0x000000103c147812 */ /* 0x000fc600078e3cff */
[----:B------:R0:W-:Y:S01]  /*42c0*/  STS.U16 [R60+UR4+0xc00], R16 ;  /* 0x000c00103c007988 */ /* 0x0001e20008000404 */
[----:B------:R-:W-:-:S03]  /*42d0*/  IMAD R6, R2, 0x1d, RZ ;  /* 0x0000001d02067824 */ /* 0x000fc600078e02ff */
[----:B------:R-:W2:Y:S04]  /*42e0*/  LDL.LU R10, [R1+0x78] ;  /* 0x00007800010a7983 */ /* 0x000ea80000300800 */
[----:B------:R-:W-:Y:S01]  /*42f0*/  STS.U16 [R60+UR4+0x9000], R29 ;  /* 0x0090001d3c007988 */ /* 0x000fe20008000404 */
[----:B0-----:R-:W-:-:S03]  /*4300*/  PRMT R16, RZ, 0x7610, R16 ;  /* 0x00007610ff107816 */ /* 0x001fc60000000010 */
[----:B------:R0:W-:Y:S01]  /*4310*/  STS.U16 [R60+UR4+0x1400], R28 ;  /* 0x0014001c3c007988 */ /* 0x0001e20008000404 */
[----:B-1----:R-:W-:-:S03]  /*4320*/  IMAD.WIDE R36, R6, 0x2, R56 ;  /* 0x0000000206247825 */ /* 0x002fc600078e0238 */
[----:B------:R-:W-:Y:S01]  /*4330*/  STS.U16 [R60+UR4], R22 ;  /* 0x000000163c007988 */ /* 0x000fe20008000404 */
[----:B0-----:R-:W-:-:S03]  /*4340*/  IMAD.WIDE R28, R5, 0x2, R56 ;  /* 0x00000002051c7825 */ /* 0x001fc600078e0238 */
[----:B------:R-:W-:Y:S04]  /*4350*/  STS.U16 [R60+UR4+0x8800], R17 ;  /* 0x008800113c007988 */ /* 0x000fe80008000404 */
[----:B------:R-:W-:Y:S04]  /*4360*/  STS.U16 [R60+UR4+0x8c00], R15 ;  /* 0x008c000f3c007988 */ /* 0x000fe80008000404 */
[----:B---3--:R0:W-:Y:S04]  /*4370*/  STL.64 [R1+0x5e0], R18 ;  /* 0x0005e01201007387 */ /* 0x0081e80000100a00 */
[----:B------:R-:W-:Y:S04]  /*4380*/  STS.U16 [R60+UR4+0x1000], R14 ;  /* 0x0010000e3c007988 */ /* 0x000fe80008000404 */
[----:B------:R-:W-:Y:S01]  /*4390*/  STS.U16 [R60+UR4+0x9400], R27 ;  /* 0x0094001b3c007988 */ /* 0x000fe20008000404 */
[----:B0-----:R-:W-:-:S03]  /*43a0*/  IMAD.WIDE R18, R5, 0x2, R54 ;  /* 0x0000000205127825 */ /* 0x001fc600078e0236 */
[----:B------:R-:W-:Y:S04]  /*43b0*/  STS.U16 [R60+UR4+0x1800], R33 ;  /* 0x001800213c007988 */ /* 0x000fe80008000404 */
[----:B------:R-:W-:Y:S04]  /*43c0*/  STS.U16 [R60+UR4+0x9800], R32 ;  /* 0x009800203c007988 */ /* 0x000fe80008000404 */
[----:B------:R-:W-:Y:S04]  /*43d0*/  STS.U16 [R60+UR4+0x1c00], R31 ;  /* 0x001c001f3c007988 */ /* 0x000fe80008000404 */
[----:B------:R-:W-:Y:S04]  /*43e0*/  STS.U16 [R60+UR4+0x9c00], R30 ;  /* 0x009c001e3c007988 */ /* 0x000fe80008000404 */
[----:B------:R-:W-:Y:S04]  /*43f0*/  STS.U16 [R20+UR4+0x80], R61 ;  /* 0x0000803d14007988 */ /* 0x000fe80008000404 */
[----:B------:R-:W-:Y:S04]  /*4400*/  STS.U16 [R20+UR4+0x8080], R59 ;  /* 0x0080803b14007988 */ /* 0x000fe80008000404 */
[----:B------:R-:W-:Y:S04]  /*4410*/  STL.64 [R1+0x1f8], R28 ;  /* 0x0001f81c01007387 */ /* 0x000fe80000100a00 */
[----:B------:R-:W-:Y:S04]  /*4420*/  STS.U16 [R20+UR4+0x480], R26 ;  /* 0x0004801a14007988 */ /* 0x000fe80008000404 */
[----:B------:R0:W-:Y:S04]  /*4430*/  STL.64 [R1+0x1f0], R18 ;  /* 0x0001f01201007387 */ /* 0x0001e80000100a00 */
[----:B------:R0:W3:Y:S04]  /*4440*/  @P5 LDG.E.U16 R16, desc[UR16][R18.64] ;  /* 0x0000001012105981 */ /* 0x0000e8000c1e1500 */
[----:B------:R-:W-:Y:S04]  /*4450*/  STS.U16 [R20+UR4+0x8480], R25 ;  /* 0x0084801914007988 */ /* 0x000fe80008000404 */
[----:B------:R-:W-:Y:S01]  /*4460*/  STS.U16 [R20+UR4+0x880], R24 ;  /* 0x0008801814007988 */ /* 0x000fe20008000404 */
[----:B0-----:R-:W-:-:S03]  /*4470*/  IMAD.WIDE R18, R6, 0x2, R54 ;  /* 0x0000000206127825 */ /* 0x001fc600078e0236 */
[----:B------:R-:W-:Y:S04]  /*4480*/  STS.U16 [R20+UR4+0x8880], R23 ;  /* 0x0088801714007988 */ /* 0x000fe80008000404 */
[----:B------:R-:W-:Y:S04]  /*4490*/  STL.64 [R1+0x178], R36 ;  /* 0x0001782401007387 */ /* 0x000fe80000100a00 */
[----:B------:R-:W-:Y:S04]  /*44a0*/  STL.64 [R1+0x170], R18 ;  /* 0x0001701201007387 */ /* 0x000fe80000100a00 */
[----:B------:R-:W-:Y:S04]  /*44b0*/  STS.U16 [R20+UR4+0xc80], R0 ;  /* 0x000c800014007988 */ /* 0x000fe80008000404 */
[----:B------:R-:W-:Y:S04]  /*44c0*/  STS.U16 [R20+UR4+0x8c80], R41 ;  /* 0x008c802914007988 */ /* 0x000fe80008000404 */
[----:B----4-:R0:W-:Y:S04]  /*44d0*/  STS.U16 [R20+UR4+0x1080], R49 ;  /* 0x0010803114007988 */ /* 0x0101e80008000404 */
[----:B--2---:R1:W-:Y:S04]  /*44e0*/  STS.U16 [R20+UR4+0x9080], R38 ;  /* 0x0090802614007988 */ /* 0x0043e80008000404 */
[----:B------:R2:W-:Y:S04]  /*44f0*/  STS.U16 [R20+UR4+0x1480], R48 ;  /* 0x0014803014007988 */ /* 0x0005e80008000404 */
[----:B0-----:R-:W4:Y:S04]  /*4500*/  LDL.LU R49, [R1+0xdc] ;  /* 0x0000dc0001317983 */ /* 0x001f280000300800 */
[----:B-1----:R-:W3:Y:S04]  /*4510*/  LDL.LU R38, [R1+0xd8] ;  /* 0x0000d80001267983 */ /* 0x002ee80000300800 */
[----:B--2---:R-:W2:Y:S01]  /*4520*/  LDL.LU R48, [R1+0xd4] ;  /* 0x0000d40001307983 */ /* 0x004ea20000300800 */
[----:B------:R-:W-:-:S02]  /*4530*/  PRMT R17, RZ, 0x7610, R17 ;  /* 0x00007610ff117816 */ /* 0x000fc40000000011 */
[----:B------:R-:W-:Y:S01]  /*4540*/  SHF.R.U64 R5, R4, 0x1a, RZ ;  /* 0x0000001a04057819 */ /* 0x000fe200000012ff */
[----:B------:R-:W-:Y:S01]  /*4550*/  STS.U16 [R20+UR4+0x9480], R43 ;  /* 0x0094802b14007988 */ /* 0x000fe20008000404 */
[----:B------:R-:W-:-:S03]  /*4560*/  LOP3.LUT R0, R60, 0x20, RZ, 0x3c, !PT ;  /* 0x000000203c007812 */ /* 0x000fc600078e3cff */
[----:B------:R-:W-:Y:S01]  /*4570*/  STS.U16 [R20+UR4+0x1880], R44 ;  /* 0x0018802c14007988 */ /* 0x000fe20008000404 */
[----:B------:R-:W-:-:S03]  /*4580*/  PRMT R14, RZ, 0x7610, R14 ;  /* 0x00007610ff0e7816 */ /* 0x000fc6000000000e */
[----:B------:R-:W-:Y:S04]  /*4590*/  STS.U16 [R20+UR4+0x9880], R45 ;  /* 0x0098802d14007988 */ /* 0x000fe80008000404 */
[----:B------:R-:W2:Y:S01]  /*45a0*/  @P5 LDG.E.U16 R17, desc[UR16][R28.64] ;  /* 0x000000101c115981 */ /* 0x000ea2000c1e1500 */
[----:B------:R-:W-:-:S03]  /*45b0*/  LOP3.LUT P5, RZ, R5, 0x1, RZ, 0xc0, !PT ;  /* 0x0000000105ff7812 */ /* 0x000fc600078ac0ff */
[----:B------:R-:W-:Y:S04]  /*45c0*/  STS.U16 [R20+UR4+0x1c80], R46 ;  /* 0x001c802e14007988 */ /* 0x000fe80008000404 */
[----:B------:R-:W-:Y:S04]  /*45d0*/  STS.U16 [R20+UR4+0x9c80], R39 ;  /* 0x009c802714007988 */ /* 0x000fe80008000404 */
[----:B------:R-:W-:Y:S04]  /*45e0*/  STS.U16 [R0+UR4+0x100], R3 ;  /* 0x0001000300007988 */ /* 0x000fe80008000404 */
[----:B------:R0:W-:Y:S01]  /*45f0*/  STS.U16 [R0+UR4+0x8100], R9 ;  /* 0x0081000900007988 */ /* 0x0001e20008000404 */
[----:B------:R-:W-:-:S02]  /*4600*/  PRMT R15, RZ, 0x7610, R15 ;  /* 0x00007610ff0f7816 */ /* 0x000fc4000000000f */
[----:B------:R-:W-:Y:S01]  /*4610*/  PRMT R6, RZ, 0x7610, R6 ;  /* 0x00007610ff067816 */ /* 0x000fe20000000006 */
[----:B------:R1:W2:Y:S01]  /*4620*/  @P4 LDG.E.U16 R14, desc[UR16][R18.64] ;  /* 0x00000010120e4981 */ /* 0x0002a2000c1e1500 */
[----:B0-----:R-:W-:-:S03]  /*4630*/  IMAD R9, R2, 0x25, RZ ;  /* 0x0000002502097824 */ /* 0x001fc600078e02ff */
[----:B------:R0:W-:Y:S01]  /*4640*/  STS.U16 [R0+UR4+0x500], R10 ;  /* 0x0005000a00007988 */ /* 0x0001e20008000404 */
[C---:B------:R-:W-:Y:S01]  /*4650*/  IMAD.WIDE R22, R9.reuse, 0x2, R56 ;  /* 0x0000000209167825 */ /* 0x040fe200078e0238 */
[----:B------:R-:W-:Y:S02]  /*4660*/  SHF.R.U64 R5, R4, 0x12, RZ ;  /* 0x0000001204057819 */ /* 0x000fe400000012ff */
[----:B------:R-:W2:Y:S01]  /*4670*/  @P4 LDG.E.U16 R15, desc[UR16][R36.64] ;  /* 0x00000010240f4981 */ /* 0x000ea2000c1e1500 */
[----:B-1----:R-:W-:-:S04]  /*4680*/  IMAD.WIDE R18, R9, 0x2, R54 ;  /* 0x0000000209127825 */ /* 0x002fc800078e0236 */
[----:B0-----:R-:W-:Y:S01]  /*4690*/  IMAD R10, R2, 0x2d, RZ ;  /* 0x0000002d020a7824 */ /* 0x001fe200078e02ff */
[----:B------:R-:W-:Y:S01]  /*46a0*/  STL.64 [R1+0xf8], R22 ;  /* 0x0000f81601007387 */ /* 0x000fe20000100a00 */
[----:B------:R-:W-:Y:S02]  /*46b0*/  PRMT R7, RZ, 0x7610, R7 ;  /* 0x00007610ff077816 */ /* 0x000fe40000000007 */
[----:B------:R-:W-:Y:S01]  /*46c0*/  IMAD.WIDE R20, R10, 0x2, R56 ;  /* 0x000000020a147825 */ /* 0x000fe200078e0238 */
[----:B------:R0:W-:Y:S01]  /*46d0*/  STL.64 [R1+0xf0], R18 ;  /* 0x0000f01201007387 */ /* 0x0001e20000100a00 */
[----:B------:R-:W-:-:S03]  /*46e0*/  LOP3.LUT P4, RZ, R5, 0x1, RZ, 0xc0, !PT ;  /* 0x0000000105ff7812 */ /* 0x000fc6000788c0ff */
[----:B------:R0:W2:Y:S01]  /*46f0*/  @P5 LDG.E.U16 R6, desc[UR16][R18.64] ;  /* 0x0000001012065981 */ /* 0x0000a2000c1e1500 */
[----:B------:R-:W-:-:S03]  /*4700*/  SHF.R.U64 R9, R4, 0xa, RZ ;  /* 0x0000000a04097819 */ /* 0x000fc600000012ff */
[----:B------:R-:W-:Y:S04]  /*4710*/  STL.64 [R1+0x78], R20 ;  /* 0x0000781401007387 */ /* 0x000fe80000100a00 */
[----:B------:R1:W2:Y:S01]  /*4720*/  @P5 LDG.E.U16 R7, desc[UR16][R22.64] ;  /* 0x0000001016075981 */ /* 0x0002a2000c1e1500 */
[----:B0-----:R-:W-:Y:S01]  /*4730*/  IMAD.WIDE R18, R10, 0x2, R54 ;  /* 0x000000020a127825 */ /* 0x001fe200078e0236 */
[----:B------:R-:W-:Y:S02]  /*4740*/  LOP3.LUT P5, RZ, R9, 0x1, RZ, 0xc0, !PT ;  /* 0x0000000109ff7812 */ /* 0x000fe400078ac0ff */
[----:B------:R-:W-:Y:S02]  /*4750*/  PRMT R5, RZ, 0x7610, R5 ;  /* 0x00007610ff057816 */ /* 0x000fe40000000005 */
[----:B------:R-:W-:Y:S01]  /*4760*/  STL.64 [R1+0x70], R18 ;  /* 0x0000701201007387 */ /* 0x000fe20000100a00 */
[----:B------:R-:W-:-:S03]  /*4770*/  IMAD R30, R2, 0x35, RZ ;  /* 0x00000035021e7824 */ /* 0x000fc600078e02ff */
[----:B------:R-:W2:Y:S01]  /*4780*/  LDL.LU R44, [R1+0x15c] ;  /* 0x00015c00012c7983 */ /* 0x000ea20000300800 */
[----:B------:R-:W-:-:S03]  /*4790*/  SHF.R.U64 R9, R4, 0x2, RZ ;  /* 0x0000000204097819 */ /* 0x000fc600000012ff */
[----:B------:R-:W2:Y:S04]  /*47a0*/  LDL.LU R45, [R1+0x158] ;  /* 0x00015800012d7983 */ /* 0x000ea80000300800 */
[----:B------:R-:W2:Y:S04]  /*47b0*/  LDL.LU R46, [R1+0x154] ;  /* 0x00015400012e7983 */ /* 0x000ea80000300800 */
[----:B------:R-:W2:Y:S01]  /*47c0*/  LDL.LU R39, [R1+0x150] ;  /* 0x0001500001277983 */ /* 0x000ea20000300800 */
[----:B------:R-:W-:-:S03]  /*47d0*/  IMAD.WIDE R32, R30, 0x2, R56 ;  /* 0x000000021e207825 */ /* 0x000fc600078e0238 */
[----:B------:R-:W2:Y:S01]  /*47e0*/  LDL.LU R3, [R1+0xec] ;  /* 0x0000ec0001037983 */ /* 0x000ea20000300800 */
[----:B------:R-:W-:-:S03]  /*47f0*/  IMAD.WIDE R30, R30, 0x2, R54 ;  /* 0x000000021e1e7825 */ /* 0x000fc600078e0236 */
[----:B------:R0:W2:Y:S04]  /*4800*/  @P4 LDG.E.U16 R5, desc[UR16][R20.64] ;  /* 0x0000001014054981 */ /* 0x0000a8000c1e1500 */
[----:B------:R0:W2:Y:S01]  /*4810*/  @P4 LDG.E.U16 R13, desc[UR16][R18.64] ;  /* 0x00000010120d4981 */ /* 0x0000a2000c1e1500 */
[----:B------:R-:W-:Y:S01]  /*4820*/  LOP3.LUT P4, RZ, R9, 0x1, RZ, 0xc0, !PT ;  /* 0x0000000109ff7812 */ /* 0x000fe2000788c0ff */
[----:B------:R-:W-:Y:S02]  /*4830*/  VIADD R9, R58, 0xfffffff1 ;  /* 0xfffffff13a097836 */ /* 0x000fe40000000000 */
[----:B------:R-:W-:Y:S01]  /*4840*/  IMAD R26, R2, 0x3d, RZ ;  /* 0x0000003d021a7824 */ /* 0x000fe200078e02ff */
[----:B------:R-:W-:-:S03]  /*4850*/  PRMT R10, RZ, 0x7610, R10 ;  /* 0x00007610ff0a7816 */ /* 0x000fc6000000000a */
[----:B------:R-:W-:Y:S01]  /*4860*/  IMAD.WIDE R28, R26, 0x2, R56 ;  /* 0x000000021a1c7825 */ /* 0x000fe200078e0238 */
[----:B-1----:R-:W-:-:S03]  /*4870*/  SHF.R.U32.HI R22, RZ, 0x1, R8 ;  /* 0x00000001ff167819 */ /* 0x002fc60000011608 */
[----:B------:R-:W-:Y:S02]  /*4880*/  IMAD.WIDE R26, R26, 0x2, R54 ;  /* 0x000000021a1a7825 */ /* 0x000fe400078e0236 */
[----:B------:R-:W2:Y:S04]  /*4890*/  @P4 LDG.E.U16 R10, desc[UR16][R28.64] ;  /* 0x000000101c0a4981 */ /* 0x000ea8000c1e1500 */
[----:B----4-:R1:W-:Y:S04]  /*48a0*/  STS.U16 [R0+UR4+0x8500], R49 ;  /* 0x0085003100007988 */ /* 0x0103e80008000404 */
[----:B---3--:R3:W-:Y:S04]  /*48b0*/  STS.U16 [R0+UR4+0x900], R38 ;  /* 0x0009002600007988 */ /* 0x0087e80008000404 */
[----:B--2---:R-:W-:Y:S04]  /*48c0*/  STS.U16 [R0+UR4+0x8900], R48 ;  /* 0x0089003000007988 */ /* 0x004fe80008000404 */
[----:B-1----:R-:W2:Y:S04]  /*48d0*/  LDL.LU R49, [R1+0xe8] ;  /* 0x0000e80001317983 */ /* 0x002ea80000300800 */
[----:B------:R1:W-:Y:S04]  /*48e0*/  STS.U16 [R0+UR4+0xd00], R12 ;  /* 0x000d000c00007988 */ /* 0x0003e80008000404 */
[----:B---3--:R-:W3:Y:S04]  /*48f0*/  LDL.LU R38, [R1+0xe4] ;  /* 0x0000e40001267983 */ /* 0x008ee80000300800 */
[----:B------:R4:W-:Y:S01]  /*4900*/  STS.U16 [R0+UR4+0x8d00], R11 ;  /* 0x008d000b00007988 */ /* 0x0009e20008000404 */
[----:B-1----:R-:W-:-:S06]  /*4910*/  PRMT R12, RZ, 0x7610, R12 ;  /* 0x00007610ff0c7816 */ /* 0x002fcc000000000c */
[----:B------:R-:W3:Y:S01]  /*4920*/  @P5 LDG.E.U16 R12, desc[UR16][R32.64] ;  /* 0x00000010200c5981 */ /* 0x000ee2000c1e1500 */
[----:B----4-:R-:W-:-:S06]  /*4930*/  PRMT R11, RZ, 0x7610, R11 ;  /* 0x00007610ff0b7816 */ /* 0x010fcc000000000b */
[----:B------:R-:W4:Y:S01]  /*4940*/  @P5 LDG.E.U16 R11, desc[UR16][R30.64] ;  /* 0x000000101e0b5981 */ /* 0x000f22000c1e1500 */
[----:B------:R-:W-:Y:S02]  /*4950*/  ISETP.GE.U32.AND P5, PT, R9, 0x7fffffb2, PT ;  /* 0x7fffffb20900780c */ /* 0x000fe40003fa6070 */
[----:B------:R-:W-:-:S06]  /*4960*/  PRMT R9, RZ, 0x7610, R9 ;  /* 0x00007610ff097816 */ /* 0x000fcc0000000009 */
[----:B------:R-:W4:Y:S01]  /*4970*/  @P4 LDG.E.U16 R9, desc[UR16][R26.64] ;  /* 0x000000101a094981 */ /* 0x000f22000c1e1500 */
[----:B------:R-:W-:Y:S01]  /*4980*/  LOP3.LUT P4, RZ, R22, 0x1, RZ, 0xc0, !PT ;  /* 0x0000000116ff7812 */ /* 0x000fe2000788c0ff */
[----:B------:R-:W-:-:S04]  /*4990*/  IMAD R22, R2, 0x6, RZ ;  /* 0x0000000602167824 */ /* 0x000fc800078e02ff */
[----:B0-----:R-:W-:-:S04]  /*49a0*/  IMAD.WIDE R20, R22, 0x2, R56 ;  /* 0x0000000216147825 */ /* 0x001fc800078e0238 */
[----:B------:R-:W-:Y:S01]  /*49b0*/  IMAD.WIDE R18, R22, 0x2, R54 ;  /* 0x0000000216127825 */ /* 0x000fe200078e0236 */
[----:B------:R0:W-:Y:S04]  /*49c0*/  STL.64 [R1+0x2e8], R20 ;  /* 0x0002e81401007387 */ /* 0x0001e80000100a00 */
[----:B------:R-:W4:Y:S04]  /*49d0*/  @!P6 LDG.E.U16 R42, desc[UR16][R20.64] ;  /* 0x00000010142ae981 */ /* 0x000f28000c1e1500 */
[----:B------:R1:W-:Y:S01]  /*49e0*/  STL.64 [R1+0x2e0], R18 ;  /* 0x0002e01201007387 */ /* 0x0003e20000100a00 */
[----:B------:R-:W-:-:S03]  /*49f0*/  SHF.R.U32.HI R22, RZ, 0x8, R8 ;  /* 0x00000008ff167819 */ /* 0x000fc60000011608 */
[----:B------:R1:W4:Y:S04]  /*4a00*/  @!P6 LDG.E.U16 R52, desc[UR16][R18.64] ;  /* 0x000000101234e981 */ /* 0x000328000c1e1500 */
[----:B0-----:R-:W4:Y:S04]  /*4a10*/  LDL.LU R20, [R1+0x168] ;  /* 0x0001680001147983 */ /* 0x001f280000300800 */
[----:B------:R-:W4:Y:S01]  /*4a20*/  LDL.LU R48, [R1+0x164] ;  /* 0x0001640001307983 */ /* 0x000f220000300800 */
[----:B------:R-:W-:Y:S01]  /*4a30*/  LOP3.LUT P2, RZ, R22, 0x1, RZ, 0xc0, !PT ;  /* 0x0000000116ff7812 */ /* 0x000fe2000784c0ff */
[----:B------:R-:W-:-:S02]  /*4a40*/  IMAD R22, R2, 0xe, RZ ;  /* 0x0000000e02167824 */ /* 0x000fc400078e02ff */
[----:B------:R-:W4:Y:S02]  /*4a50*/  LDL.LU R21, [R1+0x160] ;  /* 0x0001600001157983 */ /* 0x000f240000300800 */
[C---:B------:R-:W-:Y:S02]  /*4a60*/  IMAD.WIDE R24, R22.reuse, 0x2, R56 ;  /* 0x0000000216187825 */ /* 0x040fe400078e0238 */
[----:B------:R-:W-:Y:S02]  /*4a70*/  STS.U16 [R0+UR4+0x1100], R44 ;  /* 0x0011002c00007988 */ /* 0x000fe40008000404 */
[----:B-1----:R-:W-:Y:S02]  /*4a80*/  IMAD.WIDE R18, R22, 0x2, R54 ;  /* 0x0000000216127825 */ /* 0x002fe400078e0236 */
[----:B------:R-:W-:Y:S04]  /*4a90*/  STS.U16 [R0+UR4+0x9100], R45 ;  /* 0x0091002d00007988 */ /* 0x000fe80008000404 */
[----:B------:R-:W-:Y:S04]  /*4aa0*/  STS.U16 [R0+UR4+0x1500], R46 ;  /* 0x0015002e00007988 */ /* 0x000fe80008000404 */
[----:B------:R-:W-:Y:S04]  /*4ab0*/  STS.U16 [R0+UR4+0x9500], R39 ;  /* 0x0095002700007988 */ /* 0x000fe80008000404 */
[----:B------:R-:W-:Y:S04]  /*4ac0*/  STS.U16 [R0+UR4+0x1900], R3 ;  /* 0x0019000300007988 */ /* 0x000fe80008000404 */
[----:B------:R-:W-:Y:S04]  /*4ad0*/  STL.64 [R1+0x268], R24 ;  /* 0x0002681801007387 */ /* 0x000fe80000100a00 */
[----:B------:R-:W-:Y:S04]  /*4ae0*/  STL.64 [R1+0x260], R18 ;  /* 0x0002601201007387 */ /* 0x000fe80000100a00 */
[----:B--2---:R-:W-:Y:S04]  /*4af0*/  STS.U16 [R0+UR4+0x9900], R49 ;  /* 0x0099003100007988 */ /* 0x004fe80008000404 */
[----:B---3--:R-:W-:Y:S04]  /*4b00*/  STS.U16 [R0+UR4+0x1d00], R38 ;  /* 0x001d002600007988 */ /* 0x008fe80008000404 */
[----:B------:R0:W-:Y:S04]  /*4b10*/  STS.U16 [R0+UR4+0x9d00], R47 ;  /* 0x009d002f00007988 */ /* 0x0001e80008000404 */
[----:B0-----:R-:W2:Y:S04]  /*4b20*/  LDL.LU R47, [R1+0x5e8] ;  /* 0x0005e800012f7983 */ /* 0x001ea80000300800 */
[----:B------:R-:W3:Y:S04]  /*4b30*/  LDL.LU R35, [R1+0x358] ;  /* 0x0003580001237983 */ /* 0x000ee80000300800 */
[----:B------:R-:W3:Y:S04]  /*4b40*/  LDL.LU R0, [R1+0x34c] ;  /* 0x00034c0001007983 */ /* 0x000ee80000300800 */
[----:B------:R-:W3:Y:S04]  /*4b50*/  LDL.LU R36, [R1+0x348] ;  /* 0x0003480001247983 */ /* 0x000ee80000300800 */
[----:B------:R-:W3:Y:S04]  /*4b60*/  LDL.LU R37, [R1+0x2d4] ;  /* 0x0002d40001257983 */ /* 0x000ee80000300800 */
[----:B------:R-:W3:Y:S04]  /*4b70*/  LDL.LU R41, [R1+0x2d0] ;  /* 0x0002d00001297983 */ /* 0x000ee80000300800 */
[----:B------:R-:W3:Y:S04]  /*4b80*/  LDL.LU R43, [R1+0x25c] ;  /* 0x00025c00012b7983 */ /* 0x000ee80000300800 */
[----:B------:R-:W3:Y:S04]  /*4b90*/  LDL.LU R44, [R1+0x258] ;  /* 0x00025800012c7983 */ /* 0x000ee80000300800 */
[----:B------:R-:W3:Y:S01]  /*4ba0*/  LDL.LU R45, [R1+0x254] ;  /* 0x00025400012d7983 */ /* 0x000ee20000300800 */
[----:B------:R-:W-:-:S03]  /*4bb0*/  LOP3.LUT R38, R60, 0x30, RZ, 0x3c, !PT ;  /* 0x000000303c267812 */ /* 0x000fc600078e3cff */
[----:B------:R-:W3:Y:S04]  /*4bc0*/  LDL.LU R46, [R1+0x250] ;  /* 0x00025000012e7983 */ /* 0x000ee80000300800 */
[----:B------:R-:W3:Y:S04]  /*4bd0*/  LDL.LU R39, [R1+0x1dc] ;  /* 0x0001dc0001277983 */ /* 0x000ee80000300800 */
[----:B------:R-:W3:Y:S04]  /*4be0*/  LDL.LU R3, [R1+0x1d8] ;  /* 0x0001d80001037983 */ /* 0x000ee80000300800 */
[----:B------:R-:W3:Y:S04]  /*4bf0*/  LDL.LU R49, [R1+0x1d4] ;  /* 0x0001d40001317983 */ /* 0x000ee80000300800 */
[----:B------:R-:W3:Y:S04]  /*4c00*/  LDL.LU R23, [R1+0x1d0] ;  /* 0x0001d00001177983 */ /* 0x000ee80000300800 */
[----:B----4-:R-:W-:Y:S04]  /*4c10*/  STS.U16 [R38+UR4+0x180], R20 ;  /* 0x0001801426007988 */ /* 0x010fe80008000404 */
[----:B------:R0:W-:Y:S04]  /*4c20*/  STS.U16 [R38+UR4+0x8180], R48 ;  /* 0x0081803026007988 */ /* 0x0001e80008000404 */
[----:B0-----:R-:W4:Y:S01]  /*4c30*/  LDL.LU R48, [R1+0x360] ;  /* 0x0003600001307983 */ /* 0x001f220000300800 */
[----:B------:R-:W-:-:S02]  /*4c40*/  SHF.R.U32.HI R8, RZ, 0x9, R8 ;  /* 0x00000009ff087819 */ /* 0x000fc40000011608 */
[----:B------:R-:W-:Y:S02]  /*4c50*/  PRMT R50, RZ, 0x7610, R50 ;  /* 0x00007610ff327816 */ /* 0x000fe40000000032 */
[----:B------:R-:W-:Y:S01]  /*4c60*/  LOP3.LUT P6, RZ, R8, 0x1, RZ, 0xc0, !PT ;  /* 0x0000000108ff7812 */ /* 0x000fe200078cc0ff */
[C---:B------:R-:W-:Y:S01]  /*4c70*/  IMAD R8, R2.reuse, 0x16, RZ ;  /* 0x0000001602087824 */ /* 0x040fe200078e02ff */
[----:B------:R-:W-:Y:S02]  /*4c80*/  PRMT R51, RZ, 0x7610, R51 ;  /* 0x00007610ff337816 */ /* 0x000fe40000000033 */
[----:B------:R0:W4:Y:S01]  /*4c90*/  @!P5 LDG.E.U16 R50, desc[UR16][R18.64] ;  /* 0x000000101232d981 */ /* 0x000122000c1e1500 */
[----:B------:R-:W-:-:S03]  /*4ca0*/  IMAD R22, R2, 0x1e, RZ ;  /* 0x0000001e02167824 */ /* 0x000fc600078e02ff */
[----:B------:R-:W4:Y:S01]  /*4cb0*/  @!P5 LDG.E.U16 R51, desc[UR16][R24.64] ;  /* 0x000000101833d981 */ /* 0x000f22000c1e1500 */
[----:B------:R-:W-:Y:S01]  /*4cc0*/  PRMT R61, RZ, 0x7610, R61 ;  /* 0x00007610ff3d7816 */ /* 0x000fe2000000003d */
[----:B0-----:R-:W-:Y:S02]  /*4cd0*/  IMAD.WIDE R18, R8, 0x2, R56 ;  /* 0x0000000208127825 */ /* 0x001fe400078e0238 */
[----:B------:R-:W4:Y:S01]  /*4ce0*/  LDL.LU R24, [R1+0x350] ;  /* 0x0003500001187983 */ /* 0x000f220000300800 */
[----:B------:R-:W-:-:S03]  /*4cf0*/  PRMT R59, RZ, 0x7610, R59 ;  /* 0x00007610ff3b7816 */ /* 0x000fc6000000003b */
[----:B------:R-:W4:Y:S04]  /*4d00*/  LDL.LU R25, [R1+0x344] ;  /* 0x0003440001197983 */ /* 0x000f280000300800 */
[----:B------:R-:W-:Y:S04]  /*4d10*/  STL.64 [R1+0x1e8], R18 ;  /* 0x0001e81201007387 */ /* 0x000fe80000100a00 */
[----:B------:R0:W-:Y:S02]  /*4d20*/  STS.U16 [R38+UR4+0x580], R21 ;  /* 0x0005801526007988 */ /* 0x0001e40008000404 */
[----:B0-----:R-:W-:-:S05]  /*4d30*/  IMAD.WIDE R20, R22, 0x2, R56 ;  /* 0x0000000216147825 */ /* 0x001fca00078e0238 */
[----:B------:R-:W4:Y:S01]  /*4d40*/  @P4 LDG.E.U16 R59, desc[UR16][R20.64] ;  /* 0x00000010143b4981 */ /* 0x000f22000c1e1500 */
[----:B--2---:R-:W-:-:S06]  /*4d50*/  PRMT R47, RZ, 0x7610, R47 ;  /* 0x00007610ff2f7816 */ /* 0x004fcc000000002f */
[----:B------:R0:W2:Y:S04]  /*4d60*/  @P6 LDG.E.U16 R47, desc[UR16][R18.64] ;  /* 0x00000010122f6981 */ /* 0x0000a8000c1e1500 */
[----:B---3--:R-:W-:Y:S01]  /*4d70*/  STS.U16 [R38+UR4+0x8580], R35 ;  /* 0x0085802326007988 */ /* 0x008fe20008000404 */
[----:B0-----:R-:W-:-:S03]  /*4d80*/  IMAD.WIDE R18, R8, 0x2, R54 ;  /* 0x0000000208127825 */ /* 0x001fc600078e0236 */
[----:B------:R-:W-:Y:S04]  /*4d90*/  STS.U16 [R38+UR4+0x980], R0 ;  /* 0x0009800026007988 */ /* 0x000fe80008000404 */
[----:B------:R-:W3:Y:S04]  /*4da0*/  LDL.LU R8, [R1+0x354] ;  /* 0x0003540001087983 */ /* 0x000ee80000300800 */
[----:B------:R0:W-:Y:S04]  /*4db0*/  STL.64 [R1+0x1e0], R18 ;  /* 0x0001e01201007387 */ /* 0x0001e80000100a00 */
[----:B------:R1:W2:Y:S04]  /*4dc0*/  @P6 LDG.E.U16 R61, desc[UR16][R18.64] ;  /* 0x00000010123d6981 */ /* 0x0002a8000c1e1500 */
[----:B------:R-:W-:Y:S04]  /*4dd0*/  STS.U16 [R38+UR4+0x8980], R36 ;  /* 0x0089802426007988 */ /* 0x000fe80008000404 */
[----:B------:R-:W-:Y:S04]  /*4de0*/  STS.U16 [R38+UR4+0xd80], R37 ;  /* 0x000d802526007988 */ /* 0x000fe80008000404 */
[----:B0-----:R-:W2:Y:S04]  /*4df0*/  LDL.LU.64 R18, [R1+0x5e0] ;  /* 0x0005e00001127983 */ /* 0x001ea80000300a00 */
[----:B------:R0:W-:Y:S04]  /*4e00*/  STL.64 [R1+0x168], R20 ;  /* 0x0001681401007387 */ /* 0x0001e80000100a00 */
[----:B------:R1:W-:Y:S04]  /*4e10*/  STS.U16 [R38+UR4+0x8d80], R41 ;  /* 0x008d802926007988 */ /* 0x0003e80008000404 */
[----:B------:R1:W-:Y:S04]  /*4e20*/  STS.U16 [R38+UR4+0x1180], R43 ;  /* 0x0011802b26007988 */ /* 0x0003e80008000404 */
[----:B0-----:R-:W2:Y:S04]  /*4e30*/  LDL.LU.64 R20, [R1+0x5d8] ;  /* 0x0005d80001147983 */ /* 0x001ea80000300a00 */
[----:B------:R-:W5:Y:S04]  /*4e40*/  LDL.LU R35, [R1+0x5d0] ;  /* 0x0005d00001237983 */ /* 0x000f680000300800 */
[----:B------:R0:W-:Y:S04]  /*4e50*/  STS.U16 [R38+UR4+0x9180], R44 ;  /* 0x0091802c26007988 */ /* 0x0001e80008000404 */
[----:B------:R-:W2:Y:S04]  /*4e60*/  LDL.LU R0, [R1+0x5cc] ;  /* 0x0005cc0001007983 */ /* 0x000ea80000300800 */
[----:B------:R0:W-:Y:S04]  /*4e70*/  STS.U16 [R38+UR4+0x1580], R45 ;  /* 0x0015802d26007988 */ /* 0x0001e80008000404 */
[----:B------:R-:W5:Y:S04]  /*4e80*/  LDL.LU R36, [R1+0x5c8] ;  /* 0x0005c80001247983 */ /* 0x000f680000300800 */
[----:B------:R0:W-:Y:S04]  /*4e90*/  STS.U16 [R38+UR4+0x9580], R46 ;  /* 0x0095802e26007988 */ /* 0x0001e80008000404 */
[----:B------:R-:W5:Y:S04]  /*4ea0*/  LDL.LU R37, [R1+0x5c4] ;  /* 0x0005c40001257983 */ /* 0x000f680000300800 */
[----:B------:R-:W-:Y:S04]  /*4eb0*/  STS.U16 [R38+UR4+0x1980], R39 ;  /* 0x0019802726007988 */ /* 0x000fe80008000404 */
[----:B-1----:R-:W2:Y:S04]  /*4ec0*/  LDL.LU R41, [R1+0x5c0] ;  /* 0x0005c00001297983 */ /* 0x002ea80000300800 */
[----:B------:R-:W-:Y:S04]  /*4ed0*/  STS.U16 [R38+UR4+0x9980], R3 ;  /* 0x0099800326007988 */ /* 0x000fe80008000404 */
[----:B------:R-:W2:Y:S04]  /*4ee0*/  LDL.LU R43, [R1+0x5bc] ;  /* 0x0005bc00012b7983 */ /* 0x000ea80000300800 */
[----:B------:R-:W-:Y:S04]  /*4ef0*/  STS.U16 [R38+UR4+0x1d80], R49 ;  /* 0x001d803126007988 */ /* 0x000fe80008000404 */
[----:B0-----:R-:W2:Y:S04]  /*4f00*/  LDL.LU R44, [R1+0x5b8] ;  /* 0x0005b800012c7983 */ /* 0x001ea80000300800 */
[----:B------:R0:W-:Y:S04]  /*4f10*/  STS.U16 [R38+UR4+0x9d80], R23 ;  /* 0x009d801726007988 */ /* 0x0001e80008000404 */
[----:B------:R-:W2:Y:S04]  /*4f20*/  LDL.LU R45, [R1+0x5b4] ;  /* 0x0005b400012d7983 */ /* 0x000ea80000300800 */
[----:B------:R-:W2:Y:S01]  /*4f30*/  LDL.LU R46, [R1+0x5b0] ;  /* 0x0005b000012e7983 */ /* 0x000ea20000300800 */
[----:B0-----:R-:W-:-:S03]  /*4f40*/  LOP3.LUT R23, R60, 0x40, RZ, 0x3c, !PT ;  /* 0x000000403c177812 */ /* 0x001fc600078e3cff */
[----:B------:R-:W2:Y:S04]  /*4f50*/  LDL.LU R39, [R1+0x5ac] ;  /* 0x0005ac0001277983 */ /* 0x000ea80000300800 */
[----:B------:R-:W2:Y:S04]  /*4f60*/  LDL.LU R3, [R1+0x5a8] ;  /* 0x0005a80001037983 */ /* 0x000ea80000300800 */
[----:B------:R-:W2:Y:S04]  /*4f70*/  LDL.LU R49, [R1+0x5a4] ;  /* 0x0005a40001317983 */ /* 0x000ea80000300800 */
[----:B------:R-:W2:Y:S04]  /*4f80*/  LDL.LU R38, [R1+0x5a0] ;  /* 0x0005a00001267983 */ /* 0x000ea80000300800 */
[----:B----4-:R0:W-:Y:S04]  /*4f90*/  STS.U16 [R23+UR4+0x200], R48 ;  /* 0x0002003017007988 */ /* 0x0101e80008000404 */
[----:B0-----:R-:W4:Y:S04]  /*4fa0*/  LDL.LU R48, [R1+0x59c] ;  /* 0x00059c0001307983 */ /* 0x001f280000300800 */
[----:B----4-:R0:W-:Y:S04]  /*4fb0*/  STS.U16 [R23+UR4+0x8200], R48 ;  /* 0x0082003017007988 */ /* 0x0101e80008000404 */
[----:B---3--:R-:W-:Y:S04]  /*4fc0*/  STS.U16 [R23+UR4+0x600], R8 ;  /* 0x0006000817007988 */ /* 0x008fe80008000404 */
[----:B0-----:R-:W3:Y:S04]  /*4fd0*/  LDL.LU R48, [R1+0x598] ;  /* 0x0005980001307983 */ /* 0x001ee80000300800 */
[----:B------:R-:W-:Y:S04]  /*4fe0*/  STS.U16 [R23+UR4+0x8600], R24 ;  /* 0x0086001817007988 */ /* 0x000fe80008000404 */
[----:B------:R-:W-:Y:S04]  /*4ff0*/  STS.U16 [R23+UR4+0xa00], R25 ;  /* 0x000a001917007988 */ /* 0x000fe80008000404 */
[----:B--2---:R0:W-:Y:S04]  /*5000*/  STS.U16 [R23+UR4+0x8a00], R38 ;  /* 0x008a002617007988 */ /* 0x0041e80008000404 */
[----:B------:R1:W-:Y:S04]  /*5010*/  STS.U16 [R23+UR4+0xe00], R49 ;  /* 0x000e003117007988 */ /* 0x0003e80008000404 */
[----:B------:R2:W-:Y:S04]  /*5020*/  STS.U16 [R23+UR4+0x8e00], R3 ;  /* 0x008e000317007988 */ /* 0x0005e80008000404 */
[----:B0-----:R-:W5:Y:S04]  /*5030*/  LDL.LU R38, [R1+0x594] ;  /* 0x0005940001267983 */ /* 0x001f680000300800 */
[----:B-1----:R-:W4:Y:S04]  /*5040*/  LDL.LU R49, [R1+0x590] ;  /* 0x0005900001317983 */ /* 0x002f280000300800 */
[----:B--2---:R-:W2:Y:S04]  /*5050*/  LDL.LU R3, [R1+0x58c] ;  /* 0x00058c0001037983 */ /* 0x004ea80000300800 */
[----:B------:R-:W-:Y:S01]  /*5060*/  STS.U16 [R23+UR4+0x1200], R39 ;  /* 0x0012002717007988 */ /* 0x000fe20008000404 */
[----:B------:R-:W-:-:S03]  /*5070*/  SHF.R.U64 R8, R4, 0x19, RZ ;  /* 0x0000001904087819 */ /* 0x000fc600000012ff */
[----:B------:R-:W-:Y:S04]  /*5080*/  STS.U16 [R23+UR4+0x9200], R46 ;  /* 0x0092002e17007988 */ /* 0x000fe80008000404 */
[----:B------:R-:W-:Y:S04]  /*5090*/  STS.U16 [R23+UR4+0x1600], R45 ;  /* 0x0016002d17007988 */ /* 0x000fe80008000404 */
[----:B------:R-:W-:Y:S01]  /*50a0*/  STS.U16 [R23+UR4+0x9600], R44 ;  /* 0x0096002c17007988 */ /* 0x000fe20008000404 */
[----:B------:R-:W-:-:S03]  /*50b0*/  IMAD.WIDE R24, R22, 0x2, R54 ;  /* 0x0000000216187825 */ /* 0x000fc600078e0236 */
[----:B------:R-:W-:Y:S01]  /*50c0*/  STS.U16 [R23+UR4+0x1a00], R43 ;  /* 0x001a002b17007988 */ /* 0x000fe20008000404 */
[----:B------:R-:W-:-:S03]  /*50d0*/  LOP3.LUT P5, RZ, R8, 0x1, RZ, 0xc0, !PT ;  /* 0x0000000108ff7812 */ /* 0x000fc600078ac0ff */
[----:B------:R-:W-:Y:S01]  /*50e0*/  STS.U16 [R23+UR4+0x9a00], R41 ;  /* 0x009a002917007988 */ /* 0x000fe20008000404 */
[----:B------:R-:W-:-:S03]  /*50f0*/  SHF.R.U64 R8, R4, 0x11, RZ ;  /* 0x0000001104087819 */ /* 0x000fc600000012ff */
[----:B------:R0:W-:Y:S04]  /*5100*/  STS.U16 [R23+UR4+0x1e00], R0 ;  /* 0x001e000017007988 */ /* 0x0001e80008000404 */
[----:B------:R-:W-:Y:S01]  /*5110*/  STS.U16 [R23+UR4+0x9e00], R40 ;  /* 0x009e002817007988 */ /* 0x000fe20008000404 */
[----:B0-----:R-:W-:-:S05]  /*5120*/  LOP3.LUT R0, R60, 0x50, RZ, 0x3c, !PT ;  /* 0x000000503c007812 */ /* 0x001fca00078e3cff */
[----:B------:R-:W-:Y:S04]  /*5130*/  STS.U16 [R0+UR4+0x280], R21 ;  /* 0x0002801500007988 */ /* 0x000fe80008000404 */
[----:B------:R-:W-:Y:S04]  /*5140*/  STS.U16 [R0+UR4+0x8280], R20 ;  /* 0x0082801400007988 */ /* 0x000fe80008000404 */
[----:B------:R-:W-:Y:S04]  /*5150*/  STS.U16 [R0+UR4+0x680], R19 ;  /* 0x0006801300007988 */ /* 0x000fe80008000404 */
[----:B------:R-:W-:Y:S04]  /*5160*/  STS.U16 [R0+UR4+0x8680], R18 ;  /* 0x0086801200007988 */ /* 0x000fe80008000404 */
[----:B------:R0:W-:Y:S04]  /*5170*/  STS.U16 [R0+UR4+0xa80], R17 ;  /* 0x000a801100007988 */ /* 0x0001e80008000404 */
[----:B------:R-:W-:Y:S04]  /*5180*/  STL.64 [R1+0x160], R24 ;  /* 0x0001601801007387 */ /* 0x000fe80000100a00 */
[----:B------:R1:W-:Y:S04]  /*5190*/  STS.U16 [R0+UR4+0x8a80], R16 ;  /* 0x008a801000007988 */ /* 0x0003e80008000404 */
[----:B------:R-:W-:Y:S04]  /*51a0*/  STS.U16 [R0+UR4+0xe80], R15 ;  /* 0x000e800f00007988 */ /* 0x000fe80008000404 */
[----:B------:R-:W-:Y:S04]  /*51b0*/  STS.U16 [R0+UR4+0x8e80], R14 ;  /* 0x008e800e00007988 */ /* 0x000fe80008000404 */
[----:B------:R-:W-:Y:S04]  /*51c0*/  STS.U16 [R0+UR4+0x1280], R7 ;  /* 0x0012800700007988 */ /* 0x000fe80008000404 */
[----:B------:R-:W-:Y:S04]  /*51d0*/  STS.U16 [R0+UR4+0x9280], R6 ;  /* 0x0092800600007988 */ /* 0x000fe80008000404 */
[----:B------:R1:W-:Y:S01]  /*51e0*/  STS.U16 [R0+UR4+0x1680], R5 ;  /* 0x0016800500007988 */ /* 0x0003e20008000404 */
[----:B0-----:R-:W-:Y:S01]  /*51f0*/  PRMT R17, RZ, 0x7610, R17 ;  /* 0x00007610ff117816 */ /* 0x001fe20000000011 */
[C---:B------:R-:W-:Y:S01]  /*5200*/  IMAD R22, R2.reuse, 0x36, RZ ;  /* 0x0000003602167824 */ /* 0x040fe200078e02ff */
[----:B-1----:R-:W-:Y:S01]  /*5210*/  PRMT R16, RZ, 0x7610, R16 ;  /* 0x00007610ff107816 */ /* 0x002fe20000000010 */
[----:B------:R-:W5:Y:S01]  /*5220*/  LDL.LU R39, [R1+0x588] ;  /* 0x0005880001277983 */ /* 0x000f620000300800 */
[----:B------:R-:W-:-:S04]  /*5230*/  IMAD R5, R2, 0x2e, RZ ;  /* 0x0000002e02057824 */ /* 0x000fc800078e02ff */
[----:B------:R-:W-:Y:S01]  /*5240*/  IMAD.WIDE R40, R5, 0x2, R54 ;  /* 0x0000000205287825 */ /* 0x000fe200078e0236 */
[----:B------:R-:W-:Y:S02]  /*5250*/  PRMT R15, RZ, 0x7610, R15 ;  /* 0x00007610ff0f7816 */ /* 0x000fe4000000000f */
[----:B------:R-:W-:Y:S01]  /*5260*/  PRMT R14, RZ, 0x7610, R14 ;  /* 0x00007610ff0e7816 */ /* 0x000fe2000000000e */
[----:B------:R-:W-:Y:S01]  /*5270*/  IMAD R18, R2, 0x3e, RZ ;  /* 0x0000003e02127824 */ /* 0x000fe200078e02ff */
[----:B------:R-:W-:Y:S01]  /*5280*/  PRMT R6, RZ, 0x7610, R6 ;  /* 0x00007610ff067816 */ /* 0x000fe20000000006 */
[----:B------:R-:W-:Y:S02]  /*5290*/  VIADD R7, R58, 0xfffffff0 ;  /* 0xfffffff03a077836 */ /* 0x000fe40000000000 */
[----:B------:R-:W-:-:S04]  /*52a0*/  IMAD.WIDE R20, R18, 0x2, R56 ;  /* 0x0000000212147825 */ /* 0x000fc800078e0238 */
[----:B------:R-:W-:Y:S01]  /*52b0*/  IMAD.WIDE R18, R18, 0x2, R54 ;  /* 0x0000000212127825 */ /* 0x000fe200078e0236 */
[----:B------:R0:W-:Y:S04]  /*52c0*/  STS.U16 [R0+UR4+0x9680], R13 ;  /* 0x0096800d00007988 */ /* 0x0001e80008000404 */
[----:B------:R1:W-:Y:S01]  /*52d0*/  STS.U16 [R0+UR4+0x1a80], R12 ;  /* 0x001a800c00007988 */ /* 0x0003e20008000404 */
[----:B0-----:R-:W-:Y:S02]  /*52e0*/  PRMT R13, RZ, 0x7610, R13 ;  /* 0x00007610ff0d7816 */ /* 0x001fe4000000000d */
[----:B-1----:R-:W-:Y:S01]  /*52f0*/  PRMT R12, RZ, 0x7610, R12 ;  /* 0x00007610ff0c7816 */ /* 0x002fe2000000000c */
[----:B------:R0:W-:Y:S01]  /*5300*/  STS.U16 [R0+UR4+0x9a80], R11 ;  /* 0x009a800b00007988 */ /* 0x0001e20008000404 */
[----:B------:R-:W-:-:S03]  /*5310*/  LOP3.LUT R46, R60, 0x60, RZ, 0x3c, !PT ;  /* 0x000000603c2e7812 */ /* 0x000fc600078e3cff */
[----:B------:R1:W-:Y:S04]  /*5320*/  STS.U16 [R0+UR4+0x1e80], R10 ;  /* 0x001e800a00007988 */ /* 0x0003e80008000404 */
[----:B------:R1:W-:Y:S01]  /*5330*/  STS.U16 [R0+UR4+0x9e80], R9 ;  /* 0x009e800900007988 */ /* 0x0003e20008000404 */
[----:B0-----:R-:W-:Y:S02]  /*5340*/  PRMT R11, RZ, 0x7610, R11 ;  /* 0x00007610ff0b7816 */ /* 0x001fe4000000000b */
[----:B-1----:R-:W-:Y:S01]  /*5350*/  PRMT R10, RZ, 0x7610, R10 ;  /* 0x00007610ff0a7816 */ /* 0x002fe2000000000a */
[----:B------:R-:W-:Y:S04]  /*5360*/  STS.U16 [R46+UR4+0x300], R42 ;  /* 0x0003002a2e007988 */ /* 0x000fe80008000404 */
[----:B------:R-:W-:Y:S04]  /*5370*/  STS.U16 [R46+UR4+0x8300], R52 ;  /* 0x008300342e007988 */ /* 0x000fe80008000404 */
[----:B------:R-:W-:Y:S04]  /*5380*/  STS.U16 [R46+UR4+0x700], R51 ;  /* 0x000700332e007988 */ /* 0x000fe80008000404 */
[----:B------:R-:W-:Y:S04]  /*5390*/  STS.U16 [R46+UR4+0x8700], R50 ;  /* 0x008700322e007988 */ /* 0x000fe80008000404 */
[----:B------:R-:W-:Y:S01]  /*53a0*/  STS.U16 [R46+UR4+0xb00], R47 ;  /* 0x000b002f2e007988 */ /* 0x000fe20008000404 */
[----:B------:R-:W-:-:S03]  /*53b0*/  PRMT R9, RZ, 0x7610, R9 ;  /* 0x00007610ff097816 */ /* 0x000fc60000000009 */
[----:B------:R-:W-:Y:S04]  /*53c0*/  STS.U16 [R46+UR4+0x8b00], R61 ;  /* 0x008b003d2e007988 */ /* 0x000fe80008000404 */
[----:B------:R0:W-:Y:S02]  /*53d0*/  STS.U16 [R46+UR4+0xf00], R59 ;  /* 0x000f003b2e007988 */ /* 0x0001e40008000404 */
[----:B0-----:R-:W-:-:S04]  /*53e0*/  IMAD R59, R2, 0x1f, RZ ;  /* 0x0000001f023b7824 */ /* 0x001fc800078e02ff */
[----:B------:R-:W-:-:S04]  /*53f0*/  IMAD.WIDE R50, R59, 0x2, R56 ;  /* 0x000000023b327825 */ /* 0x000fc800078e0238 */
[----:B------:R-:W-:Y:S01]  /*5400*/  IMAD.WIDE R46, R59, 0x2, R54 ;  /* 0x000000023b2e7825 */ /* 0x000fe200078e0236 */
[----:B---3--:R-:W-:-:S06]  /*5410*/  PRMT R48, RZ, 0x7610, R48 ;  /* 0x00007610ff307816 */ /* 0x008fcc0000000030 */
[----:B------:R0:W3:Y:S01]  /*5420*/  @P4 LDG.E.U16 R48, desc[UR16][R24.64] ;  /* 0x0000001018304981 */ /* 0x0000e2000c1e1500 */
[----:B------:R-:W-:Y:S01]  /*5430*/  LOP3.LUT P4, RZ, R8, 0x1, RZ, 0xc0, !PT ;  /* 0x0000000108ff7812 */ /* 0x000fe2000788c0ff */
[----:B------:R-:W-:-:S04]  /*5440*/  IMAD R8, R2, 0x26, RZ ;  /* 0x0000002602087824 */ /* 0x000fc800078e02ff */
[----:B------:R-:W-:-:S04]  /*5450*/  IMAD.WIDE R44, R8, 0x2, R56 ;  /* 0x00000002082c7825 */ /* 0x000fc800078e0238 */
[----:B0-----:R-:W-:Y:S01]  /*5460*/  IMAD.WIDE R24, R8, 0x2, R54 ;  /* 0x0000000208187825 */ /* 0x001fe200078e0236 */
[----:B------:R-:W-:Y:S01]  /*5470*/  SHF.R.U64 R8, R4, 0x9, RZ ;  /* 0x0000000904087819 */ /* 0x000fe200000012ff */
[----:B------:R0:W-:Y:S01]  /*5480*/  STL.64 [R1+0xe8], R44 ;  /* 0x0000e82c01007387 */ /* 0x0001e20000100a00 */
[----:B----4-:R-:W-:-:S03]  /*5490*/  PRMT R49, RZ, 0x7610, R49 ;  /* 0x00007610ff317816 */ /* 0x010fc60000000031 */
[----:B------:R-:W4:Y:S01]  /*54a0*/  @P4 LDG.E.U16 R16, desc[UR16][R40.64] ;  /* 0x0000001028104981 */ /* 0x000f22000c1e1500 */
[----:B--2---:R-:W-:-:S03]  /*54b0*/  PRMT R3, RZ, 0x7610, R3 ;  /* 0x00007610ff037816 */ /* 0x004fc60000000003 */
[----:B------:R0:W2:Y:S04]  /*54c0*/  @P5 LDG.E.U16 R49, desc[UR16][R44.64] ;  /* 0x000000102c315981 */ /* 0x0000a8000c1e1500 */
[----:B------:R1:W4:Y:S01]  /*54d0*/  @P5 LDG.E.U16 R3, desc[UR16][R24.64] ;  /* 0x0000001018035981 */ /* 0x000322000c1e1500 */
[----:B------:R-:W-:Y:S01]  /*54e0*/  LOP3.LUT P5, RZ, R8, 0x1, RZ, 0xc0, !PT ;  /* 0x0000000108ff7812 */ /* 0x000fe200078ac0ff */
[----:B0-----:R-:W-:Y:S02]  /*54f0*/  IMAD.WIDE R44, R5, 0x2, R56 ;  /* 0x00000002052c7825 */ /* 0x001fe400078e0238 */
[----:B------:R1:W-:Y:S02]  /*5500*/  STL.64 [R1+0xe0], R24 ;  /* 0x0000e01801007387 */ /* 0x0003e40000100a00 */
[----:B------:R-:W-:-:S02]  /*5510*/  VIADD R5, R58, 0xfffffff8 ;  /* 0xfffffff83a057836 */ /* 0x000fc40000000000 */
[----:B------:R0:W4:Y:S03]  /*5520*/  @P4 LDG.E.U16 R17, desc[UR16][R44.64] ;  /* 0x000000102c114981 */ /* 0x000126000c1e1500 */
[----:B------:R-:W-:Y:S01]  /*5530*/  ISETP.GE.U32.AND P4, PT, R5, 0x7fffffb9, PT ;  /* 0x7fffffb90500780c */ /* 0x000fe20003f86070 */
[----:B-1----:R-:W-:Y:S01]  /*5540*/  IMAD.WIDE R24, R22, 0x2, R56 ;  /* 0x0000000216187825 */ /* 0x002fe200078e0238 */
[----:B------:R-:W-:-:S03]  /*5550*/  SHF.R.U64 R5, R4, 0x1, RZ ;  /* 0x0000000104057819 */ /* 0x000fc600000012ff */
[----:B------:R-:W-:Y:S01]  /*5560*/  IMAD.WIDE R22, R22, 0x2, R54 ;  /* 0x0000000216167825 */ /* 0x000fe200078e0236 */
[----:B------:R-:W4:Y:S04]  /*5570*/  @P5 LDG.E.U16 R15, desc[UR16][R24.64] ;  /* 0x00000010180f5981 */ /* 0x000f28000c1e1500 */
[----:B------:R-:W4:Y:S01]  /*5580*/  @P5 LDG.E.U16 R14, desc[UR16][R22.64] ;  /* 0x00000010160e5981 */ /* 0x000f22000c1e1500 */
[----:B------:R-:W-:Y:S02]  /*5590*/  LOP3.LUT P5, RZ, R5, 0x1, RZ, 0xc0, !PT ;  /* 0x0000000105ff7812 */ /* 0x000fe400078ac0ff */
[----:B------:R-:W-:Y:S01]  /*55a0*/  PRMT R5, RZ, 0x7610, R5 ;  /* 0x00007610ff057816 */ /* 0x000fe20000000005 */
[----:B------:R0:W-:Y:S04]  /*55b0*/  STL.64 [R1+0x68], R44 ;  /* 0x0000682c01007387 */ /* 0x0001e80000100a00 */
[----:B------:R1:W-:Y:S04]  /*55c0*/  STL.64 [R1+0x60], R40 ;  /* 0x0000602801007387 */ /* 0x0003e80000100a00 */
[----:B------:R-:W4:Y:S04]  /*55d0*/  LDL.LU R0, [R1+0x370] ;  /* 0x0003700001007983 */ /* 0x000f280000300800 */
[----:B------:R-:W4:Y:S04]  /*55e0*/  @P5 LDG.E.U16 R6, desc[UR16][R20.64] ;  /* 0x0000001014065981 */ /* 0x000f28000c1e1500 */
[----:B------:R-:W4:Y:S01]  /*55f0*/  @P5 LDG.E.U16 R5, desc[UR16][R18.64] ;  /* 0x0000001012055981 */ /* 0x000f22000c1e1500 */
[----:B------:R-:W-:Y:S01]  /*5600*/  ISETP.GE.U32.AND P5, PT, R7, 0x7fffffb1, PT ;  /* 0x7fffffb10700780c */ /* 0x000fe20003fa6070 */
[----:B------:R-:W-:-:S04]  /*5610*/  IMAD R7, R2, 0x7, RZ ;  /* 0x0000000702077824 */ /* 0x000fc800078e02ff */
[----:B0-----:R-:W-:-:S04]  /*5620*/  IMAD.WIDE R44, R7, 0x2, R56 ;  /* 0x00000002072c7825 */ /* 0x001fc800078e0238 */
[--C-:B-1----:R-:W-:Y:S01]  /*5630*/  IMAD.WIDE R40, R7, 0x2, R54.reuse ;  /* 0x0000000207287825 */ /* 0x102fe200078e0236 */
[----:B------:R-:W-:Y:S01]  /*5640*/  SHF.R.U64 R7, R4, 0x18, RZ ;  /* 0x0000001804077819 */ /* 0x000fe200000012ff */
[----:B------:R0:W4:Y:S04]  /*5650*/  @!P4 LDG.E.U16 R13, desc[UR16][R44.64] ;  /* 0x000000102c0dc981 */ /* 0x000128000c1e1500 */
[----:B------:R1:W4:Y:S01]  /*5660*/  @!P4 LDG.E.U16 R12, desc[UR16][R40.64] ;  /* 0x00000010280cc981 */ /* 0x000322000c1e1500 */
[----:B------:R-:W-:Y:S01]  /*5670*/  LOP3.LUT P4, RZ, R7, 0x1, RZ, 0xc0, !PT ;  /* 0x0000000107ff7812 */ /* 0x000fe2000788c0ff */
[----:B------:R-:W-:Y:S02]  /*5680*/  IMAD R7, R2, 0xf, RZ ;  /* 0x0000000f02077824 */ /* 0x000fe400078e02ff */
[----:B------:R0:W-:Y:S04]  /*5690*/  STL.64 [R1+0x2d8], R44 ;  /* 0x0002d82c01007387 */ /* 0x0001e80000100a00 */
[----:B------:R1:W-:Y:S01]  /*56a0*/  STL.64 [R1+0x2d0], R40 ;  /* 0x0002d02801007387 */ /* 0x0003e20000100a00 */
[----:B0-----:R-:W-:-:S04]  /*56b0*/  IMAD.WIDE R44, R7, 0x2, R54 ;  /* 0x00000002072c7825 */ /* 0x001fc800078e0236 */
[----:B-1----:R-:W-:Y:S01]  /*56c0*/  IMAD.WIDE R40, R7, 0x2, R56 ;  /* 0x0000000207287825 */ /* 0x002fe200078e0238 */
[C---:B------:R-:W-:Y:S01]  /*56d0*/  SHF.R.U64 R7, R4.reuse, 0x10, RZ ;  /* 0x0000001004077819 */ /* 0x040fe200000012ff */
[----:B------:R0:W4:Y:S01]  /*56e0*/  @!P5 LDG.E.U16 R10, desc[UR16][R44.64] ;  /* 0x000000102c0ad981 */ /* 0x000122000c1e1500 */
[----:B------:R-:W-:-:S03]  /*56f0*/  SHF.R.U64 R4, R4, 0x8, RZ ;  /* 0x0000000804047819 */ /* 0x000fc600000012ff */
[----:B------:R-:W4:Y:S01]  /*5700*/  @!P5 LDG.E.U16 R11, desc[UR16][R40.64] ;  /* 0x00000010280bd981 */ /* 0x000f22000c1e1500 */
[----:B------:R-:W-:Y:S01]  /*5710*/  LOP3.LUT P5, RZ, R7, 0x1, RZ, 0xc0, !PT ;  /* 0x0000000107ff7812 */ /* 0x000fe200078ac0ff */
[----:B------:R-:W-:Y:S02]  /*5720*/  IMAD R7, R2, 0x17, RZ ;  /* 0x0000001702077824 */ /* 0x000fe400078e02ff */
[----:B------:R1:W-:Y:S01]  /*5730*/  STL.64 [R1+0x258], R40 ;  /* 0x0002582801007387 */ /* 0x0003e20000100a00 */
[----:B------:R-:W-:Y:S01]  /*5740*/  PRMT R8, RZ, 0x7610, R8 ;  /* 0x00007610ff087816 */ /* 0x000fe20000000008 */
[C---:B------:R-:W-:Y:S01]  /*5750*/  IMAD.WIDE R42, R7.reuse, 0x2, R56 ;  /* 0x00000002072a7825 */ /* 0x040fe200078e0238 */
[----:B------:R-:W-:Y:S02]  /*5760*/  LOP3.LUT P6, RZ, R4, 0x1, RZ, 0xc0, !PT ;  /* 0x0000000104ff7812 */ /* 0x000fe400078cc0ff */
[----:B------:R-:W-:Y:S02]  /*5770*/  PRMT R4, RZ, 0x7610, R4 ;  /* 0x00007610ff047816 */ /* 0x000fe40000000004 */
[----:B------:R-:W4:Y:S04]  /*5780*/  @P2 LDG.E.U16 R9, desc[UR16][R42.64] ;  /* 0x000000102a092981 */ /* 0x000f28000c1e1500 */
[----:B------:R-:W4:Y:S04]  /*5790*/  @!P3 LDG.E.U16 R4, desc[UR16][R46.64] ;  /* 0x000000102e04b981 */ /* 0x000f28000c1e1500 */
[----:B-1----:R-:W5:Y:S04]  /*57a0*/  LDL.LU.64 R40, [R1+0x580] ;  /* 0x0005800001287983 */ /* 0x002f680000300a00 */
[----:B------:R0:W-:Y:S02]  /*57b0*/  STL.64 [R1+0x250], R44 ;  /* 0x0002502c01007387 */ /* 0x0001e40000100a00 */
[----:B0-----:R-:W-:Y:S01]  /*57c0*/  IMAD.WIDE R44, R7, 0x2, R54 ;  /* 0x00000002072c7825 */ /* 0x001fe200078e0236 */
[----:B------:R-:W-:-:S04]  /*57d0*/  PRMT R7, RZ, 0x7610, R7 ;  /* 0x00007610ff077816 */ /* 0x000fc80000000007 */
[----:B------:R-:W4:Y:S04]  /*57e0*/  @P2 LDG.E.U16 R8, desc[UR16][R44.64] ;  /* 0x000000102c082981 */ /* 0x000f28000c1e1500 */
[----:B------:R-:W4:Y:S01]  /*57f0*/  @!P3 LDG.E.U16 R7, desc[UR16][R50.64] ;  /* 0x000000103207b981 */ /* 0x000f22000c1e1500 */
[----:B------:R-:W-:-:S03]  /*5800*/  LOP3.LUT R59, R60, 0x60, RZ, 0x3c, !PT ;  /* 0x000000603c3b7812 */ /* 0x000fc600078e3cff */
[----:B------:R0:W-:Y:S04]  /*5810*/  STL.64 [R1+0x1d8], R42 ;  /* 0x0001d82a01007387 */ /* 0x0001e80000100a00 */
[----:B0-----:R-:W5:Y:S04]  /*5820*/  LDL.LU.64 R42, [R1+0x578] ;  /* 0x00057800012a7983 */ /* 0x001f680000300a00 */
[----:B------:R0:W-:Y:S04]  /*5830*/  STL.64 [R1+0x1d0], R44 ;  /* 0x0001d02c01007387 */ /* 0x0001e80000100a00 */
[----:B0-----:R-:W5:Y:S04]  /*5840*/  LDL.LU.64 R44, [R1+0x570] ;  /* 0x00057000012c7983 */ /* 0x001f680000300a00 */
[----:B---3--:R-:W-:Y:S04]  /*5850*/  STS.U16 [R59+UR4+0x8f00], R48 ;  /* 0x008f00303b007988 */ /* 0x008fe80008000404 */
[----:B--2---:R-:W-:Y:S04]  /*5860*/  STS.U16 [R59+UR4+0x1300], R49 ;  /* 0x001300313b007988 */ /* 0x004fe80008000404 */
[----:B----4-:R-:W-:Y:S04]  /*5870*/  STS.U16 [R59+UR4+0x9300], R3 ;  /* 0x009300033b007988 */ /* 0x010fe80008000404 */
[----:B------:R-:W-:Y:S04]  /*5880*/  STS.U16 [R59+UR4+0x1700], R17 ;  /* 0x001700113b007988 */ /* 0x000fe80008000404 */
[----:B------:R-:W-:Y:S04]  /*5890*/  STS.U16 [R59+UR4+0x9700], R16 ;  /* 0x009700103b007988 */ /* 0x000fe80008000404 */
[----:B------:R-:W-:Y:S04]  /*58a0*/  STS.U16 [R59+UR4+0x1b00], R15 ;  /* 0x001b000f3b007988 */ /* 0x000fe80008000404 */
[----:B------:R-:W-:Y:S04]  /*58b0*/  STS.U16 [R59+UR4+0x9b00], R14 ;  /* 0x009b000e3b007988 */ /* 0x000fe80008000404 */
[----:B------:R-:W-:Y:S04]  /*58c0*/  STS.U16 [R59+UR4+0x1f00], R6 ;  /* 0x001f00063b007988 */ /* 0x000fe80008000404 */
[----:B------:R0:W-:Y:S02]  /*58d0*/  STS.U16 [R59+UR4+0x9f00], R5 ;  /* 0x009f00053b007988 */ /* 0x0001e40008000404 */
[----:B0-----:R-:W-:-:S05]  /*58e0*/  LOP3.LUT R59, R60, 0x70, RZ, 0x3c, !PT ;  /* 0x000000703c3b7812 */ /* 0x001fca00078e3cff */
[----:B------:R-:W-:Y:S04]  /*58f0*/  STS.U16 [R59+UR4+0x380], R13 ;  /* 0x0003800d3b007988 */ /* 0x000fe80008000404 */
[----:B------:R-:W-:Y:S01]  /*5900*/  STS.U16 [R59+UR4+0x8380], R12 ;  /* 0x0083800c3b007988 */ /* 0x000fe20008000404 */
[----:B------:R-:W-:-:S03]  /*5910*/  ISETP.NE.AND P2, PT, R0, RZ, PT ;  /* 0x000000ff0000720c */ /* 0x000fc60003f45270 */
[----:B------:R-:W2:Y:S04]  /*5920*/  LDL.LU R0, [R1+0x56c] ;  /* 0x00056c0001007983 */ /* 0x000ea80000300800 */
[----:B------:R-:W3:Y:S04]  /*5930*/  LDL.LU R52, [R1+0x568] ;  /* 0x0005680001347983 */ /* 0x000ee80000300800 */
[----:B------:R0:W-:Y:S04]  /*5940*/  STL.64 [R1+0x158], R50 ;  /* 0x0001583201007387 */ /* 0x0001e80000100a00 */
[----:B------:R-:W-:Y:S04]  /*5950*/  STS.U16 [R59+UR4+0x780], R11 ;  /* 0x0007800b3b007988 */ /* 0x000fe80008000404 */
[----:B------:R-:W-:Y:S04]  /*5960*/  STS.U16 [R59+UR4+0x8780], R10 ;  /* 0x0087800a3b007988 */ /* 0x000fe80008000404 */
[----:B0-----:R-:W4:Y:S04]  /*5970*/  LDL.LU.64 R50, [R1+0x560] ;  /* 0x0005600001327983 */ /* 0x001f280000300a00 */
[----:B------:R0:W-:Y:S04]  /*5980*/  STS.U16 [R59+UR4+0xb80], R9 ;  /* 0x000b80093b007988 */ /* 0x0001e80008000404 */
[----:B------:R1:W-:Y:S01]  /*5990*/  STL.64 [R1+0x150], R46 ;  /* 0x0001502e01007387 */ /* 0x0003e20000100a00 */
[----:B0-----:R-:W-:-:S04]  /*59a0*/  IMAD R9, R2, 0x2f, RZ ;  /* 0x0000002f02097824 */ /* 0x001fc800078e02ff */
[----:B------:R-:W-:Y:S01]  /*59b0*/  IMAD.WIDE R16, R9, 0x2, R56 ;  /* 0x0000000209107825 */ /* 0x000fe200078e0238 */
[----:B-1----:R-:W5:Y:S01]  /*59c0*/  LDL.LU.64 R46, [R1+0x558] ;  /* 0x00055800012e7983 */ /* 0x002f620000300a00 */
[----:B------:R-:W-:-:S03]  /*59d0*/  PRMT R6, RZ, 0x7610, R6 ;  /* 0x00007610ff067816 */ /* 0x000fc60000000006 */
[----:B------:R-:W5:Y:S04]  /*59e0*/  LDL.LU R48, [R1+0x550] ;  /* 0x0005500001307983 */ /* 0x000f680000300800 */
[----:B------:R-:W5:Y:S04]  /*59f0*/  LDL.LU R49, [R1+0x54c] ;  /* 0x00054c0001317983 */ /* 0x000f680000300800 */
[----:B------:R-:W-:Y:S04]  /*5a00*/  STS.U16 [R59+UR4+0x8b80], R8 ;  /* 0x008b80083b007988 */ /* 0x000fe80008000404 */
[----:B------:R-:W-:Y:S04]  /*5a10*/  STS.U16 [R59+UR4+0xf80], R7 ;  /* 0x000f80073b007988 */ /* 0x000fe80008000404 */
[----:B------:R0:W-:Y:S04]  /*5a20*/  STS.U16 [R59+UR4+0x8f80], R4 ;  /* 0x008f80043b007988 */ /* 0x0001e80008000404 */
[----:B------:R-:W2:Y:S01]  /*5a30*/  LDL.LU R3, [R1+0x548] ;  /* 0x0005480001037983 */ /* 0x000ea20000300800 */
[----:B------:R-:W-:Y:S01]  /*5a40*/  PRMT R5, RZ, 0x7610, R5 ;  /* 0x00007610ff057816 */ /* 0x000fe20000000005 */
[----:B------:R-:W-:-:S02]  /*5a50*/  IMAD.WIDE R10, R9, 0x2, R54 ;  /* 0x00000002090a7825 */ /* 0x000fc400078e0236 */
[----:B------:R-:W2:Y:S02]  /*5a60*/  @P5 LDG.E.U16 R6, desc[UR16][R16.64] ;  /* 0x0000001010065981 */ /* 0x000ea4000c1e1500 */
[----:B0-----:R-:W-:Y:S01]  /*5a70*/  IMAD R4, R2, 0x27, RZ ;  /* 0x0000002702047824 */ /* 0x001fe200078e02ff */
[----:B------:R-:W-:Y:S01]  /*5a80*/  PRMT R7, RZ, 0x7610, R7 ;  /* 0x00007610ff077816 */ /* 0x000fe20000000007 */
[----:B------:R-:W2:Y:S02]  /*5a90*/  @P5 LDG.E.U16 R5, desc[UR16][R10.64] ;  /* 0x000000100a055981 */ /* 0x000ea4000c1e1500 */
[----:B------:R-:W-:-:S04]  /*5aa0*/  IMAD.WIDE R12, R4, 0x2, R56 ;  /* 0x00000002040c7825 */ /* 0x000fc800078e0238 */
[----:B------:R-:W-:Y:S01]  /*5ab0*/  IMAD.WIDE R14, R4, 0x2, R54 ;  /* 0x00000002040e7825 */ /* 0x000fe200078e0236 */
[----:B------:R-:W-:Y:S01]  /*5ac0*/  STL.64 [R1+0xd8], R12 ;  /* 0x0000d80c01007387 */ /* 0x000fe20000100a00 */
[----:B------:R-:W-:-:S03]  /*5ad0*/  PRMT R8, RZ, 0x7610, R8 ;  /* 0x00007610ff087816 */ /* 0x000fc60000000008 */
[----:B------:R-:W-:Y:S04]  /*5ae0*/  STL.64 [R1+0x58], R16 ;  /* 0x0000581001007387 */ /* 0x000fe80000100a00 */
[----:B------:R0:W-:Y:S04]  /*5af0*/  STL.64 [R1+0xd0], R14 ;  /* 0x0000d00e01007387 */ /* 0x0001e80000100a00 */
[----:B------:R0:W2:Y:S01]  /*5b00*/  @P4 LDG.E.U16 R7, desc[UR16][R14.64] ;  /* 0x000000100e074981 */ /* 0x0000a2000c1e1500 */
[----:B------:R-:W-:-:S03]  /*5b10*/  PRMT R4, RZ, 0x7610, R4 ;  /* 0x00007610ff047816 */ /* 0x000fc60000000004 */
[----:B------:R1:W2:Y:S01]  /*5b20*/  @P4 LDG.E.U16 R8, desc[UR16][R12.64] ;  /* 0x000000100c084981 */ /* 0x0002a2000c1e1500 */
[----:B0-----:R-:W-:-:S04]  /*5b30*/  IMAD R14, R2, 0x37, RZ ;  /* 0x00000037020e7824 */ /* 0x001fc800078e02ff */
[----:B------:R-:W-:-:S05]  /*5b40*/  IMAD.WIDE R16, R14, 0x2, R56 ;  /* 0x000000020e107825 */ /* 0x000fca00078e0238 */
[----:B------:R-:W3:Y:S04]  /*5b50*/  @P6 LDG.E.U16 R4, desc[UR16][R16.64] ;  /* 0x0000001010046981 */ /* 0x000ee8000c1e1500 */
[----:B------:R0:W-:Y:S01]  /*5b60*/  STL.64 [R1+0x50], R10 ;  /* 0x0000500a01007387 */ /* 0x0001e20000100a00 */
[----:B------:R-:W-:-:S04]  /*5b70*/  IMAD.WIDE R14, R14, 0x2, R54 ;  /* 0x000000020e0e7825 */ /* 0x000fc800078e0236 */
[----:B0-----:R-:W-:Y:S01]  /*5b80*/  IMAD R10, R2, 0x3f, RZ ;  /* 0x0000003f020a7824 */ /* 0x001fe200078e02ff */
[----:B------:R-:W-:-:S03]  /*5b90*/  PRMT R2, RZ, 0x7610, R2 ;  /* 0x00007610ff027816 */ /* 0x000fc60000000002 */
[----:B-1----:R-:W-:-:S05]  /*5ba0*/  IMAD.WIDE R12, R10, 0x2, R56 ;  /* 0x000000020a0c7825 */ /* 0x002fca00078e0238 */
[----:B------:R-:W4:Y:S04]  /*5bb0*/  @!P2 LDG.E.U16 R2, desc[UR16][R12.64] ;  /* 0x000000100c02a981 */ /* 0x000f28000c1e1500 */
[----:B--2---:R-:W-:Y:S04]  /*5bc0*/  STS.U16 [R59+UR4+0x1380], R8 ;  /* 0x001380083b007988 */ /* 0x004fe80008000404 */
[----:B------:R-:W-:Y:S04]  /*5bd0*/  STS.U16 [R59+UR4+0x9380], R7 ;  /* 0x009380073b007988 */ /* 0x000fe80008000404 */
[----:B------:R-:W-:Y:S04]  /*5be0*/  STS.U16 [R59+UR4+0x1780], R6 ;  /* 0x001780063b007988 */ /* 0x000fe80008000404 */
[----:B------:R-:W-:Y:S04]  /*5bf0*/  STS.U16 [R59+UR4+0x9780], R5 ;  /* 0x009780053b007988 */ /* 0x000fe80008000404 */
[----:B---3--:R0:W-:Y:S02]  /*5c00*/  STS.U16 [R59+UR4+0x1b80], R4 ;  /* 0x001b80043b007988 */ /* 0x0081e40008000404 */
[----:B0-----:R-:W-:-:S06]  /*5c10*/  PRMT R4, RZ, 0x7610, R4 ;  /* 0x00007610ff047816 */ /* 0x001fcc0000000004 */
[----:B------:R-:W2:Y:S01]  /*5c20*/  @P6 LDG.E.U16 R4, desc[UR16][R14.64] ;  /* 0x000000100e046981 */ /* 0x000ea2000c1e1500 */
[----:B------:R-:W-:-:S03]  /*5c30*/  IMAD.WIDE R10, R10, 0x2, R54 ;  /* 0x000000020a0a7825 */ /* 0x000fc600078e0236 */
[----:B--2---:R-:W-:Y:S04]  /*5c40*/  STS.U16 [R59+UR4+0x9b80], R4 ;  /* 0x009b80043b007988 */ /* 0x004fe80008000404 */
[----:B----4-:R0:W-:Y:S02]  /*5c50*/  STS.U16 [R59+UR4+0x1f80], R2 ;  /* 0x001f80023b007988 */ /* 0x0101e40008000404 */
[----:B0-----:R-:W-:-:S06]  /*5c60*/  PRMT R2, RZ, 0x7610, R2 ;  /* 0x00007610ff027816 */ /* 0x001fcc0000000002 */
[----:B------:R-:W2:Y:S01]  /*5c70*/  @!P2 LDG.E.U16 R2, desc[UR16][R10.64] ;  /* 0x000000100a02a981 */ /* 0x000ea2000c1e1500 */
[----:B------:R-:W-:Y:S02]  /*5c80*/  IMAD R3, R53, R3, RZ ;  /* 0x0000000335037224 */ /* 0x000fe400078e02ff */
[----:B------:R-:W-:Y:S02]  /*5c90*/  IMAD R9, R50, UR8, RZ ;  /* 0x0000000832097c24 */ /* 0x000fe4000f8e02ff */
[----:B------:R-:W-:Y:S01]  /*5ca0*/  IMAD R7, R51, UR8, RZ ;  /* 0x0000000833077c24 */ /* 0x000fe2000f8e02ff */
[----:B------:R-:W-:Y:S01]  /*5cb0*/  PRMT R61, RZ, 0x7610, R61 ;  /* 0x00007610ff3d7816 */ /* 0x000fe2000000003d */
[----:B------:R-:W-:Y:S01]  /*5cc0*/  IMAD R5, R52, UR8, RZ ;  /* 0x0000000834057c24 */ /* 0x000fe2000f8e02ff */
[----:B------:R0:W5:Y:S04]  /*5cd0*/  LDL.LU R50, [R1+0x544] ;  /* 0x0005440001327983 */ /* 0x0001680000300800 */
[----:B------:R0:W5:Y:S04]  /*5ce0*/  LDL.LU R51, [R1+0x540] ;  /* 0x0005400001337983 */ /* 0x0001680000300800 */
[----:B------:R0:W5:Y:S04]  /*5cf0*/  LDL.LU R52, [R1+0x53c] ;  /* 0x00053c0001347983 */ /* 0x0001680000300800 */
[----:B--2---:R1:W-:Y:S02]  /*5d00*/  STS.U16 [R59+UR4+0x9f80], R2 ;  /* 0x009f80023b007988 */ /* 0x0043e40008000404 */
[----:B-1----:R-:W-:Y:S01]  /*5d10*/  LEA R2, P2, R3, UR14, 0x1 ;  /* 0x0000000e03027c11 */ /* 0x002fe2000f8408ff */
[----:B------:R-:W-:-:S02]  /*5d20*/  IMAD R59, R0, UR8, RZ ;  /* 0x00000008003b7c24 */ /* 0x000fc4000f8e02ff */
[----:B------:R-:W-:Y:S01]  /*5d30*/  VIADD R0, R58, 0x3f ;  /* 0x0000003f3a007836 */ /* 0x000fe20000000000 */
[----:B------:R-:W-:Y:S02]  /*5d40*/  LEA.HI.X.SX32 R3, R3, UR15, 0x1, P2 ;  /* 0x0000000f03037c11 */ /* 0x000fe400090f0eff */
[-C--:B------:R-:W-:Y:S02]  /*5d50*/  LEA R8, P2, R9, R2.reuse, 0x1 ;  /* 0x0000000209087211 */ /* 0x080fe400078408ff */
[-C--:B------:R-:W-:Y:S02]  /*5d60*/  LEA R6, P3, R7, R2.reuse, 0x1 ;  /* 0x0000000207067211 */ /* 0x080fe400078608ff */
[-C--:B------:R-:W-:Y:S02]  /*5d70*/  LEA R4, P4, R5, R2.reuse, 0x1 ;  /* 0x0000000205047211 */ /* 0x080fe400078808ff */
[----:B------:R-:W-:Y:S02]  /*5d80*/  LEA R2, P5, R59, R2, 0x1 ;  /* 0x000000023b027211 */ /* 0x000fe400078a08ff */
[----:B------:R-:W-:-:S02]  /*5d90*/  LEA.HI.X.SX32 R9, R9, R3, 0x1, P2 ;  /* 0x0000000309097211 */ /* 0x000fc400010f0eff */
[----:B------:R-:W-:Y:S02]  /*5da0*/  ISETP.GT.AND P2, PT, R0, 0x3f, PT ;  /* 0x0000003f0000780c */ /* 0x000fe40003f44270 */
[-C--:B------:R-:W-:Y:S02]  /*5db0*/  LEA.HI.X.SX32 R7, R7, R3.reuse, 0x1, P3 ;  /* 0x0000000307077211 */ /* 0x080fe400018f0eff */
[-C--:B------:R-:W-:Y:S02]  /*5dc0*/  LEA.HI.X.SX32 R5, R5, R3.reuse, 0x1, P4 ;  /* 0x0000000305057211 */ /* 0x080fe400020f0eff */
[----:B------:R-:W-:Y:S02]  /*5dd0*/  LEA.HI.X.SX32 R3, R59, R3, 0x1, P5 ;  /* 0x000000033b037211 */ /* 0x000fe400028f0eff */
[----:B------:R-:W1:Y:S01]  /*5de0*/  S2R R59, SR_TID.X ;  /* 0x00000000003b7919 */ /* 0x000e620000002100 */
[----:B------:R-:W-:Y:S02]  /*5df0*/  ISETP.LT.AND P2, PT, R53, R58, P2 ;  /* 0x0000003a3500720c */ /* 0x000fe40001741270 */
[----:B------:R-:W2:Y:S01]  /*5e00*/  S2R R58, SR_TID.X ;  /* 0x00000000003a7919 */ /* 0x000ea20000002100 */
[----:B------:R0:W5:Y:S10]  /*5e10*/  LDL.LU R53, [R1+0x538] ;  /* 0x0005380001357983 */ /* 0x0001740000300800 */
[----:B------:R-:W3:Y:S01]  /*5e20*/  @P2 LDG.E.U16 R61, desc[UR16][R6.64] ;  /* 0x00000010063d2981 */ /* 0x000ee2000c1e1500 */
[----:B-1----:R-:W-:-:S02]  /*5e30*/  LOP3.LUT R59, R59, 0xff, RZ, 0xc0, !PT ;  /* 0x000000ff3b3b7812 */ /* 0x002fc400078ec0ff */
[----:B--2---:R-:W-:-:S03]  /*5e40*/  LOP3.LUT R58, R58, 0xc0, RZ, 0xc0, !PT ;  /* 0x000000c03a3a7812 */ /* 0x004fc600078ec0ff */
[----:B------:R-:W-:Y:S01]  /*5e50*/  IMAD.SHL.U32 R59, R59, 0x2, RZ ;  /* 0x000000023b3b7824 */ /* 0x000fe200078e00ff */
[----:B------:R-:W-:-:S04]  /*5e60*/  SHF.R.U32.HI R58, RZ, 0x2, R58 ;  /* 0x00000002ff3a7819 */ /* 0x000fc8000001163a */
[----:B------:R-:W-:Y:S02]  /*5e70*/  LOP3.LUT R58, R59, R58, RZ, 0x3c, !PT ;  /* 0x0000003a3b3a7212 */ /* 0x000fe400078e3cff */
[----:B------:R-:W-:-:S06]  /*5e80*/  PRMT R59, RZ, 0x7610, R59 ;  /* 0x00007610ff3b7816 */ /* 0x000fcc000000003b */
[----:B------:R-:W2:Y:S04]  /*5e90*/  @P2 LDG.E.U16 R59, desc[UR16][R8.64] ;  /* 0x00000010083b2981 */ /* 0x000ea8000c1e1500 */
[----:B--2---:R1:W-:Y:S02]  /*5ea0*/  STS.U16 [R58+UR4+0x20000], R59 ;  /* 0x0200003b3a007988 */ /* 0x0043e40008000404 */
[----:B-1----:R-:W-:-:S06]  /*5eb0*/  PRMT R59, RZ, 0x7610, R59 ;  /* 0x00007610ff3b7816 */ /* 0x002fcc000000003b */
[----:B------:R-:W2:Y:S04]  /*5ec0*/  @P2 LDG.E.U16 R59, desc[UR16][R4.64] ;  /* 0x00000010043b2981 */ /* 0x000ea8000c1e1500 */
[----:B--2---:R1:W-:Y:S02]  /*5ed0*/  STS.U16 [R58+UR4+0x20400], R59 ;  /* 0x0204003b3a007988 */ /* 0x0043e40008000404 */
[----:B-1----:R-:W-:-:S06]  /*5ee0*/  PRMT R59, RZ, 0x7610, R59 ;  /* 0x00007610ff3b7816 */ /* 0x002fcc000000003b */
[----:B------:R-:W2:Y:S01]  /*5ef0*/  @P2 LDG.E.U16 R59, desc[UR16][R2.64] ;  /* 0x00000010023b2981 */ /* 0x000ea2000c1e1500 */
[----:B------:R-:W-:-:S05]  /*5f00*/  LOP3.LUT R58, R58, 0x40, RZ, 0x3c, !PT ;  /* 0x000000403a3a7812 */ /* 0x000fca00078e3cff */
[----:B---3--:R-:W-:Y:S01]  /*5f10*/  STS.U16 [R58+UR4+0x20200], R61 ;  /* 0x0202003d3a007988 */ /* 0x008fe20008000404 */
[----:B------:R-:W-:Y:S01]  /*5f20*/  ISETP.LT.OR P2, PT, R0, 0x40, P1 ;  /* 0x000000400000780c */ /* 0x000fe20000f41670 */
[----:B------:R-:W-:Y:S02]  /*5f30*/  UIADD3 UR8, UPT, UPT, UR4, 0x10000, URZ ;  /* 0x0001000004087890 */ /* 0x000fe4000fffe0ff */
[----:B------:R-:W-:Y:S02]  /*5f40*/  UIADD3 UR9, UPT, UPT, UR4, 0x20800, URZ ;  /* 0x0002080004097890 */ /* 0x000fe4000fffe0ff */
[----:B------:R-:W-:Y:S01]  /*5f50*/  USHF.R.U32.HI UR8, URZ, 0x4, UR8 ;  /* 0x00000004ff087899 */ /* 0x000fe20008011608 */
[----:B--2---:R1:W-:Y:S01]  /*5f60*/  STS.U16 [R58+UR4+0x20600], R59 ;  /* 0x0206003b3a007988 */ /* 0x0043e20008000404 */
[----:B------:R2:W-:Y:S06]  /*5f70*/  MEMBAR.ALL.CTA ;  /* 0x0000000000007992 */ /* 0x0005ec0000008000 */
[----:B--2---:R-:W2:Y:S01]  /*5f80*/  FENCE.VIEW.ASYNC.S ;  /* 0x00000000000073c6 */ /* 0x004ea20000000000 */
[----:B-1----:R-:W-:-:S04]  /*5f90*/  SHF.R.S32.HI R58, RZ, 0x1f, R0 ;  /* 0x0000001fff3a7819 */ /* 0x002fc80000011400 */
[----:B------:R-:W-:Y:S02]  /*5fa0*/  LEA.HI R58, R58, R0, RZ, 0x6 ;  /* 0x000000003a3a7211 */ /* 0x000fe400078f30ff */
[----:B------:R0:W5:Y:S01]  /*5fb0*/  LDL.LU R0, [R1+0x534] ;  /* 0x0005340001007983 */ /* 0x0001620000300800 */
[----:B------:R-:W-:Y:S01]  /*5fc0*/  USHF.R.U32.HI UR9, URZ, 0x4, UR9 ;  /* 0x00000004ff097899 */ /* 0x000fe20008011609 */
[----:B------:R-:W-:Y:S01]  /*5fd0*/  SHF.R.S32.HI R58, RZ, 0x6, R58 ;  /* 0x00000006ff3a7819 */ /* 0x000fe2000001143a */
[----:B------:R-:W-:Y:S02]  /*5fe0*/  USGXT.U32 UR8, UR8, 0xe ;  /* 0x0000000e0808789a */ /* 0x000fe40008000000 */
[----:B------:R-:W-:Y:S01]  /*5ff0*/  USGXT.U32 UR9, UR9, 0xe ;  /* 0x0000000e0909789a */ /* 0x000fe20008000000 */
[----:B------:R-:W-:Y:S01]  /*6000*/  VIMNMX R58, PT, PT, R58, 0x1, !PT ;  /* 0x000000013a3a7848 */ /* 0x000fe20007fe0100 */
[----:B------:R-:W-:Y:S02]  /*6010*/  UIADD3 UR10, UP1, UPT, UR8, 0x2000080, URZ ;  /* 0x02000080080a7890 */ /* 0x000fe4000ff3e0ff */
[----:B------:R-:W-:Y:S01]  /*6020*/  UIADD3 UR11, UP2, UPT, UR9, 0x2, URZ ;  /* 0x00000002090b7890 */ /* 0x000fe2000ff5e0ff */
[----:B------:R-:W-:Y:S01]  /*6030*/  UMOV UR12, URZ ;  /* 0x000000ff000c7c82 */ /* 0x000fe20008000000 */
[----:B------:R-:W-:Y:S01]  /*6040*/  UMOV UR13, URZ ;  /* 0x000000ff000d7c82 */ /* 0x000fe20008000000 */
[----:B------:R-:W-:Y:S01]  /*6050*/  VIADD R61, R58, 0xffffffff ;  /* 0xffffffff3a3d7836 */ /* 0x000fe20000000000 */
[----:B------:R-:W-:-:S02]  /*6060*/  UIADD3.X UR12, UPT, UPT, UR12, 0x40004040, URZ, UP1, !UPT ;  /* 0x400040400c0c7890 */ /* 0x000fc40008ffe4ff */
[----:B------:R-:W-:Y:S01]  /*6070*/  UIADD3.X UR13, UPT, UPT, UR13, 0x40004040, URZ, UP2, !UPT ;  /* 0x400040400d0d7890 */ /* 0x000fe200097fe4ff */
[----:B--2---:R-:W-:Y:S01]  /*6080*/  BAR.SYNC.DEFER_BLOCKING 0x0 ;  /* 0x0000000000007b1d */ /* 0x004fe20000010000 */
[----:B------:R-:W-:-:S05]  /*6090*/  ISETP.NE.U32.AND P3, PT, R61, RZ, PT ;  /* 0x000000ff3d00720c */ /* 0x000fca0003f65070 */
[----:B0-----:R-:W-:Y:S08]  /*60a0*/  @P2 BRA `(.L_x_6) ;  /* 0x00000004008c2947 */ /* 0x001ff00003800000 */
[----:B------:R-:W-:Y:S02]  /*60b0*/  USHF.R.U32.HI UR58, URZ, 0x4, UR4 ;  /* 0x00000004ff3a7899 */ /* 0x000fe40008011604 */
[----:B------:R-:W-:Y:S02]  /*60c0*/  UIADD3 UR50, UPT, UPT, UR4, 0x20000, URZ ;  /* 0x0002000004327890 */ /* 0x000fe4000fffe0ff */
[----:B------:R-:W-:Y:S02]  /*60d0*/  USGXT.U32 UR58, UR58, 0xe ;  /* 0x0000000e3a3a789a */ /* 0x000fe40008000000 */
[----:B------:R-:W-:Y:S02]  /*60e0*/  USHF.R.U32.HI UR50, URZ, 0x4, UR50 ;  /* 0x00000004ff327899 */ /* 0x000fe40008011632 */
[----:B------:R-:W-:Y:S01]  /*60f0*/  UIADD3 UR52, UP1, UPT, UR58, 0x2000080, URZ ;  /* 0x020000803a347890 */ /* 0x000fe2000ff3e0ff */
[----:B------:R-:W-:Y:S01]  /*6100*/  UMOV UR14, URZ ;  /* 0x000000ff000e7c82 */ /* 0x000fe20008000000 */
[----:B------:R-:W-:Y:S01]  /*6110*/  USGXT.U32 UR50, UR50, 0xe ;  /* 0x0000000e3232789a */ /* 0x000fe20008000000 */
[----:B------:R-:W-:Y:S01]  /*6120*/  UMOV UR56, UR7 ;  /* 0x0000000700387c82 */ /* 0x000fe20008000000 */
[----:B------:R-:W-:Y:S01]  /*6130*/  UMOV UR57, URZ ;  /* 0x000000ff00397c82 */ /* 0x000fe20008000000 */
[----:B------:R-:W-:-:S02]  /*6140*/  UIADD3.X UR53, UPT, UPT, UR14, 0x40004040, URZ, UP1, !UPT ;  /* 0x400040400e357890 */ /* 0x000fc40008ffe4ff */
[----:B------:R-:W-:Y:S01]  /*6150*/  UIADD3 UR54, UP2, UPT, UR50, 0x2, URZ ;  /* 0x0000000232367890 */ /* 0x000fe2000ff5e0ff */
[----:B------:R-:W-:Y:S01]  /*6160*/  UMOV UR14, UR56 ;  /* 0x00000038000e7c82 */ /* 0x000fe20008000000 */
[----:B------:R-:W-:Y:S01]  /*6170*/  ULOP3.LUT UR56, UR58, 0x2000000, URZ, 0xfc, !UPT ;  /* 0x020000003a387892 */ /* 0x000fe2000f8efcff */
[----:B------:R-:W-:Y:S01]  /*6180*/  UMOV UR51, URZ ;  /* 0x000000ff00337c82 */ /* 0x000fe20008000000 */
[----:B------:R-:W-:Y:S01]  /*6190*/  UMOV UR20, 0x0 ;  /* 0x0000000000147882 */ /* 0x000fe20000000000 */
[----:B------:R-:W-:Y:S01]  /*61a0*/  UIADD3.X UR55, UPT, UPT, UR51, 0x40004040, URZ, UP2, !UPT ;  /* 0x4000404033377890 */ /* 0x000fe200097fe4ff */
[----:B------:R-:W-:Y:S02]  /*61b0*/  UMOV UR21, 0x8048010 ;  /* 0x0804801000157882 */ /* 0x000fe40000000000 */
[----:B------:R-:W-:Y:S01]  /*61c0*/  UMOV UR51, 0x40004040 ;  /* 0x4000404000337882 */ /* 0x000fe20000000000 */
[----:B------:R-:W-:Y:S01]  /*61d0*/  UMOV UR57, 0x40004040 ;  /* 0x4000404000397882 */ /* 0x000fe20000000000 */
[----:B------:R-:W-:Y:S01]  /*61e0*/  UIADD3.64 UR58, UPT, UPT, UR52, 0x80, URZ ;  /* 0x00000080343a7897 */ /* 0x000fe2000fffe0ff */
[----:B------:R0:W-:Y:S01]  /*61f0*/  UTCHMMA gdesc[UR56], gdesc[UR50], tmem[UR5], tmem[UR20], idesc[UR21], !UPT ;  /* 0x00ff1432380075ea */ /* 0x0001e2000f800005 */
[----:B------:R-:W-:-:S02]  /*6200*/  UIADD3.64 UR60, UPT, UPT, UR54, 0x2, URZ ;  /* 0x00000002363c7897 */ /* 0x000fc4000fffe0ff */
[----:B------:R-:W-:Y:S02]  /*6210*/  UIADD3.64 UR62, UPT, UPT, UR52, 0x100, URZ ;  /* 0x00000100343e7897 */ /* 0x000fe4000fffe0ff */
[----:B------:R-:W-:Y:S02]  /*6220*/  UIADD3.64 UR64, UPT, UPT, UR54, 0x4, URZ ;  /* 0x0000000436407897 */ /* 0x000fe4000fffe0ff */
[----:B------:R-:W-:Y:S01]  /*6230*/  UIADD3 UR72, UPT, UPT, UR5, 0x10, URZ ;  /* 0x0000001005487890 */ /* 0x000fe2000fffe0ff */
[----:B------:R-:W-:Y:S01]  /*6240*/  UMOV UR30, 0x0 ;  /* 0x00000000001e7882 */ /* 0x000fe20000000000 */
[----:B0-----:R-:W-:Y:S01]  /*6250*/  UIADD3.64 UR56, UPT, UPT, UR52, 0x380, URZ ;  /* 0x0000038034387897 */ /* 0x001fe2000fffe0ff */
[----:B------:R-:W-:Y:S01]  /*6260*/  UMOV UR31, 0x8048010 ;  /* 0x08048010001f7882 */ /* 0x000fe20000000000 */
[----:B------:R-:W-:Y:S01]  /*6270*/  UMOV UR44, 0x0 ;  /* 0x00000000002c7882 */ /* 0x000fe20000000000 */
[----:B------:R-:W-:Y:S01]  /*6280*/  UMOV UR45, 0x8048010 ;  /* 0x08048010002d7882 */ /* 0x000fe20000000000 */
[----:B------:R-:W-:Y:S01]  /*6290*/  UMOV UR40, 0x0 ;  /* 0x0000000000287882 */ /* 0x000fe20000000000 */
[----:B------:R-:W-:Y:S01]  /*62a0*/  UMOV UR41, 0x8048010 ;  /* 0x0804801000297882 */ /* 0x000fe20000000000 */
[----:B------:R0:W-:Y:S01]  /*62b0*/  UTCHMMA gdesc[UR52], gdesc[UR54], tmem[UR5], tmem[UR30], idesc[UR31], UPT ;  /* 0x00ff1e36340075ea */ /* 0x0001e2000b800005 */
[----:B------:R-:W-:Y:S01]  /*62c0*/  UMOV UR34, 0x0 ;  /* 0x0000000000227882 */ /* 0x000fe20000000000 */
[----:B------:R-:W-:Y:S01]  /*62d0*/  UMOV UR35, 0x8048010 ;  /* 0x0804801000237882 */ /* 0x000fe20000000000 */
[----:B------:R-:W-:Y:S01]  /*62e0*/  UTCHMMA gdesc[UR58], gdesc[UR60], tmem[UR5], tmem[UR44], idesc[UR45], UPT ;  /* 0x00ff2c3c3a0075ea */ /* 0x000fe2000b800005 */
[----:B------:R-:W-:Y:S01]  /*62f0*/  UTCHMMA gdesc[UR62], gdesc[UR64], tmem[UR5], tmem[UR40], idesc[UR41], UPT ;  /* 0x00ff28403e0075ea */ /* 0x000fe2000b800005 */
[----:B------:R1:W-:Y:S01]  /*6300*/  UTCHMMA gdesc[UR56], gdesc[UR50], tmem[UR72], tmem[UR34], idesc[UR35], !UPT ;  /* 0x00ff2232380075ea */ /* 0x0003e2000f800048 */
[----:B------:R-:W-:-:S02]  /*6310*/  UIADD3 UR68, UPT, UPT, UR5, 0x10, URZ ;  /* 0x0000001005447890 */ /* 0x000fc4000fffe0ff */
[----:B------:R-:W-:Y:S01]  /*6320*/  UIADD3.64 UR20, UPT, UPT, UR52, 0x400, URZ ;  /* 0x0000040034147897 */ /* 0x000fe2000fffe0ff */
[----:B------:R-:W-:Y:S01]  /*6330*/  UMOV UR24, 0x0 ;  /* 0x0000000000187882 */ /* 0x000fe20000000000 */
[----:B------:R-:W-:Y:S01]  /*6340*/  UMOV UR25, 0x8048010 ;  /* 0x0804801000197882 */ /* 0x000fe20000000000 */
[----:B------:R-:W-:Y:S02]  /*6350*/  UIADD3 UR76, UPT, UPT, UR5, 0x10, URZ ;  /* 0x00000010054c7890 */ /* 0x000fe4000fffe0ff */
[----:B0-----:R-:W-:Y:S02]  /*6360*/  UIADD3.64 UR30, UPT, UPT, UR52, 0x480, URZ ;  /* 0x00000480341e7897 */ /* 0x001fe4000fffe0ff */
[----:B-1----:R-:W-:Y:S02]  /*6370*/  UIADD3.64 UR34, UPT, UPT, UR52, 0x900, URZ ;  /* 0x0000090034227897 */ /* 0x002fe4000fffe0ff */
[----:B------:R0:W-:Y:S01]  /*6380*/  UTCHMMA gdesc[UR20], gdesc[UR54], tmem[UR68], tmem[UR24], idesc[UR25], UPT ;  /* 0x00ff1836140075ea */ /* 0x0001e2000b800044 */
[----:B------:R-:W-:-:S02]  /*6390*/  UIADD3 UR75, UPT, UPT, UR5, 0x10, URZ ;  /* 0x00000010054b7890 */ /* 0x000fc4000fffe0ff */
[----:B------:R-:W-:Y:S01]  /*63a0*/  UIADD3.64 UR58, UPT, UPT, UR52, 0x500, URZ ;  /* 0x00000500343a7897 */ /* 0x000fe2000fffe0ff */
[----:B------:R-:W-:Y:S01]  /*63b0*/  IMAD.U32 R58, RZ, RZ, UR34 ;  /* 0x00000022ff3a7e24 */ /* 0x000fe2000f8e00ff */
[----:B------:R-:W-:Y:S01]  /*63c0*/  UIADD3 UR74, UPT, UPT, UR5, 0x20, URZ ;  /* 0x00000020054a7890 */ /* 0x000fe2000fffe0ff */
[----:B------:R-:W-:Y:S01]  /*63d0*/  IMAD.U32 R59, RZ, RZ, UR35 ;  /* 0x00000023ff3b7e24 */ /* 0x000fe2000f8e00ff */
[----:B------:R-:W-:Y:S02]  /*63e0*/  UIADD3.64 UR44, UPT, UPT, UR52, 0x780, URZ ;  /* 0x00000780342c7897 */ /* 0x000fe4000fffe0ff */
[----:B0-----:R-:W-:Y:S01]  /*63f0*/  R2UR UR24, R58 ;  /* 0x000000003a1872ca */ /* 0x001fe200000e0000 */
[----:B------:R-:W-:Y:S01]  /*6400*/  UIADD3 UR73, UPT, UPT, UR5, 0x20, URZ ;  /* 0x0000002005497890 */ /* 0x000fe2000fffe0ff */
[----:B------:R-:W-:Y:S01]  /*6410*/  R2UR UR25, R59 ;  /* 0x000000003b1972ca */ /* 0x000fe200000e0000 */
[----:B------:R-:W-:Y:S02]  /*6420*/  UIADD3.64 UR62, UPT, UPT, UR52, 0x800, URZ ;  /* 0x00000800343e7897 */ /* 0x000fe4000fffe0ff */
[----:B------:R-:W-:-:S02]  /*6430*/  UIADD3 UR71, UPT, UPT, UR5, 0x20, URZ ;  /* 0x0000002005477890 */ /* 0x000fc4000fffe0ff */
[----:B------:R-:W-:Y:S02]  /*6440*/  UIADD3.64 UR40, UPT, UPT, UR52, 0x880, URZ ;  /* 0x0000088034287897 */ /* 0x000fe4000fffe0ff */
[----:B------:R-:W-:Y:S02]  /*6450*/  UIADD3 UR70, UPT, UPT, UR5, 0x20, URZ ;  /* 0x0000002005467890 */ /* 0x000fe4000fffe0ff */
[----:B------:R-:W-:Y:S02]  /*6460*/  UIADD3 UR69, UPT, UPT, UR5, 0x30, URZ ;  /* 0x0000003005457890 */ /* 0x000fe4000fffe0ff */
[----:B------:R-:W-:Y:S01]  /*6470*/  UIADD3.64 UR56, UPT, UPT, UR52, 0xb80, URZ ;  /* 0x00000b8034387897 */ /* 0x000fe2000fffe0ff */
[----:B------:R-:W-:Y:S01]  /*6480*/  UMOV UR18, 0x0 ;  /* 0x0000000000127882 */ /* 0x000fe20000000000 */
[----:B------:R-:W-:Y:S01]  /*6490*/  UMOV UR19, 0x8048010 ;  /* 0x0804801000137882 */ /* 0x000fe20000000000 */
[----:B------:R-:W-:Y:S01]  /*64a0*/  UIADD3 UR67, UPT, UPT, UR5, 0x30, URZ ;  /* 0x0000003005437890 */ /* 0x000fe2000fffe0ff */
[----:B------:R0:W-:Y:S01]  /*64b0*/  UTCHMMA gdesc[UR30], gdesc[UR60], tmem[UR76], tmem[UR18], idesc[UR19], UPT ;  /* 0x00ff123c1e0075ea */ /* 0x0001e2000b80004c */
        /* <DEDUP_REMOVED lines=9> */
[----:B------:R0:W-:Y:S01]  /*6550*/  UTCHMMA gdesc[UR44], gdesc[UR50], tmem[UR74], tmem[UR42], idesc[UR43], !UPT ;  /* 0x00ff2a322c0075ea */ /* 0x0001e2000f80004a */
[----:B------:R-:W-:Y:S01]  /*6560*/  UIADD3.64 UR52, UPT, UPT, UR52, 0xd00, URZ ;  /* 0x00000d0034347897 */ /* 0x000fe2000fffe0ff */
[----:B------:R-:W-:Y:S01]  /*6570*/  UMOV UR38, 0x0 ;  /* 0x0000000000267882 */ /* 0x000fe20000000000 */
        /* <DEDUP_REMOVED lines=14> */
[----:B------:R0:W-:Y:S01]  /*6660*/  UTCHMMA gdesc[UR56], gdesc[UR50], tmem[UR69], tmem[UR28], idesc[UR29], !UPT ;  /* 0x00ff1c32380075ea */ /* 0x0001e2000f800045 */
[----:B------:R-:W-:Y:S01]  /*6670*/  UMOV UR48, 0x0 ;  /* 0x0000000000307882 */ /* 0x000fe20000000000 */
[----:B------:R-:W-:Y:S01]  /*6680*/  UMOV UR49, 0x8048010 ;  /* 0x0804801000317882 */ /* 0x000fe20000000000 */
[----:B------:R0:W-:Y:S01]  /*6690*/  UTCHMMA gdesc[UR34], gdesc[UR54], tmem[UR67], tmem[UR26], idesc[UR27], UPT ;  /* 0x00ff1a36220075ea */ /* 0x0001e2000b800043 */
[----:B------:R0:W-:Y:S01]  /*66a0*/  UTCHMMA gdesc[UR20], gdesc[UR60], tmem[UR66], tmem[UR46], idesc[UR47], UPT ;  /* 0x00ff2e3c140075ea */ /* 0x0001e2000b800042 */
[----:B------:R0:W-:Y:S01]  /*66b0*/  UTCHMMA gdesc[UR52], gdesc[UR64], tmem[UR15], tmem[UR48], idesc[UR49], UPT ;  /* 0x00ff3040340075ea */ /* 0x0001e2000b80000f */
[----:B------:R0:W-:Y:S01]  /*66c0*/  UTCBAR [UR14], URZ ;  /* 0x000000ff0e0073e9 */ /* 0x0001e200080000ff */
[----:B------:R-:W-:Y:S01]  /*66d0*/  NOP ;  /* 0x0000000000007918 */ /* 0x000fe20000000000 */
.L_x_6:
[----:B0-----:R-:W-:Y:S01]  /*66e0*/  UMOV UR15, UR12 ;  /* 0x0000000c000f7c82 */ /* 0x001fe20008000000 */
[----:B------:R-:W-:Y:S01]  /*66f0*/  UMOV UR52, URZ ;  /* 0x000000ff00347c82 */ /* 0x000fe20008000000 */
[----:B------:R-:W-:Y:S01]  /*6700*/  UMOV UR14, UR10 ;  /* 0x0000000a000e7c82 */ /* 0x000fe20008000000 */
[----:B------:R-:W-:Y:S01]  /*6710*/  UMOV UR12, UR11 ;  /* 0x0000000b000c7c82 */ /* 0x000fe20008000000 */
[----:B------:R-:W-:Y:S05]  /*6720*/  @!P3 BRA `(.L_x_7) ;  /* 0x0000005400d4b947 */ /* 0x000fea0003800000 */
[----:B------:R-:W-:Y:S02]  /*6730*/  ULOP3.LUT UR10, UR8, 0x2000000, URZ, 0xfc, !UPT ;  /* 0x02000000080a7892 */ /* 0x000fe4000f8efcff */
[----:B------:R-:W-:Y:S02]  /*6740*/  UIADD3.64 UR18, UPT, UPT, UR14, 0x80, URZ ;  /* 0x000000800e127897 */ /* 0x000fe4000fffe0ff */
[----:B------:R-:W-:Y:S02]  /*6750*/  UIADD3.64 UR20, UPT, UPT, UR12, 0x2, URZ ;  /* 0x000000020c147897 */ /* 0x000fe4000fffe0ff */
[----:B------:R-:W-:Y:S02]  /*6760*/  UIADD3.64 UR22, UPT, UPT, UR14, 0x100, URZ ;  /* 0x000001000e167897 */ /* 0x000fe4000fffe0ff */
[----:B------:R-:W-:Y:S02]  /*6770*/  UIADD3.64 UR24, UPT, UPT, UR12, 0x4, URZ ;  /* 0x000000040c187897 */ /* 0x000fe4000fffe0ff */
[----:B------:R-:W-:-:S02]  /*6780*/  UIADD3.64 UR26, UPT, UPT, UR14, 0x380, URZ ;  /* 0x000003800e1a7897 */ /* 0x000fc4000fffe0ff */
[----:B------:R-:W-:Y:S02]  /*6790*/  UIADD3.64 UR28, UPT, UPT, UR14, 0x400, URZ ;  /* 0x000004000e1c7897 */ /* 0x000fe4000fffe0ff */
        /* <DEDUP_REMOVED lines=9> */
[----:B------:R-:W-:Y:S01]  /*6830*/  UIADD3.64 UR48, UPT, UPT, UR14, 0xd00, URZ ;  /* 0x00000d000e307897 */ /* 0x000fe2000fffe0ff */
[----:B------:R-:W-:Y:S01]  /*6840*/  UMOV UR11, 0x1 ;  /* 0x00000001000b7882 */ /* 0x000fe20000000000 */
[----:B------:R-:W-:Y:S01]  /*6850*/  UMOV UR8, URZ ;  /* 0x000000ff00087c82 */ /* 0x000fe20008000000 */
[----:B------:R-:W-:Y:S01]  /*6860*/  UMOV UR50, UR9 ;  /* 0x0000000900327c82 */ /* 0x000fe20008000000 */
[----:B------:R-:W-:-:S08]  /*6870*/  UMOV UR51, 0x40004040 ;  /* 0x4000404000337882 */ /* 0x000fd00000000000 */
.L_x_10:
[----:B0-----:R0:W-:Y:S01]  /*6880*/  STL [R1+0x534], R2 ;  /* 0x0005340201007387 */ /* 0x0011e20000100800 */
[----:B------:R-:W-:-:S06]  /*6890*/  USHF.L.U32 UR9, UR52, 0x1f, URZ ;  /* 0x0000001f34097899 */ /* 0x000fcc00080006ff */
[----:B------:R-:W-:Y:S01]  /*68a0*/  IMAD.U32 R58, RZ, RZ, UR9 ;  /* 0x00000009ff3a7e24 */ /* 0x000fe2000f8e00ff */
[----:B0-----:R-:W0:Y:S03]  /*68b0*/  S2R R2, SR_TID.X ;  /* 0x0000000000027919 */ /* 0x001e260000002100 */
[----:B------:R1:W2:Y:S01]  /*68c0*/  SYNCS.PHASECHK.TRANS64.TRYWAIT P3, [UR7], R58 ;  /* 0x0000003aff0075a7 */ /* 0x0002a20008061107 */
[----:B------:R1:W-:Y:S02]  /*68d0*/  STL [R1+0x340], R58 ;  /* 0x0003403a01007387 */ /* 0x0003e40000100800 */
[----:B-1----:R-:W1:Y:S01]  /*68e0*/  LDC.64 R58, c[0x0][0x3a8] ;  /* 0x0000ea00ff3a7b82 */ /* 0x002e620000000a00 */
[----:B0-----:R-:W-:-:S04]  /*68f0*/  LOP3.LUT R2, R2, 0x3f, RZ, 0xc0, !PT ;  /* 0x0000003f02027812 */ /* 0x001fc800078ec0ff */
[----:B-----5:R-:W-:Y:S02]  /*6900*/  ISETP.GE.AND P2, PT, R2, R0, PT ;  /* 0x000000000200720c */ /* 0x020fe40003f46270 */
[----:B------:R0:W5:Y:S01]  /*6910*/  LDL.LU R2, [R1+0x534] ;  /* 0x0005340001027983 */ /* 0x0001620000300800 */
[----:B-1----:R-:W-:Y:S01]  /*6920*/  IMAD.SHL.U32 R59, R59, 0x40, RZ ;  /* 0x000000403b3b7824 */ /* 0x002fe200078e00ff */
[----:B0-2---:R-:W-:Y:S09]  /*6930*/  @!P3 BRA `(.L_x_8) ;  /* 0x000000640074b947 */ /* 0x005ff20003800000 */
.L_x_16:
[----:B------:R-:W-:Y:S04]  /*6940*/  STL.64 [R1+0x740], R52 ;  /* 0x0007403401007387 */ /* 0x000fe80000100a00 */
[----:B------:R-:W-:Y:S04]  /*6950*/  STL [R1+0x770], R52 ;  /* 0x0007703401007387 */ /* 0x000fe80000100800 */
[----:B------:R-:W-:Y:S04]  /*6960*/  STL.64 [R1+0x790], R52 ;  /* 0x0007903401007387 */ /* 0x000fe80000100a00 */
[----:B------:R-:W-:Y:S04]  /*6970*/  STL [R1+0x7b8], R52 ;  /* 0x0007b83401007387 */ /* 0x000fe80000100800 */
[----:B------:R-:W-:Y:S04]  /*6980*/  STL.64 [R1+0x738], R50 ;  /* 0x0007383201007387 */ /* 0x000fe80000100a00 */
[----:B------:R-:W-:Y:S04]  /*6990*/  STL.64 [R1+0x768], R50 ;  /* 0x0007683201007387 */ /* 0x000fe80000100a00 */
[----:B------:R-:W-:Y:S04]  /*69a0*/  STL [R1+0x798], R50 ;  /* 0x0007983201007387 */ /* 0x000fe80000100800 */
[----:B------:R-:W-:Y:S04]  /*69b0*/  STL.64 [R1+0x7c0], R50 ;  /* 0x0007c03201007387 */ /* 0x000fe80000100a00 */
[----:B------:R-:W-:Y:S04]  /*69c0*/  STL [R1+0x7f0], R50 ;  /* 0x0007f03201007387 */ /* 0x000fe80000100800 */
[----:B------:R-:W-:Y:S04]  /*69d0*/  STL.64 [R1+0x810], R50 ;  /* 0x0008103201007387 */ /* 0x000fe80000100a00 */
[----:B------:R-:W-:Y:S04]  /*69e0*/  STL [R1+0x840], R50 ;  /* 0x0008403201007387 */ /* 0x000fe80000100800 */
[----:B------:R-:W-:Y:S04]  /*69f0*/  STL [R1+0x730], R48 ;  /* 0x0007303001007387 */ /* 0x000fe80000100800 */
[----:B------:R-:W-:Y:S04]  /*6a00*/  STL [R1+0x748], R48 ;  /* 0x0007483001007387 */ /* 0x000fe80000100800 */
[----:B------:R0:W-:Y:S04]  /*6a10*/  STL.64 [R1+0x728], R46 ;  /* 0x0007282e01007387 */ /* 0x0001e80000100a00 */
[----:B0-----:R-:W2:Y:S04]  /*6a20*/  LDL.LU.64 R46, [R1+0x320] ;  /* 0x00032000012e7983 */ /* 0x001ea80000300a00 */
[----:B------:R-:W-:Y:S04]  /*6a30*/  STL [R1+0x720], R49 ;  /* 0x0007203101007387 */ /* 0x000fe80000100800 */
[----:B------:R-:W-:Y:S04]  /*6a40*/  STL [R1+0x758], R49 ;  /* 0x0007583101007387 */ /* 0x000fe80000100800 */
[----:B------:R0:W-:Y:S04]  /*6a50*/  STL.64 [R1+0x778], R48 ;  /* 0x0007783001007387 */ /* 0x0001e80000100a00 */
[----:B0-----:R-:W3:Y:S04]  /*6a60*/  LDL.LU.64 R48, [R1+0x328] ;  /* 0x0003280001307983 */ /* 0x001ee80000300a00 */
        /* <DEDUP_REMOVED lines=8> */
[----:B------:R-:W-:Y:S04]  /*6af0*/  STL.64 [R1+0x838], R10 ;  /* 0x0008380a01007387 */ /* 0x000fe80000100a00 */
        /* <DEDUP_REMOVED lines=10> */
[----:B------:R-:W-:Y:S04]  /*6ba0*/  STL [R1+0x7d8], R19 ;  /* 0x0007d81301007387 */ /* 0x000fe80000100800 */
[----:B------:R-:W-:Y:S04]  /*6bb0*/  STL.64 [R1+0x7f8], R18 ;  /* 0x0007f81201007387 */ /* 0x000fe80000100a00 */
[----:B------:R0:W-:Y:S04]  /*6bc0*/  STL.64 [R1+0x848], R18 ;  /* 0x0008481201007387 */ /* 0x0001e80000100a00 */
[----:B0-----:R-:W4:Y:S04]  /*6bd0*/  LDL.LU.64 R18, [R1+0x338] ;  /* 0x0003380001127983 */ /* 0x001f280000300a00 */
[----:B------:R-:W-:Y:S04]  /*6be0*/  STL [R1+0x6f8], R21 ;  /* 0x0006f81501007387 */ /* 0x000fe80000100800 */
[----:B------:R-:W-:Y:S04]  /*6bf0*/  STL.64 [R1+0x7b0], R20 ;  /* 0x0007b01401007387 */ /* 0x000fe80000100a00 */
[----:B------:R-:W-:Y:S04]  /*6c00*/  STL.64 [R1+0x808], R20 ;  /* 0x0008081401007387 */ /* 0x000fe80000100a00 */
[----:B------:R-:W-:Y:S04]  /*6c10*/  STL.64 [R1+0x858], R20 ;  /* 0x0008581401007387 */ /* 0x000fe80000100a00 */
[----:B------:R-:W-:Y:S04]  /*6c20*/  STL.64 [R1+0x6f0], R26 ;  /* 0x0006f01a01007387 */ /* 0x000fe80000100a00 */
[----:B------:R-:W-:Y:S04]  /*6c30*/  STL.64 [R1+0x7e0], R26 ;  /* 0x0007e01a01007387 */ /* 0x000fe80000100a00 */
[----:B------:R0:W-:Y:S04]  /*6c40*/  STL.64 [R1+0x830], R26 ;  /* 0x0008301a01007387 */ /* 0x0001e80000100a00 */
[----:B0-----:R-:W4:Y:S01]  /*6c50*/  LDL.LU.64 R26, [R1+0x330] ;  /* 0x00033000011a7983 */ /* 0x001f220000300a00 */
[----:B-----5:R-:W-:Y:S01]  /*6c60*/  IMAD.WIDE R2, R59, 0x2, R2 ;  /* 0x000000023b027825 */ /* 0x020fe200078e0202 */
[----:B------:R-:W-:-:S02]  /*6c70*/  ISETP.GT.AND P4, PT, R0, 0x1, PT ;  /* 0x000000010000780c */ /* 0x000fc40003f84270 */
[----:B------:R-:W-:Y:S01]  /*6c80*/  STL.64 [R1+0x6e8], R28 ;  /* 0x0006e81c01007387 */ /* 0x000fe20000100a00 */
[C---:B------:R-:W-:Y:S01]  /*6c90*/  IMAD.WIDE R4, R59.reuse, 0x2, R4 ;  /* 0x000000023b047825 */ /* 0x040fe200078e0204 */
[C---:B------:R-:W-:Y:S02]  /*6ca0*/  ISETP.GT.AND P3, PT, R0.reuse, 0x2, PT ;  /* 0x000000020000780c */ /* 0x040fe40003f64270 */
[----:B------:R-:W-:Y:S01]  /*6cb0*/  STL [R1+0x6e0], R36 ;  /* 0x0006e02401007387 */ /* 0x000fe20000100800 */
[C---:B------:R-:W-:Y:S01]  /*6cc0*/  IMAD.WIDE R6, R59.reuse, 0x2, R6 ;  /* 0x000000023b067825 */ /* 0x040fe200078e0206 */
[----:B------:R-:W-:Y:S02]  /*6cd0*/  ISETP.GT.AND P6, PT, R0, 0x3, PT ;  /* 0x000000030000780c */ /* 0x000fe40003fc4270 */
[----:B------:R-:W-:Y:S01]  /*6ce0*/  STL.64 [R1+0x6d8], R34 ;  /* 0x0006d82201007387 */ /* 0x000fe20000100a00 */
[----:B------:R-:W-:Y:S01]  /*6cf0*/  IMAD.SHL.U32 R58, R58, 0x40, RZ ;  /* 0x000000403a3a7824 */ /* 0x000fe200078e00ff */
[----:B------:R-:W-:Y:S01]  /*6d00*/  ISETP.GT.AND P5, PT, R0, RZ, PT ;  /* 0x000000ff0000720c */ /* 0x000fe20003fa4270 */
[----:B------:R-:W-:Y:S01]  /*6d10*/  IMAD.WIDE R8, R59, 0x2, R8 ;  /* 0x000000023b087825 */ /* 0x000fe200078e0208 */
[----:B------:R-:W-:Y:S03]  /*6d20*/  STL [R1+0x6d0], R37 ;  /* 0x0006d02501007387 */ /* 0x000fe60000100800 */
[C---:B------:R-:W-:Y:S01]  /*6d30*/  IMAD.WIDE R56, R58.reuse, 0x2, R56 ;  /* 0x000000023a387825 */ /* 0x040fe200078e0238 */
[----:B------:R-:W-:Y:S03]  /*6d40*/  STL.64 [R1+0x6c8], R38 ;  /* 0x0006c82601007387 */ /* 0x000fe60000100a00 */
[----:B------:R-:W-:Y:S01]  /*6d50*/  IMAD.WIDE R54, R58, 0x2, R54 ;  /* 0x000000023a367825 */ /* 0x000fe200078e0236 */
[----:B------:R-:W-:Y:S04]  /*6d60*/  STL.64 [R1+0x6c0], R40 ;  /* 0x0006c02801007387 */ /* 0x000fe80000100a00 */
[----:B------:R-:W-:Y:S04]  /*6d70*/  STL [R1+0x6b8], R44 ;  /* 0x0006b82c01007387 */ /* 0x000fe80000100800 */
[----:B------:R-:W-:Y:S04]  /*6d80*/  STL.64 [R1+0x6b0], R42 ;  /* 0x0006b02a01007387 */ /* 0x000fe80000100a00 */
[----:B------:R-:W-:Y:S04]  /*6d90*/  STL [R1+0x6a8], R45 ;  /* 0x0006a82d01007387 */ /* 0x000fe80000100800 */
[----:B------:R-:W-:Y:S04]  /*6da0*/  STL.64 [R1+0x6a0], R14 ;  /* 0x0006a00e01007387 */ /* 0x000fe80000100a00 */
[----:B------:R-:W-:Y:S04]  /*6db0*/  STL.64 [R1+0x698], R16 ;  /* 0x0006981001007387 */ /* 0x000fe80000100a00 */
[----:B------:R-:W-:Y:S04]  /*6dc0*/  STL.64 [R1+0x690], R22 ;  /* 0x0006901601007387 */ /* 0x000fe80000100a00 */
[----:B------:R-:W-:Y:S04]  /*6dd0*/  STL [R1+0x688], R30 ;  /* 0x0006881e01007387 */ /* 0x000fe80000100800 */
[----:B------:R-:W-:Y:S04]  /*6de0*/  STL.64 [R1+0x680], R24 ;  /* 0x0006801801007387 */ /* 0x000fe80000100a00 */
[----:B------:R-:W-:Y:S04]  /*6df0*/  STL [R1+0x678], R31 ;  /* 0x0006781f01007387 */ /* 0x000fe80000100800 */
[----:B------:R0:W-:Y:S04]  /*6e00*/  STL [R1+0x674], R32 ;  /* 0x0006742001007387 */ /* 0x0001e80000100800 */
[----:B------:R1:W-:Y:S04]  /*6e10*/  STL [R1+0x670], R33 ;  /* 0x0006702101007387 */ /* 0x0003e80000100800 */
[----:B------:R-:W-:Y:S01]  /*6e20*/  STL [R1+0x534], R61 ;  /* 0x0005343d01007387 */ /* 0x000fe20000100800 */
[----:B------:R-:W-:-:S02]  /*6e30*/  PRMT R10, RZ, 0x7610, R10 ;  /* 0x00007610ff0a7816 */ /* 0x000fc4000000000a */
[----:B------:R-:W-:Y:S01]  /*6e40*/  PRMT R11, RZ, 0x7610, R11 ;  /* 0x00007610ff0b7816 */ /* 0x000fe2000000000b */
[----:B------:R-:W-:Y:S01]  /*6e50*/  STL.64 [R1+0x5e8], R60 ;  /* 0x0005e83c01007387 */ /* 0x000fe20000100a00 */
[----:B------:R-:W-:Y:S02]  /*6e60*/  PRMT R53, RZ, 0x7610, R53 ;  /* 0x00007610ff357816 */ /* 0x000fe40000000035 */
[----:B------:R-:W-:Y:S01]  /*6e70*/  PRMT R52, RZ, 0x7610, R52 ;  /* 0x00007610ff347816 */ /* 0x000fe20000000034 */
[----:B------:R-:W-:Y:S01]  /*6e80*/  STL.64 [R1+0x5f0], R2 ;  /* 0x0005f00201007387 */ /* 0x000fe20000100a00 */
[----:B------:R-:W-:Y:S02]  /*6e90*/  PRMT R12, RZ, 0x7610, R12 ;  /* 0x00007610ff0c7816 */ /* 0x000fe4000000000c */
[----:B------:R-:W-:Y:S01]  /*6ea0*/  PRMT R50, RZ, 0x7610, R50 ;  /* 0x00007610ff327816 */ /* 0x000fe20000000032 */
[----:B------:R-:W-:Y:S01]  /*6eb0*/  STL.64 [R1+0x5f8], R4 ;  /* 0x0005f80401007387 */ /* 0x000fe20000100a00 */
[----:B0-----:R-:W-:-:S02]  /*6ec0*/  PRMT R32, RZ, 0x7610, R32 ;  /* 0x00007610ff207816 */ /* 0x001fc40000000020 */
[----:B-1----:R-:W-:Y:S01]  /*6ed0*/  PRMT R33, RZ, 0x7610, R33 ;  /* 0x00007610ff217816 */ /* 0x002fe20000000021 */
[----:B------:R-:W-:Y:S04]  /*6ee0*/  STL.64 [R1+0x600], R6 ;  /* 0x0006000601007387 */ /* 0x000fe80000100a00 */
[----:B------:R-:W-:Y:S04]  /*6ef0*/  STL.64 [R1+0x610], R8 ;  /* 0x0006100801007387 */ /* 0x000fe80000100a00 */
[----:B------:R-:W-:Y:S04]  /*6f00*/  STL [R1+0x608], R59 ;  /* 0x0006083b01007387 */ /* 0x000fe80000100800 */
        /* <DEDUP_REMOVED lines=9> */
[----:B------:R-:W-:Y:S01]  /*6fa0*/  STL.64 [R1+0x620], R54 ;  /* 0x0006203601007387 */ /* 0x000fe20000100a00 */
[----:B--2---:R-:W-:-:S03]  /*6fb0*/  IMAD.WIDE R46, R58, 0x2, R46 ;  /* 0x000000023a2e7825 */ /* 0x004fc600078e022e */
[----:B------:R-:W2:Y:S04]  /*6fc0*/  @P5 LDG.E.U16 R32, desc[UR16][R56.64] ;  /* 0x0000001038205981 */ /* 0x000ea8000c1e1500 */
[----:B------:R-:W2:Y:S04]  /*6fd0*/  @P3 LDG.E.U16 R53, desc[UR16][R46.64] ;  /* 0x000000102e353981 */ /* 0x000ea8000c1e1500 */
[----:B------:R-:W2:Y:S01]  /*6fe0*/  @P5 LDG.E.U16 R33, desc[UR16][R54.64] ;  /* 0x0000001036215981 */ /* 0x000ea2000c1e1500 */
[----:B------:R-:W-:Y:S01]  /*6ff0*/  ISETP.GT.AND P5, PT, R0, 0x4, PT ;  /* 0x000000040000780c */ /* 0x000fe20003fa4270 */
[----:B---3--:R-:W-:-:S05]  /*7000*/  IMAD.WIDE R48, R58, 0x2, R48 ;  /* 0x000000023a307825 */ /* 0x008fca00078e0230 */
[----:B------:R-:W3:Y:S01]  /*7010*/  @P3 LDG.E.U16 R52, desc[UR16][R48.64] ;  /* 0x0000001030343981 */ /* 0x000ee2000c1e1500 */
[----:B----4-:R-:W-:-:S05]  /*7020*/  IMAD.WIDE R18, R58, 0x2, R18 ;  /* 0x000000023a127825 */ /* 0x010fca00078e0212 */
[----:B------:R0:W-:Y:S04]  /*7030*/  STL.64 [R1+0x338], R18 ;  /* 0x0003381201007387 */ /* 0x0001e80000100a00 */
[----:B------:R1:W4:Y:S01]  /*7040*/  @P4 LDG.E.U16 R10, desc[UR16][R18.64] ;  /* 0x00000010120a4981 */ /* 0x000322000c1e1500 */
[----:B------:R-:W-:-:S05]  /*7050*/  IMAD.WIDE R26, R58, 0x2, R26 ;  /* 0x000000023a1a7825 */ /* 0x000fca00078e021a */
[----:B------:R-:W-:Y:S04]  /*7060*/  STL.64 [R1+0x330], R26 ;  /* 0x0003301a01007387 */ /* 0x000fe80000100a00 */
[----:B------:R-:W2:Y:S04]  /*7070*/  LDL.LU.64 R20, [R1+0x318] ;  /* 0x0003180001147983 */ /* 0x000ea80000300a00 */
[----:B------:R-:W-:Y:S04]  /*7080*/  STL.64 [R1+0x328], R48 ;  /* 0x0003283001007387 */ /* 0x000fe80000100a00 */
[----:B0-----:R-:W1:Y:S04]  /*7090*/  LDL.LU.64 R18, [R1+0x310] ;  /* 0x0003100001127983 */ /* 0x001e680000300a00 */
[----:B------:R-:W3:Y:S01]  /*70a0*/  @P4 LDG.E.U16 R11, desc[UR16][R26.64] ;  /* 0x000000101a0b4981 */ /* 0x000ee2000c1e1500 */
[----:B--2---:R-:W-:-:S05]  /*70b0*/  IMAD.WIDE R20, R58, 0x2, R20 ;  /* 0x000000023a147825 */ /* 0x004fca00078e0214 */
[----:B------:R-:W2:Y:S01]  /*70c0*/  @P6 LDG.E.U16 R12, desc[UR16][R20.64] ;  /* 0x00000010140c6981 */ /* 0x000ea2000c1e1500 */
[----:B-1----:R-:W-:-:S05]  /*70d0*/  IMAD.WIDE R18, R58, 0x2, R18 ;  /* 0x000000023a127825 */ /* 0x002fca00078e0212 */
[----:B------:R-:W2:Y:S04]  /*70e0*/  @P6 LDG.E.U16 R50, desc[UR16][R18.64] ;  /* 0x0000001012326981 */ /* 0x000ea8000c1e1500 */
[----:B------:R-:W-:Y:S04]  /*70f0*/  STL.64 [R1+0x320], R46 ;  /* 0x0003202e01007387 */ /* 0x000fe80000100a00 */
[----:B---3--:R-:W-:Y:S04]  /*7100*/  STL [R1+0x3b8], R11 ;  /* 0x0003b80b01007387 */ /* 0x008fe80000100800 */
[----:B----4-:R0:W-:Y:S04]  /*7110*/  STL [R1+0x3bc], R10 ;  /* 0x0003bc0a01007387 */ /* 0x0101e80000100800 */
[----:B0-----:R-:W3:Y:S04]  /*7120*/  LDL.LU.64 R10, [R1+0x308] ;  /* 0x00030800010a7983 */ /* 0x001ee80000300a00 */
[----:B------:R-:W4:Y:S04]  /*7130*/  LDL.LU.64 R60, [R1+0x300] ;  /* 0x00030000013c7983 */ /* 0x000f280000300a00 */
[----:B------:R-:W3:Y:S04]  /*7140*/  LDL.LU.64 R26, [R1+0x2f8] ;  /* 0x0002f800011a7983 */ /* 0x000ee80000300a00 */
[----:B------:R-:W-:Y:S04]  /*7150*/  STL [R1+0x504], R53 ;  /* 0x0005043501007387 */ /* 0x000fe80000100800 */
[----:B------:R0:W-:Y:S04]  /*7160*/  STL [R1+0x508], R52 ;  /* 0x0005083401007387 */ /* 0x0001e80000100800 */
[----:B0-----:R-:W3:Y:S04]  /*7170*/  LDL.LU.64 R52, [R1+0x2f0] ;  /* 0x0002f00001347983 */ /* 0x001ee80000300a00 */
[----:B------:R-:W3:Y:S04]  /*7180*/  LDL.LU.64 R48, [R1+0x2e8] ;  /* 0x0002e80001307983 */ /* 0x000ee80000300a00 */
[----:B------:R-:W3:Y:S04]  /*7190*/  LDL.LU.64 R46, [R1+0x2e0] ;  /* 0x0002e000012e7983 */ /* 0x000ee80000300a00 */
[----:B------:R0:W-:Y:S04]  /*71a0*/  STL.64 [R1+0x318], R20 ;  /* 0x0003181401007387 */ /* 0x0001e80000100a00 */
[----:B------:R-:W-:Y:S04]  /*71b0*/  STL.64 [R1+0x310], R18 ;  /* 0x0003101201007387 */ /* 0x000fe80000100a00 */
[----:B0-----:R-:W3:Y:S04]  /*71c0*/  LDL.LU.64 R20, [R1+0x858] ;  /* 0x0008580001147983 */ /* 0x001ee80000300a00 */
[----:B--2---:R0:W-:Y:S04]  /*71d0*/  STL [R1+0x500], R12 ;  /* 0x0005000c01007387 */ /* 0x0041e80000100800 */
[----:B0-----:R-:W2:Y:S04]  /*71e0*/  LDL.LU R12, [R1+0x850] ;  /* 0x00085000010c7983 */ /* 0x001ea80000300800 */
[----:B------:R-:W2:Y:S04]  /*71f0*/  LDL.LU.64 R18, [R1+0x848] ;  /* 0x0008480001127983 */ /* 0x000ea80000300a00 */
[----:B------:R0:W-:Y:S04]  /*7200*/  STL [R1+0x4fc], R50 ;  /* 0x0004fc3201007387 */ /* 0x0001e80000100800 */
[----:B0-----:R-:W2:Y:S01]  /*7210*/  LDL.LU R50, [R1+0x840] ;  /* 0x0008400001327983 */ /* 0x001ea20000300800 */
[----:B------:R-:W-:-:S02]  /*7220*/  ISETP.GT.AND P4, PT, R0, 0x5, PT ;  /* 0x000000050000780c */ /* 0x000fc40003f84270 */
[----:B------:R-:W-:Y:S01]  /*7230*/  PRMT R13, RZ, 0x7610, R13 ;  /* 0x00007610ff0d7816 */ /* 0x000fe2000000000d */
[----:B----4-:R-:W-:-:S04]  /*7240*/  IMAD.WIDE R60, R58, 0x2, R60 ;  /* 0x000000023a3c7825 */ /* 0x010fc800078e023c */
[C---:B---3--:R-:W-:Y:S01]  /*7250*/  IMAD.WIDE R26, R58.reuse, 0x2, R26 ;  /* 0x000000023a1a7825 */ /* 0x048fe200078e021a */
[----:B------:R-:W3:Y:S01]  /*7260*/  @P5 LDG.E.U16 R13, desc[UR16][R60.64] ;  /* 0x000000103c0d5981 */ /* 0x000ee2000c1e1500 */
[----:B------:R-:W-:Y:S02]  /*7270*/  PRMT R51, RZ, 0x7610, R51 ;  /* 0x00007610ff337816 */ /* 0x000fe40000000033 */
[----:B------:R-:W-:-:S05]  /*7280*/  IMAD.WIDE R10, R58, 0x2, R10 ;  /* 0x000000023a0a7825 */ /* 0x000fca00078e020a */
[----:B------:R-:W4:Y:S01]  /*7290*/  @P5 LDG.E.U16 R51, desc[UR16][R10.64] ;  /* 0x000000100a335981 */ /* 0x000f22000c1e1500 */
[----:B------:R-:W-:Y:S01]  /*72a0*/  IMAD.WIDE R52, R58, 0x2, R52 ;  /* 0x000000023a347825 */ /* 0x000fe200078e0234 */
[----:B--2---:R-:W-:-:S06]  /*72b0*/  PRMT R12, RZ, 0x7610, R12 ;  /* 0x00007610ff0c7816 */ /* 0x004fcc000000000c */
[----:B------:R-:W2:Y:S01]  /*72c0*/  @P4 LDG.E.U16 R12, desc[UR16][R26.64] ;  /* 0x000000101a0c4981 */ /* 0x000ea2000c1e1500 */
[----:B------:R-:W-:-:S06]  /*72d0*/  PRMT R50, RZ, 0x7610, R50 ;  /* 0x00007610ff327816 */ /* 0x000fcc0000000032 */
[----:B------:R-:W4:Y:S01]  /*72e0*/  @P4 LDG.E.U16 R50, desc[UR16][R52.64] ;  /* 0x0000001034324981 */ /* 0x000f22000c1e1500 */
[----:B------:R-:W-:-:S03]  /*72f0*/  IMAD.WIDE R48, R58, 0x2, R48 ;  /* 0x000000023a307825 */ /* 0x000fc600078e0230 */
[----:B------:R0:W-:Y:S01]  /*7300*/  STL.64 [R1+0x308], R10 ;  /* 0x0003080a01007387 */ /* 0x0001e20000100a00 */
[----:B------:R-:W-:-:S03]  /*7310*/  ISETP.GT.AND P3, PT, R0, 0x6, PT ;  /* 0x000000060000780c */ /* 0x000fc60003f64270 */
[----:B------:R-:W-:Y:S04]  /*7320*/  STL.64 [R1+0x300], R60 ;  /* 0x0003003c01007387 */ /* 0x000fe80000100a00 */
[----:B0-----:R-:W4:Y:S04]  /*7330*/  LDL.LU.64 R10, [R1+0x838] ;  /* 0x00083800010a7983 */ /* 0x001f280000300a00 */
[----:B------:R0:W-:Y:S04]  /*7340*/  STL.64 [R1+0x2f8], R26 ;  /* 0x0002f81a01007387 */ /* 0x0001e80000100a00 */
[----:B------:R-:W-:Y:S01]  /*7350*/  STL.64 [R1+0x2f0], R52 ;  /* 0x0002f03401007387 */ /* 0x000fe20000100a00 */
[----:B------:R-:W-:-:S03]  /*7360*/  PRMT R18, RZ, 0x7610, R18 ;  /* 0x00007610ff127816 */ /* 0x000fc60000000012 */
[----:B0-----:R-:W4:Y:S04]  /*7370*/  LDL.LU.64 R26, [R1+0x2d8] ;  /* 0x0002d800011a7983 */ /* 0x001f280000300a00 */
[----:B------:R-:W-:Y:S01]  /*7380*/  STL.64 [R1+0x2e8], R48 ;  /* 0x0002e83001007387 */ /* 0x000fe20000100a00 */
[----:B------:R-:W-:Y:S01]  /*7390*/  PRMT R19, RZ, 0x7610, R19 ;  /* 0x00007610ff137816 */ /* 0x000fe20000000013 */
[----:B------:R-:W-:-:S05]  /*73a0*/  IMAD.WIDE R46, R58, 0x2, R46 ;  /* 0x000000023a2e7825 */ /* 0x000fca00078e022e */
[----:B------:R-:W4:Y:S04]  /*73b0*/  @P3 LDG.E.U16 R18, desc[UR16][R46.64] ;  /* 0x000000102e123981 */ /* 0x000f28000c1e1500 */
[----:B------:R-:W4:Y:S04]  /*73c0*/  @P3 LDG.E.U16 R19, desc[UR16][R48.64] ;  /* 0x0000001030133981 */ /* 0x000f28000c1e1500 */
[----:B--2---:R-:W-:Y:S04]  /*73d0*/  STL [R1+0x4f0], R12 ;  /* 0x0004f00c01007387 */ /* 0x004fe80000100800 */
[----:B---3--:R0:W-:Y:S04]  /*73e0*/  STL [R1+0x4f4], R13 ;  /* 0x0004f40d01007387 */ /* 0x0081e80000100800 */
[----:B0-----:R-:W2:Y:S04]  /*73f0*/  LDL.LU.64 R12, [R1+0x2d0] ;  /* 0x0002d000010c7983 */ /* 0x001ea80000300a00 */
[----:B------:R-:W-:Y:S04]  /*7400*/  STL.64 [R1+0x2e0], R46 ;  /* 0x0002e02e01007387 */ /* 0x000fe80000100a00 */
[----:B----4-:R-:W-:Y:S04]  /*7410*/  STL [R1+0x4ec], R50 ;  /* 0x0004ec3201007387 */ /* 0x010fe80000100800 */
[----:B------:R0:W-:Y:S04]  /*7420*/  STL [R1+0x4f8], R51 ;  /* 0x0004f83301007387 */ /* 0x0001e80000100800 */
[----:B0-----:R-:W3:Y:S04]  /*7430*/  LDL.LU.64 R50, [R1+0x2c8] ;  /* 0x0002c80001327983 */ /* 0x001ee80000300a00 */
[----:B------:R-:W4:Y:S01]  /*7440*/  LDL.LU.64 R60, [R1+0x2c0] ;  /* 0x0002c000013c7983 */ /* 0x000f220000300a00 */
[----:B------:R-:W-:-:S02]  /*7450*/  ISETP.GT.AND P6, PT, R0, 0x7, PT ;  /* 0x000000070000780c */ /* 0x000fc40003fc4270 */
[----:B------:R-:W-:Y:S02]  /*7460*/  PRMT R10, RZ, 0x7610, R10 ;  /* 0x00007610ff0a7816 */ /* 0x000fe4000000000a */
[----:B------:R-:W-:Y:S01]  /*7470*/  PRMT R11, RZ, 0x7610, R11 ;  /* 0x00007610ff0b7816 */ /* 0x000fe2000000000b */
[----:B------:R-:W-:Y:S01]  /*7480*/  IMAD.WIDE R26, R58, 0x2, R26 ;  /* 0x000000023a1a7825 */ /* 0x000fe200078e021a */
[----:B------:R-:W-:-:S07]  /*7490*/  ISETP.GT.AND P5, PT, R0, 0x8, PT ;  /* 0x000000080000780c */ /* 0x000fce0003fa4270 */
[----:B------:R-:W4:Y:S01]  /*74a0*/  @P6 LDG.E.U16 R10, desc[UR16][R26.64] ;  /* 0x000000101a0a6981 */ /* 0x000f22000c1e1500 */
[----:B------:R-:W-:-:S03]  /*74b0*/  PRMT R20, RZ, 0x7610, R20 ;  /* 0x00007610ff147816 */ /* 0x000fc60000000014 */
[----:B------:R-:W-:Y:S01]  /*74c0*/  STL [R1+0x4e4], R18 ;  /* 0x0004e41201007387 */ /* 0x000fe20000100800 */
[----:B------:R-:W-:-:S03]  /*74d0*/  PRMT R21, RZ, 0x7610, R21 ;  /* 0x00007610ff157816 */ /* 0x000fc60000000015 */
[----:B------:R0:W-:Y:S04]  /*74e0*/  STL [R1+0x4e8], R19 ;  /* 0x0004e81301007387 */ /* 0x0001e80000100800 */
[----:B0-----:R-:W4:Y:S04]  /*74f0*/  LDL.LU.64 R18, [R1+0x2b8] ;  /* 0x0002b80001127983 */ /* 0x001f280000300a00 */
[----:B------:R-:W4:Y:S04]  /*7500*/  LDL.LU.64 R52, [R1+0x2b0] ;  /* 0x0002b00001347983 */ /* 0x000f280000300a00 */
[----:B------:R-:W4:Y:S04]  /*7510*/  LDL.LU.64 R48, [R1+0x2a8] ;  /* 0x0002a80001307983 */ /* 0x000f280000300a00 */
[----:B------:R-:W4:Y:S01]  /*7520*/  LDL.LU.64 R46, [R1+0x2a0] ;  /* 0x0002a000012e7983 */ /* 0x000f220000300a00 */
[----:B--2---:R-:W-:-:S05]  /*7530*/  IMAD.WIDE R12, R58, 0x2, R12 ;  /* 0x000000023a0c7825 */ /* 0x004fca00078e020c */
[----:B------:R-:W2:Y:S01]  /*7540*/  @P6 LDG.E.U16 R11, desc[UR16][R12.64] ;  /* 0x000000100c0b6981 */ /* 0x000ea2000c1e1500 */
[----:B---3--:R-:W-:-:S04]  /*7550*/  IMAD.WIDE R50, R58, 0x2, R50 ;  /* 0x000000023a327825 */ /* 0x008fc800078e0232 */
[C---:B----4-:R-:W-:Y:S01]  /*7560*/  IMAD.WIDE R60, R58.reuse, 0x2, R60 ;  /* 0x000000023a3c7825 */ /* 0x050fe200078e023c */
[----:B------:R-:W3:Y:S04]  /*7570*/  @P5 LDG.E.U16 R21, desc[UR16][R50.64] ;  /* 0x0000001032155981 */ /* 0x000ee8000c1e1500 */
[----:B------:R-:W4:Y:S04]  /*7580*/  @P5 LDG.E.U16 R20, desc[UR16][R60.64] ;  /* 0x000000103c145981 */ /* 0x000f28000c1e1500 */
[----:B------:R0:W-:Y:S04]  /*7590*/  STL.64 [R1+0x2d8], R26 ;  /* 0x0002d81a01007387 */ /* 0x0001e80000100a00 */
[----:B------:R-:W-:Y:S04]  /*75a0*/  STL.64 [R1+0x2d0], R12 ;  /* 0x0002d00c01007387 */ /* 0x000fe80000100a00 */
[----:B0-----:R-:W3:Y:S04]  /*75b0*/  LDL.LU.64 R26, [R1+0x830] ;  /* 0x00083000011a7983 */ /* 0x001ee80000300a00 */
[----:B------:R0:W-:Y:S04]  /*75c0*/  STL [R1+0x4e0], R10 ;  /* 0x0004e00a01007387 */ /* 0x0001e80000100800 */
[----:B0-----:R-:W3:Y:S04]  /*75d0*/  LDL.LU R10, [R1+0x828] ;  /* 0x00082800010a7983 */ /* 0x001ee80000300800 */
[----:B------:R-:W3:Y:S01]  /*75e0*/  LDL.LU.64 R12, [R1+0x820] ;  /* 0x00082000010c7983 */ /* 0x000ee20000300a00 */
[----:B------:R-:W-:-:S04]  /*75f0*/  IMAD.WIDE R18, R58, 0x2, R18 ;  /* 0x000000023a127825 */ /* 0x000fc800078e0212 */
[----:B------:R-:W-:Y:S01]  /*7600*/  IMAD.WIDE R52, R58, 0x2, R52 ;  /* 0x000000023a347825 */ /* 0x000fe200078e0234 */
[----:B--2---:R0:W-:Y:S04]  /*7610*/  STL [R1+0x4dc], R11 ;  /* 0x0004dc0b01007387 */ /* 0x0041e80000100800 */
[----:B0-----:R-:W2:Y:S04]  /*7620*/  LDL.LU R11, [R1+0x818] ;  /* 0x00081800010b7983 */ /* 0x001ea80000300800 */
[----:B------:R0:W-:Y:S04]  /*7630*/  STL.64 [R1+0x2c8], R50 ;  /* 0x0002c83201007387 */ /* 0x0001e80000100a00 */
[----:B------:R-:W-:Y:S04]  /*7640*/  STL.64 [R1+0x2c0], R60 ;  /* 0x0002c03c01007387 */ /* 0x000fe80000100a00 */
[----:B0-----:R-:W2:Y:S04]  /*7650*/  LDL.LU.64 R50, [R1+0x810] ;  /* 0x0008100001327983 */ /* 0x001ea80000300a00 */
[----:B------:R-:W-:Y:S04]  /*7660*/  STL.64 [R1+0x2b8], R18 ;  /* 0x0002b81201007387 */ /* 0x000fe80000100a00 */
[----:B------:R-:W-:Y:S04]  /*7670*/  STL.64 [R1+0x2b0], R52 ;  /* 0x0002b03401007387 */ /* 0x000fe80000100a00 */
[----:B----4-:R-:W-:Y:S04]  /*7680*/  STL [R1+0x3b0], R20 ;  /* 0x0003b01401007387 */ /* 0x010fe80000100800 */
[----:B---3--:R0:W-:Y:S04]  /*7690*/  STL [R1+0x3b4], R21 ;  /* 0x0003b41501007387 */ /* 0x0081e80000100800 */
[----:B0-----:R-:W3:Y:S01]  /*76a0*/  LDL.LU.64 R20, [R1+0x298] ;  /* 0x0002980001147983 */ /* 0x001ee20000300a00 */
[----:B------:R-:W-:-:S02]  /*76b0*/  ISETP.GT.AND P4, PT, R0, 0x9, PT ;  /* 0x000000090000780c */ /* 0x000fc40003f84270 */
[----:B------:R-:W-:Y:S02]  /*76c0*/  ISETP.GT.AND P3, PT, R0, 0xa, PT ;  /* 0x0000000a0000780c */ /* 0x000fe40003f64270 */
[----:B------:R-:W-:Y:S01]  /*76d0*/  PRMT R10, RZ, 0x7610, R10 ;  /* 0x00007610ff0a7816 */ /* 0x000fe2000000000a */
[C---:B------:R-:W-:Y:S01]  /*76e0*/  IMAD.WIDE R46, R58.reuse, 0x2, R46 ;  /* 0x000000023a2e7825 */ /* 0x040fe200078e022e */
[----:B------:R-:W-:Y:S02]  /*76f0*/  PRMT R26, RZ, 0x7610, R26 ;  /* 0x00007610ff1a7816 */ /* 0x000fe4000000001a */
[----:B------:R-:W-:Y:S01]  /*7700*/  PRMT R27, RZ, 0x7610, R27 ;  /* 0x00007610ff1b7816 */ /* 0x000fe2000000001b */
[----:B------:R-:W-:Y:S01]  /*7710*/  IMAD.WIDE R48, R58, 0x2, R48 ;  /* 0x000000023a307825 */ /* 0x000fe200078e0230 */
[----:B------:R-:W-:-:S03]  /*7720*/  ISETP.GT.AND P6, PT, R0, 0xb, PT ;  /* 0x0000000b0000780c */ /* 0x000fc60003fc4270 */
[----:B------:R-:W4:Y:S01]  /*7730*/  @P4 LDG.E.U16 R10, desc[UR16][R52.64] ;  /* 0x00000010340a4981 */ /* 0x000f22000c1e1500 */
[----:B------:R-:W-:-:S03]  /*7740*/  PRMT R12, RZ, 0x7610, R12 ;  /* 0x00007610ff0c7816 */ /* 0x000fc6000000000c */
[----:B------:R-:W4:Y:S04]  /*7750*/  @P3 LDG.E.U16 R26, desc[UR16][R46.64] ;  /* 0x000000102e1a3981 */ /* 0x000f28000c1e1500 */
[----:B------:R-:W-:Y:S04]  /*7760*/  STL.64 [R1+0x2a8], R48 ;  /* 0x0002a83001007387 */ /* 0x000fe80000100a00 */
[----:B------:R-:W4:Y:S01]  /*7770*/  @P3 LDG.E.U16 R27, desc[UR16][R48.64] ;  /* 0x00000010301b3981 */ /* 0x000f22000c1e1500 */
[----:B--2---:R-:W-:-:S06]  /*7780*/  PRMT R11, RZ, 0x7610, R11 ;  /* 0x00007610ff0b7816 */ /* 0x004fcc000000000b */
[----:B------:R-:W2:Y:S04]  /*7790*/  @P4 LDG.E.U16 R11, desc[UR16][R18.64] ;  /* 0x00000010120b4981 */ /* 0x000ea8000c1e1500 */
[----:B------:R-:W2:Y:S01]  /*77a0*/  LDL.LU.64 R18, [R1+0x290] ;  /* 0x0002900001127983 */ /* 0x000ea20000300a00 */
[----:B---3--:R-:W-:-:S05]  /*77b0*/  IMAD.WIDE R20, R58, 0x2, R20 ;  /* 0x000000023a147825 */ /* 0x008fca00078e0214 */
[----:B------:R-:W3:Y:S04]  /*77c0*/  @P6 LDG.E.U16 R12, desc[UR16][R20.64] ;  /* 0x00000010140c6981 */ /* 0x000ee8000c1e1500 */
[----:B------:R-:W-:Y:S04]  /*77d0*/  STL.64 [R1+0x2a0], R46 ;  /* 0x0002a02e01007387 */ /* 0x000fe80000100a00 */
[----:B----4-:R-:W-:Y:S01]  /*77e0*/  STL [R1+0x3a8], R10 ;  /* 0x0003a80a01007387 */ /* 0x010fe20000100800 */
[----:B------:R-:W-:-:S03]  /*77f0*/  PRMT R50, RZ, 0x7610, R50 ;  /* 0x00007610ff327816 */ /* 0x000fc60000000032 */
[----:B--2---:R0:W-:Y:S04]  /*7800*/  STL [R1+0x3ac], R11 ;  /* 0x0003ac0b01007387 */ /* 0x0041e80000100800 */
[----:B0-----:R-:W2:Y:S01]  /*7810*/  LDL.LU.64 R10, [R1+0x288] ;  /* 0x00028800010a7983 */ /* 0x001ea20000300a00 */
[----:B------:R-:W-:-:S03]  /*7820*/  IMAD.WIDE R18, R58, 0x2, R18 ;  /* 0x000000023a127825 */ /* 0x000fc600078e0212 */
[----:B------:R-:W4:Y:S04]  /*7830*/  LDL.LU.64 R60, [R1+0x280] ;  /* 0x00028000013c7983 */ /* 0x000f280000300a00 */
[----:B------:R-:W-:Y:S04]  /*7840*/  STL [R1+0x4d4], R26 ;  /* 0x0004d41a01007387 */ /* 0x000fe80000100800 */
[----:B------:R0:W-:Y:S04]  /*7850*/  STL [R1+0x4d8], R27 ;  /* 0x0004d81b01007387 */ /* 0x0001e80000100800 */
[----:B------:R-:W2:Y:S04]  /*7860*/  @P6 LDG.E.U16 R50, desc[UR16][R18.64] ;  /* 0x0000001012326981 */ /* 0x000ea8000c1e1500 */
[----:B0-----:R-:W2:Y:S04]  /*7870*/  LDL.LU.64 R26, [R1+0x278] ;  /* 0x00027800011a7983 */ /* 0x001ea80000300a00 */
[----:B------:R-:W2:Y:S04]  /*7880*/  LDL.LU.64 R52, [R1+0x270] ;  /* 0x0002700001347983 */ /* 0x000ea80000300a00 */
[----:B------:R-:W2:Y:S04]  /*7890*/  LDL.LU.64 R48, [R1+0x268] ;  /* 0x0002680001307983 */ /* 0x000ea80000300a00 */
[----:B------:R-:W2:Y:S04]  /*78a0*/  LDL.LU.64 R46, [R1+0x260] ;  /* 0x00026000012e7983 */ /* 0x000ea80000300a00 */
[----:B------:R0:W-:Y:S04]  /*78b0*/  STL.64 [R1+0x298], R20 ;  /* 0x0002981401007387 */ /* 0x0001e80000100a00 */
[----:B------:R-:W-:Y:S04]  /*78c0*/  STL.64 [R1+0x290], R18 ;  /* 0x0002901201007387 */ /* 0x000fe80000100a00 */
[----:B0-----:R-:W2:Y:S04]  /*78d0*/  LDL.LU.64 R20, [R1+0x808] ;  /* 0x0008080001147983 */ /* 0x001ea80000300a00 */
[----:B---3--:R0:W-:Y:S04]  /*78e0*/  STL [R1+0x4d0], R12 ;  /* 0x0004d00c01007387 */ /* 0x0081e80000100800 */
[----:B0-----:R-:W3:Y:S01]  /*78f0*/  LDL.LU R12, [R1+0x800] ;  /* 0x00080000010c7983 */ /* 0x001ee20000300800 */
[----:B------:R-:W-:-:S02]  /*7900*/  ISETP.GT.AND P4, PT, R0, 0xd, PT ;  /* 0x0000000d0000780c */ /* 0x000fc40003f84270 */
[----:B------:R-:W-:Y:S01]  /*7910*/  ISETP.GT.AND P5, PT, R0, 0xc, PT ;  /* 0x0000000c0000780c */ /* 0x000fe20003fa4270 */
[----:B------:R-:W3:Y:S01]  /*7920*/  LDL.LU.64 R18, [R1+0x7f8] ;  /* 0x0007f80001127983 */ /* 0x000ee20000300a00 */
[----:B------:R-:W-:Y:S01]  /*7930*/  PRMT R13, RZ, 0x7610, R13 ;  /* 0x00007610ff0d7816 */ /* 0x000fe2000000000d */
[----:B----4-:R-:W-:-:S10]  /*7940*/  IMAD.WIDE R60, R58, 0x2, R60 ;  /* 0x000000023a3c7825 */ /* 0x010fd400078e023c */
[----:B------:R-:W4:Y:S01]  /*7950*/  @P5 LDG.E.U16 R13, desc[UR16][R60.64] ;  /* 0x000000103c0d5981 */ /* 0x000f22000c1e1500 */
[----:B--2---:R-:W-:-:S03]  /*7960*/  IMAD.WIDE R26, R58, 0x2, R26 ;  /* 0x000000023a1a7825 */ /* 0x004fc600078e021a */
[----:B------:R0:W-:Y:S04]  /*7970*/  STL [R1+0x4cc], R50 ;  /* 0x0004cc3201007387 */ /* 0x0001e80000100800 */
[----:B0-----:R-:W2:Y:S01]  /*7980*/  LDL.LU R50, [R1+0x7f0] ;  /* 0x0007f00001327983 */ /* 0x001ea20000300800 */
[----:B---3--:R-:W-:-:S06]  /*7990*/  PRMT R12, RZ, 0x7610, R12 ;  /* 0x00007610ff0c7816 */ /* 0x008fcc000000000c */
[----:B------:R-:W3:Y:S01]  /*79a0*/  @P4 LDG.E.U16 R12, desc[UR16][R26.64] ;  /* 0x000000101a0c4981 */ /* 0x000ee2000c1e1500 */
[----:B------:R-:W-:Y:S01]  /*79b0*/  PRMT R51, RZ, 0x7610, R51 ;  /* 0x00007610ff337816 */ /* 0x000fe20000000033 */
[----:B------:R-:W-:-:S04]  /*79c0*/  IMAD.WIDE R10, R58, 0x2, R10 ;  /* 0x000000023a0a7825 */ /* 0x000fc800078e020a */
[C---:B------:R-:W-:Y:S01]  /*79d0*/  IMAD.WIDE R52, R58.reuse, 0x2, R52 ;  /* 0x000000023a347825 */ /* 0x040fe200078e0234 */
[----:B------:R0:W-:Y:S03]  /*79e0*/  STL.64 [R1+0x288], R10 ;  /* 0x0002880a01007387 */ /* 0x0001e60000100a00 */
[----:B------:R-:W-:Y:S01]  /*79f0*/  IMAD.WIDE R48, R58, 0x2, R48 ;  /* 0x000000023a307825 */ /* 0x000fe200078e0230 */
[----:B------:R-:W-:Y:S04]  /*7a00*/  STL.64 [R1+0x280], R60 ;  /* 0x0002803c01007387 */ /* 0x000fe80000100a00 */
[----:B------:R1:W4:Y:S04]  /*7a10*/  @P5 LDG.E.U16 R51, desc[UR16][R10.64] ;  /* 0x000000100a335981 */ /* 0x000328000c1e1500 */
[----:B0-----:R-:W1:Y:S04]  /*7a20*/  LDL.LU.64 R10, [R1+0x7e8] ;  /* 0x0007e800010a7983 */ /* 0x001e680000300a00 */
[----:B------:R0:W-:Y:S04]  /*7a30*/  STL.64 [R1+0x278], R26 ;  /* 0x0002781a01007387 */ /* 0x0001e80000100a00 */
[----:B------:R-:W-:Y:S04]  /*7a40*/  STL.64 [R1+0x270], R52 ;  /* 0x0002703401007387 */ /* 0x000fe80000100a00 */
[----:B0-----:R-:W4:Y:S04]  /*7a50*/  LDL.LU.64 R26, [R1+0x258] ;  /* 0x00025800011a7983 */ /* 0x001f280000300a00 */
[----:B------:R-:W-:Y:S01]  /*7a60*/  STL.64 [R1+0x268], R48 ;  /* 0x0002683001007387 */ /* 0x000fe20000100a00 */
[----:B--2---:R-:W-:-:S06]  /*7a70*/  PRMT R50, RZ, 0x7610, R50 ;  /* 0x00007610ff327816 */ /* 0x004fcc0000000032 */
[----:B------:R-:W2:Y:S04]  /*7a80*/  @P4 LDG.E.U16 R50, desc[UR16][R52.64] ;  /* 0x0000001034324981 */ /* 0x000ea8000c1e1500 */
[----:B---3--:R-:W-:Y:S04]  /*7a90*/  STL [R1+0x4c0], R12 ;  /* 0x0004c00c01007387 */ /* 0x008fe80000100800 */
[----:B----4-:R0:W-:Y:S04]  /*7aa0*/  STL [R1+0x4c4], R13 ;  /* 0x0004c40d01007387 */ /* 0x0101e80000100800 */
[----:B0-----:R-:W3:Y:S01]  /*7ab0*/  LDL.LU.64 R12, [R1+0x250] ;  /* 0x00025000010c7983 */ /* 0x001ee20000300a00 */
[----:B------:R-:W-:Y:S01]  /*7ac0*/  ISETP.GT.AND P3, PT, R0, 0xe, PT ;  /* 0x0000000e0000780c */ /* 0x000fe20003f64270 */
[----:B------:R-:W-:Y:S01]  /*7ad0*/  IMAD.WIDE R46, R58, 0x2, R46 ;  /* 0x000000023a2e7825 */ /* 0x000fe200078e022e */
[----:B------:R-:W-:-:S02]  /*7ae0*/  PRMT R20, RZ, 0x7610, R20 ;  /* 0x00007610ff147816 */ /* 0x000fc40000000014 */
[----:B------:R-:W-:Y:S02]  /*7af0*/  PRMT R21, RZ, 0x7610, R21 ;  /* 0x00007610ff157816 */ /* 0x000fe40000000015 */
[----:B------:R-:W-:Y:S02]  /*7b00*/  ISETP.GT.AND P6, PT, R0, 0xf, PT ;  /* 0x0000000f0000780c */ /* 0x000fe40003fc4270 */
[----:B------:R-:W-:-:S05]  /*7b10*/  PRMT R19, RZ, 0x7610, R19 ;  /* 0x00007610ff137816 */ /* 0x000fca0000000013 */
[----:B------:R-:W4:Y:S04]  /*7b20*/  @P3 LDG.E.U16 R20, desc[UR16][R46.64] ;  /* 0x000000102e143981 */ /* 0x000f28000c1e1500 */
[----:B------:R-:W4:Y:S01]  /*7b30*/  @P3 LDG.E.U16 R21, desc[UR16][R48.64] ;  /* 0x0000001030153981 */ /* 0x000f22000c1e1500 */
[----:B-1----:R-:W-:Y:S01]  /*7b40*/  PRMT R10, RZ, 0x7610, R10 ;  /* 0x00007610ff0a7816 */ /* 0x002fe2000000000a */
[----:B------:R-:W-:-:S05]  /*7b50*/  IMAD.WIDE R26, R58, 0x2, R26 ;  /* 0x000000023a1a7825 */ /* 0x000fca00078e021a */
[----:B------:R-:W4:Y:S04]  /*7b60*/  @P6 LDG.E.U16 R19, desc[UR16][R26.64] ;  /* 0x000000101a136981 */ /* 0x000f28000c1e1500 */
[----:B------:R-:W-:Y:S04]  /*7b70*/  STL.64 [R1+0x260], R46 ;  /* 0x0002602e01007387 */ /* 0x000fe80000100a00 */
[----:B--2---:R-:W-:Y:S04]  /*7b80*/  STL [R1+0x4bc], R50 ;  /* 0x0004bc3201007387 */ /* 0x004fe80000100800 */
[----:B------:R0:W-:Y:S04]  /*7b90*/  STL [R1+0x4c8], R51 ;  /* 0x0004c83301007387 */ /* 0x0001e80000100800 */
[----:B0-----:R-:W2:Y:S04]  /*7ba0*/  LDL.LU.64 R50, [R1+0x248] ;  /* 0x0002480001327983 */ /* 0x001ea80000300a00 */
[----:B------:R-:W2:Y:S01]  /*7bb0*/  LDL.LU.64 R52, [R1+0x240] ;  /* 0x0002400001347983 */ /* 0x000ea20000300a00 */
[----:B---3--:R-:W-:-:S05]  /*7bc0*/  IMAD.WIDE R12, R58, 0x2, R12 ;  /* 0x000000023a0c7825 */ /* 0x008fca00078e020c */
[----:B------:R-:W3:Y:S04]  /*7bd0*/  @P6 LDG.E.U16 R10, desc[UR16][R12.64] ;  /* 0x000000100c0a6981 */ /* 0x000ee8000c1e1500 */
[----:B----4-:R-:W-:Y:S04]  /*7be0*/  STL [R1+0x4b4], R20 ;  /* 0x0004b41401007387 */ /* 0x010fe80000100800 */
[----:B------:R0:W-:Y:S01]  /*7bf0*/  STL [R1+0x4b8], R21 ;  /* 0x0004b81501007387 */ /* 0x0001e20000100800 */
[----:B------:R-:W-:-:S03]  /*7c00*/  ISETP.GT.AND P5, PT, R0, 0x10, PT ;  /* 0x000000100000780c */ /* 0x000fc60003fa4270 */
[----:B0-----:R-:W4:Y:S04]  /*7c10*/  LDL.LU.64 R20, [R1+0x238] ;  /* 0x0002380001147983 */ /* 0x001f280000300a00 */
[----:B------:R-:W4:Y:S04]  /*7c20*/  LDL.LU.64 R60, [R1+0x230] ;  /* 0x00023000013c7983 */ /* 0x000f280000300a00 */
[----:B------:R-:W4:Y:S04]  /*7c30*/  LDL.LU.64 R48, [R1+0x228] ;  /* 0x0002280001307983 */ /* 0x000f280000300a00 */
[----:B------:R-:W4:Y:S04]  /*7c40*/  LDL.LU.64 R46, [R1+0x220] ;  /* 0x00022000012e7983 */ /* 0x000f280000300a00 */
[----:B------:R0:W-:Y:S04]  /*7c50*/  STL.64 [R1+0x258], R26 ;  /* 0x0002581a01007387 */ /* 0x0001e80000100a00 */
[----:B------:R-:W-:Y:S04]  /*7c60*/  STL.64 [R1+0x250], R12 ;  /* 0x0002500c01007387 */ /* 0x000fe80000100a00 */
[----:B0-----:R-:W4:Y:S04]  /*7c70*/  LDL.LU.64 R26, [R1+0x7e0] ;  /* 0x0007e000011a7983 */ /* 0x001f280000300a00 */
[----:B------:R0:W-:Y:S01]  /*7c80*/  STL [R1+0x4b0], R19 ;  /* 0x0004b01301007387 */ /* 0x0001e20000100800 */
[----:B------:R-:W-:-:S03]  /*7c90*/  PRMT R11, RZ, 0x7610, R11 ;  /* 0x00007610ff0b7816 */ /* 0x000fc6000000000b */
[----:B0-----:R-:W4:Y:S04]  /*7ca0*/  LDL.LU R19, [R1+0x7d8] ;  /* 0x0007d80001137983 */ /* 0x001f280000300800 */
[----:B------:R-:W4:Y:S01]  /*7cb0*/  LDL.LU.64 R12, [R1+0x7d0] ;  /* 0x0007d000010c7983 */ /* 0x000f220000300a00 */
[----:B------:R-:W-:Y:S01]  /*7cc0*/  PRMT R57, RZ, 0x7610, R57 ;  /* 0x00007610ff397816 */ /* 0x000fe20000000039 */
[----:B--2---:R-:W-:-:S04]  /*7cd0*/  IMAD.WIDE R50, R58, 0x2, R50 ;  /* 0x000000023a327825 */ /* 0x004fc800078e0232 */
[----:B------:R-:W-:Y:S01]  /*7ce0*/  IMAD.WIDE R52, R58, 0x2, R52 ;  /* 0x000000023a347825 */ /* 0x000fe200078e0234 */
[----:B------:R-:W2:Y:S04]  /*7cf0*/  @P5 LDG.E.U16 R11, desc[UR16][R50.64] ;  /* 0x00000010320b5981 */ /* 0x000ea8000c1e1500 */
[----:B------:R0:W2:Y:S04]  /*7d00*/  @P5 LDG.E.U16 R57, desc[UR16][R52.64] ;  /* 0x0000001034395981 */ /* 0x0000a8000c1e1500 */
[----:B---3--:R1:W-:Y:S04]  /*7d10*/  STL [R1+0x4ac], R10 ;  /* 0x0004ac0a01007387 */ /* 0x0083e80000100800 */
[----:B-1----:R-:W3:Y:S04]  /*7d20*/  LDL.LU R10, [R1+0x7c8] ;  /* 0x0007c800010a7983 */ /* 0x002ee80000300800 */
[----:B------:R1:W-:Y:S04]  /*7d30*/  STL.64 [R1+0x248], R50 ;  /* 0x0002483201007387 */ /* 0x0003e80000100a00 */
[----:B------:R0:W-:Y:S04]  /*7d40*/  STL.64 [R1+0x240], R52 ;  /* 0x0002403401007387 */ /* 0x0001e80000100a00 */
[----:B-1----:R-:W2:Y:S04]  /*7d50*/  LDL.LU.64 R50, [R1+0x7c0] ;  /* 0x0007c00001327983 */ /* 0x002ea80000300a00 */
[----:B0-----:R-:W2:Y:S01]  /*7d60*/  LDL.LU R52, [R1+0x7b8] ;  /* 0x0007b80001347983 */ /* 0x001ea20000300800 */
[----:B------:R-:W-:Y:S01]  /*7d70*/  ISETP.GT.AND P4, PT, R0, 0x11, PT ;  /* 0x000000110000780c */ /* 0x000fe20003f84270 */
[----:B----4-:R-:W-:-:S04]  /*7d80*/  IMAD.WIDE R20, R58, 0x2, R20 ;  /* 0x000000023a147825 */ /* 0x010fc800078e0214 */
[----:B------:R-:W-:Y:S01]  /*7d90*/  IMAD.WIDE R60, R58, 0x2, R60 ;  /* 0x000000023a3c7825 */ /* 0x000fe200078e023c */
[----:B---3--:R-:W-:-:S07]  /*7da0*/  PRMT R10, RZ, 0x7610, R10 ;  /* 0x00007610ff0a7816 */ /* 0x008fce000000000a */
[----:B------:R-:W3:Y:S01]  /*7db0*/  @P4 LDG.E.U16 R10, desc[UR16][R20.64] ;  /* 0x00000010140a4981 */ /* 0x000ee2000c1e1500 */
[----:B--2---:R-:W-:-:S06]  /*7dc0*/  PRMT R52, RZ, 0x7610, R52 ;  /* 0x00007610ff347816 */ /* 0x004fcc0000000034 */
[----:B------:R-:W2:Y:S01]  /*7dd0*/  @P4 LDG.E.U16 R52, desc[UR16][R60.64] ;  /* 0x000000103c344981 */ /* 0x000ea2000c1e1500 */
[----:B------:R-:W-:-:S03]  /*7de0*/  IMAD.WIDE R48, R58, 0x2, R48 ;  /* 0x000000023a307825 */ /* 0x000fc600078e0230 */
[----:B------:R-:W-:Y:S04]  /*7df0*/  STL.64 [R1+0x650], R56 ;  /* 0x0006503801007387 */ /* 0x000fe80000100a00 */
[----:B------:R0:W-:Y:S04]  /*7e00*/  STL.64 [R1+0x238], R20 ;  /* 0x0002381401007387 */ /* 0x0001e80000100a00 */
[----:B------:R-:W-:Y:S01]  /*7e10*/  STL.64 [R1+0x230], R60 ;  /* 0x0002303c01007387 */ /* 0x000fe20000100a00 */
[----:B------:R-:W-:-:S03]  /*7e20*/  ISETP.GT.AND P3, PT, R0, 0x12, PT ;  /* 0x000000120000780c */ /* 0x000fc60003f64270 */
[----:B0-----:R-:W4:Y:S04]  /*7e30*/  LDL.LU.64 R20, [R1+0x218] ;  /* 0x0002180001147983 */ /* 0x001f280000300a00 */
[----:B------:R-:W-:Y:S01]  /*7e40*/  STL.64 [R1+0x228], R48 ;  /* 0x0002283001007387 */ /* 0x000fe20000100a00 */
[----:B------:R-:W-:Y:S01]  /*7e50*/  IMAD.WIDE R46, R58, 0x2, R46 ;  /* 0x000000023a2e7825 */ /* 0x000fe200078e022e */
[----:B------:R-:W-:-:S06]  /*7e60*/  PRMT R41, RZ, 0x7610, R41 ;  /* 0x00007610ff297816 */ /* 0x000fcc0000000029 */
[----:B------:R0:W4:Y:S04]  /*7e70*/  @P3 LDG.E.U16 R41, desc[UR16][R48.64] ;  /* 0x0000001030293981 */ /* 0x000128000c1e1500 */
[----:B---3--:R-:W-:Y:S04]  /*7e80*/  STL [R1+0x3a0], R10 ;  /* 0x0003a00a01007387 */ /* 0x008fe80000100800 */
[----:B------:R1:W-:Y:S04]  /*7e90*/  STL [R1+0x3a4], R11 ;  /* 0x0003a40b01007387 */ /* 0x0003e80000100800 */
[----:B-1----:R-:W3:Y:S04]  /*7ea0*/  LDL.LU.64 R10, [R1+0x210] ;  /* 0x00021000010a7983 */ /* 0x002ee80000300a00 */
[----:B------:R-:W-:Y:S04]  /*7eb0*/  STL.64 [R1+0x220], R46 ;  /* 0x0002202e01007387 */ /* 0x000fe80000100a00 */
[----:B--2---:R1:W-:Y:S04]  /*7ec0*/  STL [R1+0x39c], R52 ;  /* 0x00039c3401007387 */ /* 0x0043e80000100800 */
[----:B-1----:R-:W2:Y:S04]  /*7ed0*/  LDL.LU.64 R52, [R1+0x208] ;  /* 0x0002080001347983 */ /* 0x002ea80000300a00 */
[----:B------:R-:W2:Y:S04]  /*7ee0*/  LDL.LU.64 R60, [R1+0x200] ;  /* 0x00020000013c7983 */ /* 0x000ea80000300a00 */
[----:B------:R-:W0:Y:S01]  /*7ef0*/  LDL.LU.64 R48, [R1+0x1f8] ;  /* 0x0001f80001307983 */ /* 0x000e220000300a00 */
[----:B------:R-:W-:-:S02]  /*7f00*/  ISETP.GT.AND P6, PT, R0, 0x13, PT ;  /* 0x000000130000780c */ /* 0x000fc40003fc4270 */
[----:B------:R-:W-:Y:S01]  /*7f10*/  PRMT R40, RZ, 0x7610, R40 ;  /* 0x00007610ff287816 */ /* 0x000fe20000000028 */
[----:B----4-:R-:W-:Y:S01]  /*7f20*/  IMAD.WIDE R20, R58, 0x2, R20 ;  /* 0x000000023a147825 */ /* 0x010fe200078e0214 */
[----:B------:R-:W-:Y:S01]  /*7f30*/  PRMT R13, RZ, 0x7610, R13 ;  /* 0x00007610ff0d7816 */ /* 0x000fe2000000000d */
[----:B------:R-:W4:Y:S01]  /*7f40*/  LDL.LU.64 R56, [R1+0x1f0] ;  /* 0x0001f00001387983 */ /* 0x000f220000300a00 */
[----:B------:R-:W-:-:S03]  /*7f50*/  PRMT R50, RZ, 0x7610, R50 ;  /* 0x00007610ff327816 */ /* 0x000fc60000000032 */
[----:B------:R-:W4:Y:S01]  /*7f60*/  @P3 LDG.E.U16 R40, desc[UR16][R46.64] ;  /* 0x000000102e283981 */ /* 0x000f22000c1e1500 */
[----:B------:R-:W-:-:S03]  /*7f70*/  ISETP.GT.AND P4, PT, R0, 0x15, PT ;  /* 0x000000150000780c */ /* 0x000fc60003f84270 */
[----:B------:R-:W4:Y:S01]  /*7f80*/  @P6 LDG.E.U16 R13, desc[UR16][R20.64] ;  /* 0x00000010140d6981 */ /* 0x000f22000c1e1500 */
[----:B------:R-:W-:Y:S02]  /*7f90*/  ISETP.GT.AND P5, PT, R0, 0x14, PT ;  /* 0x000000140000780c */ /* 0x000fe40003fa4270 */
[----:B------:R-:W-:Y:S02]  /*7fa0*/  PRMT R18, RZ, 0x7610, R18 ;  /* 0x00007610ff127816 */ /* 0x000fe40000000012 */
[----:B------:R-:W-:Y:S01]  /*7fb0*/  PRMT R19, RZ, 0x7610, R19 ;  /* 0x00007610ff137816 */ /* 0x000fe20000000013 */
[----:B------:R-:W4:Y:S01]  /*7fc0*/  LDL.LU.64 R46, [R1+0x1e8] ;  /* 0x0001e800012e7983 */ /* 0x000f220000300a00 */
[----:B---3--:R-:W-:-:S05]  /*7fd0*/  IMAD.WIDE R10, R58, 0x2, R10 ;  /* 0x000000023a0a7825 */ /* 0x008fca00078e020a */
[----:B------:R-:W3:Y:S01]  /*7fe0*/  @P6 LDG.E.U16 R50, desc[UR16][R10.64] ;  /* 0x000000100a326981 */ /* 0x000ee2000c1e1500 */
[----:B--2---:R-:W-:-:S04]  /*7ff0*/  IMAD.WIDE R60, R58, 0x2, R60 ;  /* 0x000000023a3c7825 */ /* 0x004fc800078e023c */
[----:B0-----:R-:W-:Y:S01]  /*8000*/  IMAD.WIDE R48, R58, 0x2, R48 ;  /* 0x000000023a307825 */ /* 0x001fe200078e0230 */
[----:B------:R-:W2:Y:S04]  /*8010*/  @P5 LDG.E.U16 R19, desc[UR16][R60.64] ;  /* 0x000000103c135981 */ /* 0x000ea8000c1e1500 */
[----:B------:R-:W2:Y:S04]  /*8020*/  @P4 LDG.E.U16 R18, desc[UR16][R48.64] ;  /* 0x0000001030124981 */ /* 0x000ea8000c1e1500 */
[----:B----4-:R-:W-:Y:S04]  /*8030*/  STL [R1+0x4a4], R40 ;  /* 0x0004a42801007387 */ /* 0x010fe80000100800 */
[----:B------:R0:W-:Y:S04]  /*8040*/  STL [R1+0x4a8], R41 ;  /* 0x0004a82901007387 */ /* 0x0001e80000100800 */
[----:B0-----:R-:W4:Y:S04]  /*8050*/  LDL.LU.64 R40, [R1+0x1e0] ;  /* 0x0001e00001287983 */ /* 0x001f280000300a00 */
[----:B------:R0:W-:Y:S04]  /*8060*/  STL.64 [R1+0x218], R20 ;  /* 0x0002181401007387 */ /* 0x0001e80000100a00 */
[----:B------:R-:W-:Y:S01]  /*8070*/  STL.64 [R1+0x210], R10 ;  /* 0x0002100a01007387 */ /* 0x000fe20000100a00 */
[----:B------:R-:W-:-:S03]  /*8080*/  PRMT R51, RZ, 0x7610, R51 ;  /* 0x00007610ff337816 */ /* 0x000fc60000000033 */
[----:B0-----:R-:W4:Y:S04]  /*8090*/  LDL.LU.64 R20, [R1+0x7b0] ;  /* 0x0007b00001147983 */ /* 0x001f280000300a00 */
[----:B------:R0:W-:Y:S01]  /*80a0*/  STL [R1+0x4a0], R13 ;  /* 0x0004a00d01007387 */ /* 0x0001e20000100800 */
[----:B------:R-:W-:-:S04]  /*80b0*/  IMAD.WIDE R52, R58, 0x2, R52 ;  /* 0x000000023a347825 */ /* 0x000fc800078e0234 */
[----:B------:R-:W-:Y:S01]  /*80c0*/  IMAD.WIDE R56, R58, 0x2, R56 ;  /* 0x000000023a387825 */ /* 0x000fe200078e0238 */
[----:B------:R1:W4:Y:S04]  /*80d0*/  @P5 LDG.E.U16 R51, desc[UR16][R52.64] ;  /* 0x0000001034335981 */ /* 0x000328000c1e1500 */
[----:B0-----:R-:W4:Y:S04]  /*80e0*/  LDL.LU R13, [R1+0x7a8] ;  /* 0x0007a800010d7983 */ /* 0x001f280000300800 */
[----:B------:R-:W4:Y:S04]  /*80f0*/  LDL.LU.64 R10, [R1+0x7a0] ;  /* 0x0007a000010a7983 */ /* 0x000f280000300a00 */
[----:B---3--:R0:W-:Y:S04]  /*8100*/  STL [R1+0x49c], R50 ;  /* 0x00049c3201007387 */ /* 0x0081e80000100800 */
[----:B0-----:R-:W3:Y:S04]  /*8110*/  LDL.LU R50, [R1+0x798] ;  /* 0x0007980001327983 */ /* 0x001ee80000300800 */
[----:B------:R0:W-:Y:S04]  /*8120*/  STL.64 [R1+0x208], R52 ;  /* 0x0002083401007387 */ /* 0x0001e80000100a00 */
[----:B------:R-:W-:Y:S04]  /*8130*/  STL.64 [R1+0x200], R60 ;  /* 0x0002003c01007387 */ /* 0x000fe80000100a00 */
[----:B0-----:R-:W1:Y:S04]  /*8140*/  LDL.LU.64 R52, [R1+0x790] ;  /* 0x0007900001347983 */ /* 0x001e680000300a00 */
[----:B------:R-:W-:Y:S04]  /*8150*/  STL.64 [R1+0x1f8], R48 ;  /* 0x0001f83001007387 */ /* 0x000fe80000100a00 */
[----:B------:R-:W-:Y:S04]  /*8160*/  STL.64 [R1+0x1f0], R56 ;  /* 0x0001f03801007387 */ /* 0x000fe80000100a00 */
[----:B--2---:R-:W-:Y:S04]  /*8170*/  STL [R1+0x490], R18 ;  /* 0x0004901201007387 */ /* 0x004fe80000100800 */
[----:B------:R0:W-:Y:S04]  /*8180*/  STL [R1+0x494], R19 ;  /* 0x0004941301007387 */ /* 0x0001e80000100800 */
[----:B0-----:R-:W2:Y:S01]  /*8190*/  LDL.LU.64 R18, [R1+0x1d8] ;  /* 0x0001d80001127983 */ /* 0x001ea20000300a00 */
[----:B------:R-:W-:Y:S01]  /*81a0*/  ISETP.GT.AND P3, PT, R0, 0x16, PT ;  /* 0x000000160000780c */ /* 0x000fe20003f64270 */
[----:B------:R-:W-:Y:S01]  /*81b0*/  IMAD.WIDE R46, R58, 0x2, R46 ;  /* 0x000000023a2e7825 */ /* 0x000fe200078e022e */
[----:B------:R-:W-:-:S02]  /*81c0*/  PRMT R12, RZ, 0x7610, R12 ;  /* 0x00007610ff0c7816 */ /* 0x000fc4000000000c */
[----:B------:R-:W-:Y:S01]  /*81d0*/  ISETP.GT.AND P6, PT, R0, 0x17, PT ;  /* 0x000000170000780c */ /* 0x000fe20003fc4270 */
[----:B----4-:R-:W-:Y:S01]  /*81e0*/  IMAD.WIDE R40, R58, 0x2, R40 ;  /* 0x000000023a287825 */ /* 0x010fe200078e0228 */
[----:B------:R-:W-:Y:S04]  /*81f0*/  STL.64 [R1+0x1e8], R46 ;  /* 0x0001e82e01007387 */ /* 0x000fe80000100a00 */
[----:B------:R-:W4:Y:S04]  /*8200*/  LDL.LU.64 R48, [R1+0x1d0] ;  /* 0x0001d00001307983 */ /* 0x000f280000300a00 */
[----:B------:R-:W4:Y:S01]  /*8210*/  @P3 LDG.E.U16 R12, desc[UR16][R40.64] ;  /* 0x00000010280c3981 */ /* 0x000f22000c1e1500 */
[----:B------:R-:W-:-:S02]  /*8220*/  PRMT R13, RZ, 0x7610, R13 ;  /* 0x00007610ff0d7816 */ /* 0x000fc4000000000d */
[----:B------:R-:W-:-:S04]  /*8230*/  PRMT R10, RZ, 0x7610, R10 ;  /* 0x00007610ff0a7816 */ /* 0x000fc8000000000a */
[----:B------:R-:W4:Y:S01]  /*8240*/  @P3 LDG.E.U16 R13, desc[UR16][R46.64] ;  /* 0x000000102e0d3981 */ /* 0x000f22000c1e1500 */
[----:B---3--:R-:W-:-:S06]  /*8250*/  PRMT R50, RZ, 0x7610, R50 ;  /* 0x00007610ff327816 */ /* 0x008fcc0000000032 */
[----:B------:R-:W3:Y:S01]  /*8260*/  @P4 LDG.E.U16 R50, desc[UR16][R56.64] ;  /* 0x0000001038324981 */ /* 0x000ee2000c1e1500 */
[----:B--2---:R-:W-:-:S05]  /*8270*/  IMAD.WIDE R18, R58, 0x2, R18 ;  /* 0x000000023a127825 */ /* 0x004fca00078e0212 */
[----:B------:R-:W2:Y:S04]  /*8280*/  @P6 LDG.E.U16 R10, desc[UR16][R18.64] ;  /* 0x00000010120a6981 */ /* 0x000ea8000c1e1500 */
[----:B------:R-:W-:Y:S01]  /*8290*/  STL.64 [R1+0x1e0], R40 ;  /* 0x0001e02801007387 */ /* 0x000fe20000100a00 */
[----:B-1----:R-:W-:Y:S01]  /*82a0*/  PRMT R52, RZ, 0x7610, R52 ;  /* 0x00007610ff347816 */ /* 0x002fe20000000034 */
[----:B----4-:R-:W-:-:S05]  /*82b0*/  IMAD.WIDE R48, R58, 0x2, R48 ;  /* 0x000000023a307825 */ /* 0x010fca00078e0230 */
[----:B------:R-:W4:Y:S04]  /*82c0*/  @P6 LDG.E.U16 R52, desc[UR16][R48.64] ;  /* 0x0000001030346981 */ /* 0x000f28000c1e1500 */
[----:B---3--:R-:W-:Y:S04]  /*82d0*/  STL [R1+0x48c], R50 ;  /* 0x00048c3201007387 */ /* 0x008fe80000100800 */
[----:B------:R0:W-:Y:S04]  /*82e0*/  STL [R1+0x498], R51 ;  /* 0x0004983301007387 */ /* 0x0001e80000100800 */
[----:B0-----:R-:W3:Y:S04]  /*82f0*/  LDL.LU.64 R50, [R1+0x1c8] ;  /* 0x0001c80001327983 */ /* 0x001ee80000300a00 */
[----:B------:R-:W3:Y:S04]  /*8300*/  LDL.LU.64 R60, [R1+0x1c0] ;  /* 0x0001c000013c7983 */ /* 0x000ee80000300a00 */
[----:B------:R-:W-:Y:S04]  /*8310*/  STL [R1+0x484], R12 ;  /* 0x0004840c01007387 */ /* 0x000fe80000100800 */
[----:B------:R0:W-:Y:S04]  /*8320*/  STL [R1+0x488], R13 ;  /* 0x0004880d01007387 */ /* 0x0001e80000100800 */
[----:B0-----:R-:W3:Y:S04]  /*8330*/  LDL.LU.64 R12, [R1+0x1b8] ;  /* 0x0001b800010c7983 */ /* 0x001ee80000300a00 */
[----:B------:R-:W3:Y:S04]  /*8340*/  LDL.LU.64 R56, [R1+0x1b0] ;  /* 0x0001b00001387983 */ /* 0x000ee80000300a00 */
[----:B------:R-:W3:Y:S04]  /*8350*/  LDL.LU.64 R46, [R1+0x1a8] ;  /* 0x0001a800012e7983 */ /* 0x000ee80000300a00 */
[----:B------:R-:W3:Y:S04]  /*8360*/  LDL.LU.64 R40, [R1+0x1a0] ;  /* 0x0001a00001287983 */ /* 0x000ee80000300a00 */
[----:B------:R0:W-:Y:S04]  /*8370*/  STL.64 [R1+0x1d8], R18 ;  /* 0x0001d81201007387 */ /* 0x0001e80000100a00 */
[----:B------:R-:W-:Y:S04]  /*8380*/  STL.64 [R1+0x1d0], R48 ;  /* 0x0001d03001007387 */ /* 0x000fe80000100a00 */
[----:B0-----:R-:W3:Y:S04]  /*8390*/  LDL.LU.64 R18, [R1+0x788] ;  /* 0x0007880001127983 */ /* 0x001ee80000300a00 */
[----:B--2---:R0:W-:Y:S04]  /*83a0*/  STL [R1+0x480], R10 ;  /* 0x0004800a01007387 */ /* 0x0041e80000100800 */
[----:B0-----:R-:W2:Y:S01]  /*83b0*/  LDL.LU R10, [R1+0x780] ;  /* 0x00078000010a7983 */ /* 0x001ea20000300800 */
[----:B------:R-:W-:-:S02]  /*83c0*/  ISETP.GT.AND P5, PT, R0, 0x18, PT ;  /* 0x000000180000780c */ /* 0x000fc40003fa4270 */
[----:B------:R-:W-:Y:S01]  /*83d0*/  ISETP.GT.AND P4, PT, R0, 0x19, PT ;  /* 0x000000190000780c */ /* 0x000fe20003f84270 */
[----:B------:R-:W2:Y:S04]  /*83e0*/  LDL.LU.64 R48, [R1+0x778] ;  /* 0x0007780001307983 */ /* 0x000ea80000300a00 */
[----:B----4-:R0:W-:Y:S01]  /*83f0*/  STL [R1+0x47c], R52 ;  /* 0x00047c3401007387 */ /* 0x0101e20000100800 */
[----:B------:R-:W-:Y:S02]  /*8400*/  PRMT R53, RZ, 0x7610, R53 ;  /* 0x00007610ff357816 */ /* 0x000fe40000000035 */
[----:B------:R-:W-:Y:S01]  /*8410*/  PRMT R11, RZ, 0x7610, R11 ;  /* 0x00007610ff0b7816 */ /* 0x000fe2000000000b */
[----:B0-----:R-:W4:Y:S01]  /*8420*/  LDL.LU R52, [R1+0x770] ;  /* 0x0007700001347983 */ /* 0x001f220000300800 */
[----:B---3--:R-:W-:-:S04]  /*8430*/  IMAD.WIDE R50, R58, 0x2, R50 ;  /* 0x000000023a327825 */ /* 0x008fc800078e0232 */
[C---:B------:R-:W-:Y:S01]  /*8440*/  IMAD.WIDE R60, R58.reuse, 0x2, R60 ;  /* 0x000000023a3c7825 */ /* 0x040fe200078e023c */
[----:B------:R0:W-:Y:S04]  /*8450*/  STL.64 [R1+0x1c8], R50 ;  /* 0x0001c83201007387 */ /* 0x0001e80000100a00 */
[----:B------:R-:W-:Y:S04]  /*8460*/  STL.64 [R1+0x1c0], R60 ;  /* 0x0001c03c01007387 */ /* 0x000fe80000100a00 */
[----:B------:R-:W3:Y:S04]  /*8470*/  @P5 LDG.E.U16 R53, desc[UR16][R50.64] ;  /* 0x0000001032355981 */ /* 0x000ee8000c1e1500 */
[----:B------:R-:W3:Y:S01]  /*8480*/  @P5 LDG.E.U16 R11, desc[UR16][R60.64] ;  /* 0x000000103c0b5981 */ /* 0x000ee2000c1e1500 */
[----:B------:R-:W-:-:S03]  /*8490*/  IMAD.WIDE R12, R58, 0x2, R12 ;  /* 0x000000023a0c7825 */ /* 0x000fc600078e020c */
[----:B0-----:R-:W3:Y:S01]  /*84a0*/  LDL.LU.64 R50, [R1+0x768] ;  /* 0x0007680001327983 */ /* 0x001ee20000300a00 */
[----:B------:R-:W-:-:S03]  /*84b0*/  IMAD.WIDE R56, R58, 0x2, R56 ;  /* 0x000000023a387825 */ /* 0x000fc600078e0238 */
[----:B------:R0:W-:Y:S04]  /*84c0*/  STL.64 [R1+0x1b8], R12 ;  /* 0x0001b80c01007387 */ /* 0x0001e80000100a00 */
[----:B------:R-:W-:Y:S01]  /*84d0*/  STL.64 [R1+0x1b0], R56 ;  /* 0x0001b03801007387 */ /* 0x000fe20000100a00 */
[----:B--2---:R-:W-:-:S06]  /*84e0*/  PRMT R10, RZ, 0x7610, R10 ;  /* 0x00007610ff0a7816 */ /* 0x004fcc000000000a */
[----:B------:R-:W2:Y:S04]  /*84f0*/  @P4 LDG.E.U16 R10, desc[UR16][R12.64] ;  /* 0x000000100c0a4981 */ /* 0x000ea8000c1e1500 */
[----:B0-----:R-:W3:Y:S01]  /*8500*/  LDL.LU.64 R12, [R1+0x198] ;  /* 0x00019800010c7983 */ /* 0x001ee20000300a00 */
[----:B------:R-:W-:Y:S02]  /*8510*/  ISETP.GT.AND P3, PT, R0, 0x1a, PT ;  /* 0x0000001a0000780c */ /* 0x000fe40003f64270 */
[----:B----4-:R-:W-:Y:S01]  /*8520*/  PRMT R52, RZ, 0x7610, R52 ;  /* 0x00007610ff347816 */ /* 0x010fe20000000034 */
[----:B------:R-:W-:Y:S01]  /*8530*/  IMAD.WIDE R46, R58, 0x2, R46 ;  /* 0x000000023a2e7825 */ /* 0x000fe200078e022e */
[----:B------:R-:W-:Y:S02]  /*8540*/  ISETP.GT.AND P6, PT, R0, 0x1b, PT ;  /* 0x0000001b0000780c */ /* 0x000fe40003fc4270 */
[----:B------:R-:W-:-:S02]  /*8550*/  PRMT R34, RZ, 0x7610, R34 ;  /* 0x00007610ff227816 */ /* 0x000fc40000000022 */
[----:B------:R-:W4:Y:S01]  /*8560*/  @P4 LDG.E.U16 R52, desc[UR16][R56.64] ;  /* 0x0000001038344981 */ /* 0x000f22000c1e1500 */
[----:B------:R-:W-:Y:S01]  /*8570*/  PRMT R35, RZ, 0x7610, R35 ;  /* 0x00007610ff237816 */ /* 0x000fe20000000023 */
[----:B------:R-:W-:Y:S02]  /*8580*/  IMAD.WIDE R40, R58, 0x2, R40 ;  /* 0x000000023a287825 */ /* 0x000fe400078e0228 */
[----:B------:R-:W-:Y:S01]  /*8590*/  STL.64 [R1+0x1a8], R46 ;  /* 0x0001a82e01007387 */ /* 0x000fe20000100a00 */
[----:B------:R-:W-:-:S03]  /*85a0*/  PRMT R49, RZ, 0x7610, R49 ;  /* 0x00007610ff317816 */ /* 0x000fc60000000031 */
[----:B------:R-:W4:Y:S04]  /*85b0*/  @P3 LDG.E.U16 R34, desc[UR16][R40.64] ;  /* 0x0000001028223981 */ /* 0x000f28000c1e1500 */
[----:B------:R-:W4:Y:S04]  /*85c0*/  @P3 LDG.E.U16 R35, desc[UR16][R46.64] ;  /* 0x000000102e233981 */ /* 0x000f28000c1e1500 */
[----:B--2---:R-:W-:Y:S04]  /*85d0*/  STL [R1+0x390], R10 ;  /* 0x0003900a01007387 */ /* 0x004fe80000100800 */
[----:B---3--:R0:W-:Y:S01]  /*85e0*/  STL [R1+0x394], R11 ;  /* 0x0003940b01007387 */ /* 0x0081e20000100800 */
[----:B------:R-:W-:-:S03]  /*85f0*/  IMAD.WIDE R12, R58, 0x2, R12 ;  /* 0x000000023a0c7825 */ /* 0x000fc600078e020c */
[----:B0-----:R-:W2:Y:S04]  /*8600*/  LDL.LU.64 R10, [R1+0x190] ;  /* 0x00019000010a7983 */ /* 0x001ea80000300a00 */
[----:B------:R-:W3:Y:S04]  /*8610*/  @P6 LDG.E.U16 R49, desc[UR16][R12.64] ;  /* 0x000000100c316981 */ /* 0x000ee8000c1e1500 */
[----:B------:R-:W-:Y:S04]  /*8620*/  STL.64 [R1+0x1a0], R40 ;  /* 0x0001a02801007387 */ /* 0x000fe80000100a00 */
[----:B----4-:R-:W-:Y:S04]  /*8630*/  STL [R1+0x38c], R52 ;  /* 0x00038c3401007387 */ /* 0x010fe80000100800 */
[----:B------:R0:W-:Y:S01]  /*8640*/  STL [R1+0x398], R53 ;  /* 0x0003983501007387 */ /* 0x0001e20000100800 */
[----:B------:R-:W-:-:S03]  /*8650*/  PRMT R48, RZ, 0x7610, R48 ;  /* 0x00007610ff307816 */ /* 0x000fc60000000030 */
[----:B0-----:R-:W4:Y:S04]  /*8660*/  LDL.LU.64 R52, [R1+0x188] ;  /* 0x0001880001347983 */ /* 0x001f280000300a00 */
[----:B------:R-:W4:Y:S04]  /*8670*/  LDL.LU.64 R60, [R1+0x180] ;  /* 0x00018000013c7983 */ /* 0x000f280000300a00 */
[----:B------:R-:W4:Y:S04]  /*8680*/  LDL.LU.64 R46, [R1+0x178] ;  /* 0x00017800012e7983 */ /* 0x000f280000300a00 */
[----:B------:R-:W4:Y:S04]  /*8690*/  LDL.LU.64 R56, [R1+0x170] ;  /* 0x0001700001387983 */ /* 0x000f280000300a00 */
[----:B------:R-:W4:Y:S04]  /*86a0*/  LDL.LU.64 R40, [R1+0x168] ;  /* 0x0001680001287983 */ /* 0x000f280000300a00 */
[----:B------:R-:W-:Y:S04]  /*86b0*/  STL [R1+0x474], R34 ;  /* 0x0004742201007387 */ /* 0x000fe80000100800 */
[----:B------:R0:W-:Y:S04]  /*86c0*/  STL [R1+0x478], R35 ;  /* 0x0004782301007387 */ /* 0x0001e80000100800 */
[----:B0-----:R-:W4:Y:S04]  /*86d0*/  LDL.LU.64 R34, [R1+0x160] ;  /* 0x0001600001227983 */ /* 0x001f280000300a00 */
[----:B------:R0:W-:Y:S01]  /*86e0*/  STL.64 [R1+0x198], R12 ;  /* 0x0001980c01007387 */ /* 0x0001e20000100a00 */
[----:B--2---:R-:W-:-:S05]  /*86f0*/  IMAD.WIDE R10, R58, 0x2, R10 ;  /* 0x000000023a0a7825 */ /* 0x004fca00078e020a */
[----:B------:R-:W-:Y:S04]  /*8700*/  STL.64 [R1+0x190], R10 ;  /* 0x0001900a01007387 */ /* 0x000fe80000100a00 */
[----:B0-----:R-:W2:Y:S04]  /*8710*/  LDL.LU.64 R12, [R1+0x760] ;  /* 0x00076000010c7983 */ /* 0x001ea80000300a00 */
[----:B---3--:R0:W-:Y:S04]  /*8720*/  STL [R1+0x470], R49 ;  /* 0x0004703101007387 */ /* 0x0081e80000100800 */
[----:B------:R1:W3:Y:S04]  /*8730*/  @P6 LDG.E.U16 R48, desc[UR16][R10.64] ;  /* 0x000000100a306981 */ /* 0x0002e8000c1e1500 */
[----:B0-----:R-:W2:Y:S04]  /*8740*/  LDL.LU R49, [R1+0x758] ;  /* 0x0007580001317983 */ /* 0x001ea80000300800 */
[----:B------:R-:W1:Y:S01]  /*8750*/  LDL.LU.64 R10, [R1+0x750] ;  /* 0x00075000010a7983 */ /* 0x000e620000300a00 */
[----:B------:R-:W-:-:S02]  /*8760*/  ISETP.GT.AND P5, PT, R0, 0x1c, PT ;  /* 0x0000001c0000780c */ /* 0x000fc40003fa4270 */
[----:B------:R-:W-:Y:S01]  /*8770*/  ISETP.GT.AND P4, PT, R0, 0x1d, PT ;  /* 0x0000001d0000780c */ /* 0x000fe20003f84270 */
[C---:B----4-:R-:W-:Y:S01]  /*8780*/  IMAD.WIDE R60, R58.reuse, 0x2, R60 ;  /* 0x000000023a3c7825 */ /* 0x050fe200078e023c */
[----:B------:R-:W-:Y:S02]  /*8790*/  PRMT R50, RZ, 0x7610, R50 ;  /* 0x00007610ff327816 */ /* 0x000fe40000000032 */
[----:B------:R-:W-:Y:S01]  /*87a0*/  PRMT R51, RZ, 0x7610, R51 ;  /* 0x00007610ff337816 */ /* 0x000fe20000000033 */
[----:B------:R-:W-:Y:S01]  /*87b0*/  IMAD.WIDE R52, R58, 0x2, R52 ;  /* 0x000000023a347825 */ /* 0x000fe200078e0234 */
[----:B------:R-:W-:-:S03]  /*87c0*/  ISETP.GT.AND P3, PT, R0, 0x1e, PT ;  /* 0x0000001e0000780c */ /* 0x000fc60003f64270 */
[C---:B------:R-:W-:Y:S02]  /*87d0*/  IMAD.WIDE R56, R58.reuse, 0x2, R56 ;  /* 0x000000023a387825 */ /* 0x040fe400078e0238 */
[----:B------:R-:W4:Y:S02]  /*87e0*/  @P5 LDG.E.U16 R50, desc[UR16][R60.64] ;  /* 0x000000103c325981 */ /* 0x000f24000c1e1500 */
[C---:B------:R-:W-:Y:S02]  /*87f0*/  IMAD.WIDE R46, R58.reuse, 0x2, R46 ;  /* 0x000000023a2e7825 */ /* 0x040fe400078e022e */
[----:B------:R-:W2:Y:S01]  /*8800*/  @P5 LDG.E.U16 R51, desc[UR16][R52.64] ;  /* 0x0000001034335981 */ /* 0x000ea2000c1e1500 */
[----:B------:R-:W-:Y:S01]  /*8810*/  PRMT R18, RZ, 0x7610, R18 ;  /* 0x00007610ff127816 */ /* 0x000fe20000000012 */
[----:B------:R-:W-:Y:S01]  /*8820*/  IMAD.WIDE R40, R58, 0x2, R40 ;  /* 0x000000023a287825 */ /* 0x000fe200078e0228 */
[----:B------:R-:W-:-:S06]  /*8830*/  PRMT R19, RZ, 0x7610, R19 ;  /* 0x00007610ff137816 */ /* 0x000fcc0000000013 */
[----:B------:R-:W2:Y:S01]  /*8840*/  @P3 LDG.E.U16 R19, desc[UR16][R40.64] ;  /* 0x0000001028133981 */ /* 0x000ea2000c1e1500 */
[----:B------:R-:W-:-:S05]  /*8850*/  IMAD.WIDE R34, R58, 0x2, R34 ;  /* 0x000000023a227825 */ /* 0x000fca00078e0222 */
[----:B------:R-:W2:Y:S01]  /*8860*/  @P3 LDG.E.U16 R18, desc[UR16][R34.64] ;  /* 0x0000001022123981 */ /* 0x000ea2000c1e1500 */
[----:B-1----:R-:W-:Y:S02]  /*8870*/  PRMT R10, RZ, 0x7610, R10 ;  /* 0x00007610ff0a7816 */ /* 0x002fe4000000000a */
[----:B------:R-:W-:-:S04]  /*8880*/  PRMT R11, RZ, 0x7610, R11 ;  /* 0x00007610ff0b7816 */ /* 0x000fc8000000000b */
[----:B------:R-:W2:Y:S04]  /*8890*/  @P4 LDG.E.U16 R10, desc[UR16][R56.64] ;  /* 0x00000010380a4981 */ /* 0x000ea8000c1e1500 */
[----:B------:R-:W2:Y:S04]  /*88a0*/  @P4 LDG.E.U16 R11, desc[UR16][R46.64] ;  /* 0x000000102e0b4981 */ /* 0x000ea8000c1e1500 */
[----:B---3--:R0:W-:Y:S04]  /*88b0*/  STL [R1+0x46c], R48 ;  /* 0x00046c3001007387 */ /* 0x0081e80000100800 */
[----:B0-----:R-:W3:Y:S04]  /*88c0*/  LDL.LU R48, [R1+0x748] ;  /* 0x0007480001307983 */ /* 0x001ee80000300800 */
[----:B------:R0:W-:Y:S04]  /*88d0*/  STL.64 [R1+0x188], R52 ;  /* 0x0001883401007387 */ /* 0x0001e80000100a00 */
[----:B------:R-:W-:Y:S04]  /*88e0*/  STL.64 [R1+0x180], R60 ;  /* 0x0001803c01007387 */ /* 0x000fe80000100a00 */
[----:B0-----:R-:W3:Y:S04]  /*88f0*/  LDL.LU.64 R52, [R1+0x740] ;  /* 0x0007400001347983 */ /* 0x001ee80000300a00 */
[----:B------:R-:W-:Y:S04]  /*8900*/  STL.64 [R1+0x178], R46 ;  /* 0x0001782e01007387 */ /* 0x000fe80000100a00 */
[----:B------:R-:W-:Y:S04]  /*8910*/  STL.64 [R1+0x170], R56 ;  /* 0x0001703801007387 */ /* 0x000fe80000100a00 */
[----:B----4-:R-:W-:Y:S04]  /*8920*/  STL [R1+0x464], R50 ;  /* 0x0004643201007387 */ /* 0x010fe80000100800 */
[----:B--2---:R0:W-:Y:S04]  /*8930*/  STL [R1+0x468], R51 ;  /* 0x0004683301007387 */ /* 0x0041e80000100800 */
[----:B0-----:R-:W2:Y:S04]  /*8940*/  LDL.LU.64 R50, [R1+0x158] ;  /* 0x0001580001327983 */ /* 0x001ea80000300a00 */
[----:B------:R-:W-:Y:S04]  /*8950*/  STL.64 [R1+0x168], R40 ;  /* 0x0001682801007387 */ /* 0x000fe80000100a00 */
[----:B------:R-:W4:Y:S04]  /*8960*/  LDL.LU.64 R46, [R1+0x150] ;  /* 0x00015000012e7983 */ /* 0x000f280000300a00 */
[----:B------:R-:W-:Y:S04]  /*8970*/  STL.64 [R1+0x160], R34 ;  /* 0x0001602201007387 */ /* 0x000fe80000100a00 */
[----:B------:R-:W-:Y:S04]  /*8980*/  STL [R1+0x45c], R10 ;  /* 0x00045c0a01007387 */ /* 0x000fe80000100800 */
[----:B------:R0:W-:Y:S04]  /*8990*/  STL [R1+0x460], R11 ;  /* 0x0004600b01007387 */ /* 0x0001e80000100800 */
[----:B0-----:R-:W4:Y:S04]  /*89a0*/  LDL.LU.64 R10, [R1+0x148] ;  /* 0x00014800010a7983 */ /* 0x001f280000300a00 */
[----:B------:R-:W4:Y:S04]  /*89b0*/  LDL.LU.64 R60, [R1+0x140] ;  /* 0x00014000013c7983 */ /* 0x000f280000300a00 */
[----:B------:R-:W-:Y:S04]  /*89c0*/  STL [R1+0x454], R18 ;  /* 0x0004541201007387 */ /* 0x000fe80000100800 */
[----:B------:R0:W-:Y:S04]  /*89d0*/  STL [R1+0x458], R19 ;  /* 0x0004581301007387 */ /* 0x0001e80000100800 */
[----:B0-----:R-:W4:Y:S04]  /*89e0*/  LDL.LU.64 R18, [R1+0x138] ;  /* 0x0001380001127983 */ /* 0x001f280000300a00 */
[----:B------:R-:W4:Y:S04]  /*89f0*/  LDL.LU.64 R56, [R1+0x130] ;  /* 0x0001300001387983 */ /* 0x000f280000300a00 */
[----:B------:R-:W4:Y:S04]  /*8a00*/  LDL.LU.64 R40, [R1+0x128] ;  /* 0x0001280001287983 */ /* 0x000f280000300a00 */
[----:B------:R-:W4:Y:S01]  /*8a10*/  LDL.LU.64 R34, [R1+0x120] ;  /* 0x0001200001227983 */ /* 0x000f220000300a00 */
[----:B------:R-:W-:-:S02]  /*8a20*/  ISETP.GT.AND P6, PT, R0, 0x1f, PT ;  /* 0x0000001f0000780c */ /* 0x000fc40003fc4270 */
[----:B---3--:R-:W-:Y:S02]  /*8a30*/  PRMT R48, RZ, 0x7610, R48 ;  /* 0x00007610ff307816 */ /* 0x008fe40000000030 */
[C---:B------:R-:W-:Y:S02]  /*8a40*/  ISETP.GT.AND P4, PT, R0.reuse, 0x21, PT ;  /* 0x000000210000780c */ /* 0x040fe40003f84270 */
[----:B------:R-:W-:Y:S02]  /*8a50*/  PRMT R49, RZ, 0x7610, R49 ;  /* 0x00007610ff317816 */ /* 0x000fe40000000031 */
[----:B------:R-:W-:Y:S01]  /*8a60*/  ISETP.GT.AND P5, PT, R0, 0x20, PT ;  /* 0x000000200000780c */ /* 0x000fe20003fa4270 */
[----:B--2---:R-:W-:Y:S01]  /*8a70*/  IMAD.WIDE R50, R58, 0x2, R50 ;  /* 0x000000023a327825 */ /* 0x004fe200078e0232 */
[----:B------:R-:W-:-:S04]  /*8a80*/  PRMT R12, RZ, 0x7610, R12 ;  /* 0x00007610ff0c7816 */ /* 0x000fc8000000000c */
[----:B------:R-:W2:Y:S01]  /*8a90*/  @P6 LDG.E.U16 R48, desc[UR16][R50.64] ;  /* 0x0000001032306981 */ /* 0x000ea2000c1e1500 */
[----:B----4-:R-:W-:Y:S01]  /*8aa0*/  IMAD.WIDE R46, R58, 0x2, R46 ;  /* 0x000000023a2e7825 */ /* 0x010fe200078e022e */
[----:B------:R-:W-:-:S04]  /*8ab0*/  PRMT R13, RZ, 0x7610, R13 ;  /* 0x00007610ff0d7816 */ /* 0x000fc8000000000d */
[----:B------:R-:W3:Y:S01]  /*8ac0*/  @P6 LDG.E.U16 R49, desc[UR16][R46.64] ;  /* 0x000000102e316981 */ /* 0x000ee2000c1e1500 */
[----:B------:R-:W-:Y:S02]  /*8ad0*/  PRMT R26, RZ, 0x7610, R26 ;  /* 0x00007610ff1a7816 */ /* 0x000fe4000000001a */
[----:B------:R-:W-:Y:S02]  /*8ae0*/  PRMT R27, RZ, 0x7610, R27 ;  /* 0x00007610ff1b7816 */ /* 0x000fe4000000001b */
[----:B------:R-:W-:Y:S02]  /*8af0*/  ISETP.GT.AND P3, PT, R0, 0x22, PT ;  /* 0x000000220000780c */ /* 0x000fe40003f64270 */
[----:B------:R-:W-:Y:S02]  /*8b00*/  PRMT R24, RZ, 0x7610, R24 ;  /* 0x00007610ff187816 */ /* 0x000fe40000000018 */
[----:B------:R-:W-:Y:S01]  /*8b10*/  PRMT R25, RZ, 0x7610, R25 ;  /* 0x00007610ff197816 */ /* 0x000fe20000000019 */
[----:B------:R-:W-:-:S05]  /*8b20*/  IMAD.WIDE R60, R58, 0x2, R60 ;  /* 0x000000023a3c7825 */ /* 0x000fca00078e023c */
[----:B------:R-:W4:Y:S01]  /*8b30*/  @P5 LDG.E.U16 R13, desc[UR16][R60.64] ;  /* 0x000000103c0d5981 */ /* 0x000f22000c1e1500 */
[----:B------:R-:W-:-:S05]  /*8b40*/  IMAD.WIDE R10, R58, 0x2, R10 ;  /* 0x000000023a0a7825 */ /* 0x000fca00078e020a */
[----:B------:R-:W4:Y:S01]  /*8b50*/  @P5 LDG.E.U16 R27, desc[UR16][R10.64] ;  /* 0x000000100a1b5981 */ /* 0x000f22000c1e1500 */
[----:B------:R-:W-:-:S05]  /*8b60*/  IMAD.WIDE R18, R58, 0x2, R18 ;  /* 0x000000023a127825 */ /* 0x000fca00078e0212 */
[----:B------:R-:W4:Y:S01]  /*8b70*/  @P4 LDG.E.U16 R12, desc[UR16][R18.64] ;  /* 0x00000010120c4981 */ /* 0x000f22000c1e1500 */
[----:B------:R-:W-:-:S05]  /*8b80*/  IMAD.WIDE R56, R58, 0x2, R56 ;  /* 0x000000023a387825 */ /* 0x000fca00078e0238 */
[----:B------:R-:W4:Y:S01]  /*8b90*/  @P4 LDG.E.U16 R26, desc[UR16][R56.64] ;  /* 0x00000010381a4981 */ /* 0x000f22000c1e1500 */
[----:B------:R-:W-:-:S04]  /*8ba0*/  IMAD.WIDE R34, R58, 0x2, R34 ;  /* 0x000000023a227825 */ /* 0x000fc800078e0222 */
[----:B------:R-:W-:Y:S01]  /*8bb0*/  IMAD.WIDE R40, R58, 0x2, R40 ;  /* 0x000000023a287825 */ /* 0x000fe200078e0228 */
[----:B------:R-:W4:Y:S04]  /*8bc0*/  @P3 LDG.E.U16 R24, desc[UR16][R34.64] ;  /* 0x0000001022183981 */ /* 0x000f28000c1e1500 */
[----:B------:R-:W4:Y:S04]  /*8bd0*/  @P3 LDG.E.U16 R25, desc[UR16][R40.64] ;  /* 0x0000001028193981 */ /* 0x000f28000c1e1500 */
[----:B------:R0:W-:Y:S04]  /*8be0*/  STL.64 [R1+0x158], R50 ;  /* 0x0001583201007387 */ /* 0x0001e80000100a00 */
[----:B------:R-:W-:Y:S04]  /*8bf0*/  STL.64 [R1+0x150], R46 ;  /* 0x0001502e01007387 */ /* 0x000fe80000100a00 */
[----:B0-----:R-:W4:Y:S04]  /*8c00*/  LDL.LU.64 R50, [R1+0x738] ;  /* 0x0007380001327983 */ /* 0x001f280000300a00 */
[----:B--2---:R0:W-:Y:S04]  /*8c10*/  STL [R1+0x450], R48 ;  /* 0x0004503001007387 */ /* 0x0041e80000100800 */
[----:B0-----:R-:W2:Y:S04]  /*8c20*/  LDL.LU R48, [R1+0x730] ;  /* 0x0007300001307983 */ /* 0x001ea80000300800 */
[----:B------:R-:W2:Y:S04]  /*8c30*/  LDL.LU.64 R46, [R1+0x728] ;  /* 0x00072800012e7983 */ /* 0x000ea80000300a00 */
[----:B---3--:R0:W-:Y:S04]  /*8c40*/  STL [R1+0x44c], R49 ;  /* 0x00044c3101007387 */ /* 0x0081e80000100800 */
[----:B0-----:R-:W2:Y:S04]  /*8c50*/  LDL.LU R49, [R1+0x720] ;  /* 0x0007200001317983 */ /* 0x001ea80000300800 */
[----:B------:R0:W-:Y:S04]  /*8c60*/  STL.64 [R1+0x148], R10 ;  /* 0x0001480a01007387 */ /* 0x0001e80000100a00 */
[----:B------:R-:W-:Y:S04]  /*8c70*/  STL.64 [R1+0x140], R60 ;  /* 0x0001403c01007387 */ /* 0x000fe80000100a00 */
[----:B0-----:R-:W3:Y:S04]  /*8c80*/  LDL.LU.64 R10, [R1+0x718] ;  /* 0x00071800010a7983 */ /* 0x001ee80000300a00 */
[----:B------:R-:W-:Y:S04]  /*8c90*/  STL.64 [R1+0x138], R18 ;  /* 0x0001381201007387 */ /* 0x000fe80000100a00 */
[----:B------:R-:W-:Y:S04]  /*8ca0*/  STL.64 [R1+0x130], R56 ;  /* 0x0001303801007387 */ /* 0x000fe80000100a00 */
[----:B----4-:R-:W-:Y:S04]  /*8cb0*/  STL [R1+0x380], R12 ;  /* 0x0003800c01007387 */ /* 0x010fe80000100800 */
[----:B------:R0:W-:Y:S04]  /*8cc0*/  STL [R1+0x384], R13 ;  /* 0x0003840d01007387 */ /* 0x0001e80000100800 */
[----:B0-----:R-:W4:Y:S04]  /*8cd0*/  LDL.LU.64 R12, [R1+0x118] ;  /* 0x00011800010c7983 */ /* 0x001f280000300a00 */
[----:B------:R-:W-:Y:S04]  /*8ce0*/  STL.64 [R1+0x128], R40 ;  /* 0x0001282801007387 */ /* 0x000fe80000100a00 */
[----:B------:R-:W2:Y:S04]  /*8cf0*/  LDL.LU.64 R18, [R1+0x110] ;  /* 0x0001100001127983 */ /* 0x000ea80000300a00 */
[----:B------:R-:W-:Y:S04]  /*8d00*/  STL.64 [R1+0x120], R34 ;  /* 0x0001202201007387 */ /* 0x000fe80000100a00 */
[----:B------:R-:W-:Y:S04]  /*8d10*/  STL [R1+0x448], R26 ;  /* 0x0004481a01007387 */ /* 0x000fe80000100800 */
[----:B------:R0:W-:Y:S04]  /*8d20*/  STL [R1+0x388], R27 ;  /* 0x0003881b01007387 */ /* 0x0001e80000100800 */
[----:B0-----:R-:W3:Y:S04]  /*8d30*/  LDL.LU.64 R26, [R1+0x108] ;  /* 0x00010800011a7983 */ /* 0x001ee80000300a00 */
[----:B------:R-:W3:Y:S04]  /*8d40*/  LDL.LU.64 R60, [R1+0x100] ;  /* 0x00010000013c7983 */ /* 0x000ee80000300a00 */
[----:B------:R-:W3:Y:S04]  /*8d50*/  LDL.LU.64 R34, [R1+0xf8] ;  /* 0x0000f80001227983 */ /* 0x000ee80000300a00 */
[----:B------:R-:W3:Y:S04]  /*8d60*/  LDL.LU.64 R56, [R1+0xf0] ;  /* 0x0000f00001387983 */ /* 0x000ee80000300a00 */
[----:B------:R-:W3:Y:S04]  /*8d70*/  LDL.LU.64 R40, [R1+0xe8] ;  /* 0x0000e80001287983 */ /* 0x000ee80000300a00 */
[----:B------:R-:W-:Y:S04]  /*8d80*/  STL [R1+0x440], R24 ;  /* 0x0004401801007387 */ /* 0x000fe80000100800 */
[----:B------:R0:W-:Y:S04]  /*8d90*/  STL [R1+0x444], R25 ;  /* 0x0004441901007387 */ /* 0x0001e80000100800 */
[----:B0-----:R-:W3:Y:S01]  /*8da0*/  LDL.LU.64 R24, [R1+0xe0] ;  /* 0x0000e00001187983 */ /* 0x001ee20000300a00 */
[----:B------:R-:W-:-:S02]  /*8db0*/  ISETP.GT.AND P6, PT, R0, 0x23, PT ;  /* 0x000000230000780c */ /* 0x000fc40003fc4270 */
[----:B------:R-:W-:Y:S02]  /*8dc0*/  PRMT R20, RZ, 0x7610, R20 ;  /* 0x00007610ff147816 */ /* 0x000fe40000000014 */
[C---:B------:R-:W-:Y:S02]  /*8dd0*/  ISETP.GT.AND P4, PT, R0.reuse, 0x25, PT ;  /* 0x000000250000780c */ /* 0x040fe40003f84270 */
[----:B------:R-:W-:Y:S02]  /*8de0*/  PRMT R21, RZ, 0x7610, R21 ;  /* 0x00007610ff157816 */ /* 0x000fe40000000015 */
[----:B------:R-:W-:Y:S02]  /*8df0*/  ISETP.GT.AND P5, PT, R0, 0x24, PT ;  /* 0x000000240000780c */ /* 0x000fe40003fa4270 */
[----:B------:R-:W-:Y:S02]  /*8e00*/  PRMT R28, RZ, 0x7610, R28 ;  /* 0x00007610ff1c7816 */ /* 0x000fe4000000001c */
[----:B------:R-:W-:-:S02]  /*8e10*/  PRMT R29, RZ, 0x7610, R29 ;  /* 0x00007610ff1d7816 */ /* 0x000fc4000000001d */
[----:B------:R-:W-:Y:S02]  /*8e20*/  ISETP.GT.AND P3, PT, R0, 0x26, PT ;  /* 0x000000260000780c */ /* 0x000fe40003f64270 */
[----:B------:R-:W-:Y:S02]  /*8e30*/  PRMT R38, RZ, 0x7610, R38 ;  /* 0x00007610ff267816 */ /* 0x000fe40000000026 */
[----:B------:R-:W-:Y:S02]  /*8e40*/  PRMT R39, RZ, 0x7610, R39 ;  /* 0x00007610ff277816 */ /* 0x000fe40000000027 */
[----:B------:R-:W-:Y:S02]  /*8e50*/  PRMT R16, RZ, 0x7610, R16 ;  /* 0x00007610ff107816 */ /* 0x000fe40000000010 */
[----:B------:R-:W-:Y:S01]  /*8e60*/  PRMT R17, RZ, 0x7610, R17 ;  /* 0x00007610ff117816 */ /* 0x000fe20000000011 */
[----:B----4-:R-:W-:-:S05]  /*8e70*/  IMAD.WIDE R12, R58, 0x2, R12 ;  /* 0x000000023a0c7825 */ /* 0x010fca00078e020c */
[----:B------:R-:W4:Y:S01]  /*8e80*/  @P6 LDG.E.U16 R20, desc[UR16][R12.64] ;  /* 0x000000100c146981 */ /* 0x000f22000c1e1500 */
[----:B--2---:R-:W-:-:S05]  /*8e90*/  IMAD.WIDE R18, R58, 0x2, R18 ;  /* 0x000000023a127825 */ /* 0x004fca00078e0212 */
[----:B------:R-:W2:Y:S01]  /*8ea0*/  @P6 LDG.E.U16 R21, desc[UR16][R18.64] ;  /* 0x0000001012156981 */ /* 0x000ea2000c1e1500 */
[----:B---3--:R-:W-:-:S04]  /*8eb0*/  IMAD.WIDE R60, R58, 0x2, R60 ;  /* 0x000000023a3c7825 */ /* 0x008fc800078e023c */
[C---:B------:R-:W-:Y:S01]  /*8ec0*/  IMAD.WIDE R34, R58.reuse, 0x2, R34 ;  /* 0x000000023a227825 */ /* 0x040fe200078e0222 */
[----:B------:R-:W3:Y:S04]  /*8ed0*/  @P5 LDG.E.U16 R29, desc[UR16][R60.64] ;  /* 0x000000103c1d5981 */ /* 0x000ee8000c1e1500 */
[----:B------:R-:W3:Y:S01]  /*8ee0*/  @P4 LDG.E.U16 R28, desc[UR16][R34.64] ;  /* 0x00000010221c4981 */ /* 0x000ee2000c1e1500 */
[----:B------:R-:W-:-:S04]  /*8ef0*/  IMAD.WIDE R56, R58, 0x2, R56 ;  /* 0x000000023a387825 */ /* 0x000fc800078e0238 */
[C---:B------:R-:W-:Y:S01]  /*8f00*/  IMAD.WIDE R26, R58.reuse, 0x2, R26 ;  /* 0x000000023a1a7825 */ /* 0x040fe200078e021a */
[----:B------:R-:W3:Y:S03]  /*8f10*/  @P4 LDG.E.U16 R38, desc[UR16][R56.64] ;  /* 0x0000001038264981 */ /* 0x000ee6000c1e1500 */
[C---:B------:R-:W-:Y:S01]  /*8f20*/  IMAD.WIDE R40, R58.reuse, 0x2, R40 ;  /* 0x000000023a287825 */ /* 0x040fe200078e0228 */
[----:B------:R-:W3:Y:S04]  /*8f30*/  @P5 LDG.E.U16 R39, desc[UR16][R26.64] ;  /* 0x000000101a275981 */ /* 0x000ee8000c1e1500 */
[----:B------:R-:W3:Y:S01]  /*8f40*/  @P3 LDG.E.U16 R17, desc[UR16][R40.64] ;  /* 0x0000001028113981 */ /* 0x000ee2000c1e1500 */
[----:B------:R-:W-:-:S05]  /*8f50*/  IMAD.WIDE R24, R58, 0x2, R24 ;  /* 0x000000023a187825 */ /* 0x000fca00078e0218 */
[----:B------:R-:W3:Y:S04]  /*8f60*/  @P3 LDG.E.U16 R16, desc[UR16][R24.64] ;  /* 0x0000001018103981 */ /* 0x000ee8000c1e1500 */
[----:B------:R0:W-:Y:S04]  /*8f70*/  STL.64 [R1+0x118], R12 ;  /* 0x0001180c01007387 */ /* 0x0001e80000100a00 */
[----:B------:R-:W-:Y:S04]  /*8f80*/  STL.64 [R1+0x110], R18 ;  /* 0x0001101201007387 */ /* 0x000fe80000100a00 */
[----:B0-----:R-:W3:Y:S04]  /*8f90*/  LDL.LU.64 R12, [R1+0x710] ;  /* 0x00071000010c7983 */ /* 0x001ee80000300a00 */
[----:B----4-:R0:W-:Y:S04]  /*8fa0*/  STL [R1+0x43c], R20 ;  /* 0x00043c1401007387 */ /* 0x0101e80000100800 */
[----:B0-----:R-:W4:Y:S04]  /*8fb0*/  LDL.LU R20, [R1+0x708] ;  /* 0x0007080001147983 */ /* 0x001f280000300800 */
[----:B------:R-:W4:Y:S04]  /*8fc0*/  LDL.LU.64 R18, [R1+0x700] ;  /* 0x0007000001127983 */ /* 0x000f280000300a00 */
[----:B--2---:R0:W-:Y:S04]  /*8fd0*/  STL [R1+0x438], R21 ;  /* 0x0004381501007387 */ /* 0x0041e80000100800 */
[----:B0-----:R-:W2:Y:S04]  /*8fe0*/  LDL.LU R21, [R1+0x6f8] ;  /* 0x0006f80001157983 */ /* 0x001ea80000300800 */
[----:B------:R0:W-:Y:S04]  /*8ff0*/  STL.64 [R1+0x108], R26 ;  /* 0x0001081a01007387 */ /* 0x0001e80000100a00 */
[----:B------:R-:W-:Y:S04]  /*9000*/  STL.64 [R1+0x100], R60 ;  /* 0x0001003c01007387 */ /* 0x000fe80000100a00 */
[----:B0-----:R-:W2:Y:S04]  /*9010*/  LDL.LU.64 R26, [R1+0x6f0] ;  /* 0x0006f000011a7983 */ /* 0x001ea80000300a00 */
[----:B------:R-:W-:Y:S04]  /*9020*/  STL.64 [R1+0xf8], R34 ;  /* 0x0000f82201007387 */ /* 0x000fe80000100a00 */
[----:B------:R-:W-:Y:S04]  /*9030*/  STL.64 [R1+0xf0], R56 ;  /* 0x0000f03801007387 */ /* 0x000fe80000100a00 */
[----:B---3--:R-:W-:Y:S04]  /*9040*/  STL [R1+0x42c], R28 ;  /* 0x00042c1c01007387 */ /* 0x008fe80000100800 */
[----:B------:R0:W-:Y:S04]  /*9050*/  STL [R1+0x430], R29 ;  /* 0x0004301d01007387 */ /* 0x0001e80000100800 */
[----:B0-----:R-:W3:Y:S04]  /*9060*/  LDL.LU.64 R28, [R1+0xd8] ;  /* 0x0000d800011c7983 */ /* 0x001ee80000300a00 */
[----:B------:R-:W-:Y:S04]  /*9070*/  STL.64 [R1+0xe8], R40 ;  /* 0x0000e82801007387 */ /* 0x000fe80000100a00 */
[----:B------:R-:W2:Y:S04]  /*9080*/  LDL.LU.64 R34, [R1+0xd0] ;  /* 0x0000d00001227983 */ /* 0x000ea80000300a00 */
[----:B------:R-:W-:Y:S04]  /*9090*/  STL.64 [R1+0xe0], R24 ;  /* 0x0000e01801007387 */ /* 0x000fe80000100a00 */
[----:B------:R-:W-:Y:S04]  /*90a0*/  STL [R1+0x428], R38 ;  /* 0x0004282601007387 */ /* 0x000fe80000100800 */
[----:B------:R0:W-:Y:S04]  /*90b0*/  STL [R1+0x434], R39 ;  /* 0x0004342701007387 */ /* 0x0001e80000100800 */
[----:B0-----:R-:W4:Y:S04]  /*90c0*/  LDL.LU.64 R38, [R1+0xc8] ;  /* 0x0000c80001267983 */ /* 0x001f280000300a00 */
[----:B------:R-:W4:Y:S04]  /*90d0*/  LDL.LU.64 R60, [R1+0xc0] ;  /* 0x0000c000013c7983 */ /* 0x000f280000300a00 */
[----:B------:R-:W4:Y:S04]  /*90e0*/  LDL.LU.64 R40, [R1+0xb8] ;  /* 0x0000b80001287983 */ /* 0x000f280000300a00 */
[----:B------:R-:W-:Y:S04]  /*90f0*/  STL [R1+0x420], R16 ;  /* 0x0004201001007387 */ /* 0x000fe80000100800 */
[----:B------:R0:W-:Y:S04]  /*9100*/  STL [R1+0x424], R17 ;  /* 0x0004241101007387 */ /* 0x0001e80000100800 */
[----:B0-----:R-:W4:Y:S04]  /*9110*/  LDL.LU.64 R16, [R1+0xb0] ;  /* 0x0000b00001107983 */ /* 0x001f280000300a00 */
[----:B------:R-:W4:Y:S04]  /*9120*/  LDL.LU.64 R56, [R1+0xa8] ;  /* 0x0000a80001387983 */ /* 0x000f280000300a00 */
[----:B------:R-:W4:Y:S01]  /*9130*/  LDL.LU.64 R24, [R1+0xa0] ;  /* 0x0000a00001187983 */ /* 0x000f220000300a00 */
[----:B------:R-:W-:-:S02]  /*9140*/  ISETP.GT.AND P6, PT, R0, 0x27, PT ;  /* 0x000000270000780c */ /* 0x000fc40003fc4270 */
[----:B------:R-:W-:Y:S02]  /*9150*/  PRMT R36, RZ, 0x7610, R36 ;  /* 0x00007610ff247816 */ /* 0x000fe40000000024 */
[----:B------:R-:W-:Y:S02]  /*9160*/  PRMT R37, RZ, 0x7610, R37 ;  /* 0x00007610ff257816 */ /* 0x000fe40000000025 */
[C---:B------:R-:W-:Y:S02]  /*9170*/  ISETP.GT.AND P5, PT, R0.reuse, 0x28, PT ;  /* 0x000000280000780c */ /* 0x040fe40003fa4270 */
        /* <DEDUP_REMOVED lines=8> */
[----:B---3--:R-:W-:-:S05]  /*9200*/  IMAD.WIDE R28, R58, 0x2, R28 ;  /* 0x000000023a1c7825 */ /* 0x008fca00078e021c */
[----:B------:R-:W3:Y:S01]  /*9210*/  @P6 LDG.E.U16 R36, desc[UR16][R28.64] ;  /* 0x000000101c246981 */ /* 0x000ee2000c1e1500 */
[----:B--2---:R-:W-:-:S05]  /*9220*/  IMAD.WIDE R34, R58, 0x2, R34 ;  /* 0x000000023a227825 */ /* 0x004fca00078e0222 */
[----:B------:R-:W2:Y:S01]  /*9230*/  @P6 LDG.E.U16 R37, desc[UR16][R34.64] ;  /* 0x0000001022256981 */ /* 0x000ea2000c1e1500 */
[----:B----4-:R-:W-:-:S04]  /*9240*/  IMAD.WIDE R38, R58, 0x2, R38 ;  /* 0x000000023a267825 */ /* 0x010fc800078e0226 */
[C---:B------:R-:W-:Y:S01]  /*9250*/  IMAD.WIDE R60, R58.reuse, 0x2, R60 ;  /* 0x000000023a3c7825 */ /* 0x040fe200078e023c */
[----:B------:R-:W4:Y:S03]  /*9260*/  @P5 LDG.E.U16 R43, desc[UR16][R38.64] ;  /* 0x00000010262b5981 */ /* 0x000f26000c1e1500 */
[C---:B------:R-:W-:Y:S01]  /*9270*/  IMAD.WIDE R40, R58.reuse, 0x2, R40 ;  /* 0x000000023a287825 */ /* 0x040fe200078e0228 */
[----:B------:R-:W4:Y:S04]  /*9280*/  @P5 LDG.E.U16 R42, desc[UR16][R60.64] ;  /* 0x000000103c2a5981 */ /* 0x000f28000c1e1500 */
        /* <DEDUP_REMOVED lines=10> */
[----:B---3--:R0:W-:Y:S04]  /*9330*/  STL [R1+0x41c], R36 ;  /* 0x00041c2401007387 */ /* 0x0081e80000100800 */
[----:B0-----:R-:W3:Y:S04]  /*9340*/  LDL.LU R36, [R1+0x6e0] ;  /* 0x0006e00001247983 */ /* 0x001ee80000300800 */
[----:B------:R-:W3:Y:S04]  /*9350*/  LDL.LU.64 R34, [R1+0x6d8] ;  /* 0x0006d80001227983 */ /* 0x000ee80000300a00 */
[----:B--2---:R0:W-:Y:S04]  /*9360*/  STL [R1+0x418], R37 ;  /* 0x0004182501007387 */ /* 0x0041e80000100800 */
[----:B0-----:R-:W2:Y:S04]  /*9370*/  LDL.LU R37, [R1+0x6d0] ;  /* 0x0006d00001257983 */ /* 0x001ea80000300800 */
[----:B------:R0:W-:Y:S04]  /*9380*/  STL.64 [R1+0xc8], R38 ;  /* 0x0000c82601007387 */ /* 0x0001e80000100a00 */
[----:B------:R-:W-:Y:S04]  /*9390*/  STL.64 [R1+0xc0], R60 ;  /* 0x0000c03c01007387 */ /* 0x000fe80000100a00 */
[----:B0-----:R-:W2:Y:S04]  /*93a0*/  LDL.LU.64 R38, [R1+0x6c8] ;  /* 0x0006c80001267983 */ /* 0x001ea80000300a00 */
[----:B------:R0:W-:Y:S04]  /*93b0*/  STL.64 [R1+0xb8], R40 ;  /* 0x0000b82801007387 */ /* 0x0001e80000100a00 */
[----:B------:R-:W-:Y:S04]  /*93c0*/  STL.64 [R1+0xb0], R16 ;  /* 0x0000b01001007387 */ /* 0x000fe80000100a00 */
[----:B0-----:R-:W2:Y:S04]  /*93d0*/  LDL.LU.64 R40, [R1+0x98] ;  /* 0x0000980001287983 */ /* 0x001ea80000300a00 */
[----:B------:R-:W-:Y:S04]  /*93e0*/  STL.64 [R1+0xa8], R56 ;  /* 0x0000a83801007387 */ /* 0x000fe80000100a00 */
[----:B----4-:R-:W-:Y:S04]  /*93f0*/  STL [R1+0x378], R42 ;  /* 0x0003782a01007387 */ /* 0x010fe80000100800 */
[----:B------:R0:W-:Y:S04]  /*9400*/  STL [R1+0x37c], R43 ;  /* 0x00037c2b01007387 */ /* 0x0001e80000100800 */
[----:B0-----:R-:W4:Y:S04]  /*9410*/  LDL.LU.64 R42, [R1+0x90] ;  /* 0x00009000012a7983 */ /* 0x001f280000300a00 */
[----:B------:R-:W-:Y:S04]  /*9420*/  STL.64 [R1+0xa0], R24 ;  /* 0x0000a01801007387 */ /* 0x000fe80000100a00 */
[----:B------:R-:W-:Y:S04]  /*9430*/  STL [R1+0x410], R14 ;  /* 0x0004100e01007387 */ /* 0x000fe80000100800 */
        /* <DEDUP_REMOVED lines=8> */
[----:B------:R-:W3:Y:S01]  /*94c0*/  LDL.LU.64 R56, [R1+0x30] ;  /* 0x0000300001387983 */ /* 0x000ee20000300a00 */
[----:B------:R-:W-:-:S02]  /*94d0*/  ISETP.GT.AND P6, PT, R0, 0x2b, PT ;  /* 0x0000002b0000780c */ /* 0x000fc40003fc4270 */
[----:B------:R-:W-:Y:S02]  /*94e0*/  PRMT R44, RZ, 0x7610, R44 ;  /* 0x00007610ff2c7816 */ /* 0x000fe4000000002c */
[C---:B------:R-:W-:Y:S02]  /*94f0*/  ISETP.GT.AND P5, PT, R0.reuse, 0x2c, PT ;  /* 0x0000002c0000780c */ /* 0x040fe40003fa4270 */
[----:B------:R-:W-:Y:S02]  /*9500*/  PRMT R45, RZ, 0x7610, R45 ;  /* 0x00007610ff2d7816 */ /* 0x000fe4000000002d */
[----:B------:R-:W-:Y:S02]  /*9510*/  ISETP.GT.AND P3, PT, R0, 0x30, PT ;  /* 0x000000300000780c */ /* 0x000fe40003f64270 */
[----:B------:R-:W-:Y:S02]  /*9520*/  PRMT R8, RZ, 0x7610, R8 ;  /* 0x00007610ff087816 */ /* 0x000fe40000000008 */
[----:B------:R-:W-:-:S02]  /*9530*/  PRMT R9, RZ, 0x7610, R9 ;  /* 0x00007610ff097816 */ /* 0x000fc40000000009 */
[----:B------:R-:W-:Y:S02]  /*9540*/  PRMT R30, RZ, 0x7610, R30 ;  /* 0x00007610ff1e7816 */ /* 0x000fe4000000001e */
[----:B------:R-:W-:Y:S02]  /*9550*/  PRMT R31, RZ, 0x7610, R31 ;  /* 0x00007610ff1f7816 */ /* 0x000fe4000000001f */
[----:B------:R-:W-:Y:S02]  /*9560*/  PRMT R6, RZ, 0x7610, R6 ;  /* 0x00007610ff067816 */ /* 0x000fe40000000006 */
[----:B------:R-:W-:Y:S01]  /*9570*/  PRMT R7, RZ, 0x7610, R7 ;  /* 0x00007610ff077816 */ /* 0x000fe20000000007 */
[----:B--2---:R-:W-:-:S05]  /*9580*/  IMAD.WIDE R40, R58, 0x2, R40 ;  /* 0x000000023a287825 */ /* 0x004fca00078e0228 */
[----:B------:R-:W2:Y:S01]  /*9590*/  @P6 LDG.E.U16 R44, desc[UR16][R40.64] ;  /* 0x00000010282c6981 */ /* 0x000ea2000c1e1500 */
[----:B----4-:R-:W-:-:S05]  /*95a0*/  IMAD.WIDE R42, R58, 0x2, R42 ;  /* 0x000000023a2a7825 */ /* 0x010fca00078e022a */
[----:B------:R-:W4:Y:S01]  /*95b0*/  @P6 LDG.E.U16 R45, desc[UR16][R42.64] ;  /* 0x000000102a2d6981 */ /* 0x000f22000c1e1500 */
[----:B------:R-:W-:Y:S01]  /*95c0*/  ISETP.GT.AND P6, PT, R0, 0x31, PT ;  /* 0x000000310000780c */ /* 0x000fe20003fc4270 */
        /* <DEDUP_REMOVED lines=8> */
[----:B------:R-:W3:Y:S03]  /*9650*/  @P3 LDG.E.U16 R31, desc[UR16][R24.64] ;  /* 0x00000010181f3981 */ /* 0x000ee6000c1e1500 */
[C---:B------:R-:W-:Y:S01]  /*9660*/  IMAD.WIDE R56, R58.reuse, 0x2, R56 ;  /* 0x000000023a387825 */ /* 0x040fe200078e0238 */
[----:B------:R-:W3:Y:S04]  /*9670*/  @P6 LDG.E.U16 R7, desc[UR16][R60.64] ;  /* 0x000000103c076981 */ /* 0x000ee8000c1e1500 */
[----:B------:R-:W3:Y:S04]  /*9680*/  @P6 LDG.E.U16 R6, desc[UR16][R56.64] ;  /* 0x0000001038066981 */ /* 0x000ee8000c1e1500 */
[----:B------:R0:W-:Y:S04]  /*9690*/  STL.64 [R1+0x98], R40 ;  /* 0x0000982801007387 */ /* 0x0001e80000100a00 */
[----:B------:R-:W-:Y:S04]  /*96a0*/  STL.64 [R1+0x90], R42 ;  /* 0x0000902a01007387 */ /* 0x000fe80000100a00 */
[----:B0-----:R-:W3:Y:S04]  /*96b0*/  LDL.LU.64 R40, [R1+0x6c0] ;  /* 0x0006c00001287983 */ /* 0x001ee80000300a00 */
[----:B--2---:R0:W-:Y:S04]  /*96c0*/  STL [R1+0x404], R44 ;  /* 0x0004042c01007387 */ /* 0x0041e80000100800 */
[----:B0-----:R-:W2:Y:S04]  /*96d0*/  LDL.LU R44, [R1+0x6b8] ;  /* 0x0006b800012c7983 */ /* 0x001ea80000300800 */
[----:B------:R-:W2:Y:S04]  /*96e0*/  LDL.LU.64 R42, [R1+0x6b0] ;  /* 0x0006b000012a7983 */ /* 0x000ea80000300a00 */
[----:B----4-:R0:W-:Y:S04]  /*96f0*/  STL [R1+0x400], R45 ;  /* 0x0004002d01007387 */ /* 0x0101e80000100800 */
[----:B0-----:R-:W2:Y:S04]  /*9700*/  LDL.LU R45, [R1+0x6a8] ;  /* 0x0006a800012d7983 */ /* 0x001ea80000300800 */
[----:B------:R0:W-:Y:S04]  /*9710*/  STL.64 [R1+0x88], R14 ;  /* 0x0000880e01007387 */ /* 0x0001e80000100a00 */
[----:B------:R1:W-:Y:S04]  /*9720*/  STL.64 [R1+0x80], R16 ;  /* 0x0000801001007387 */ /* 0x0003e80000100a00 */
[----:B0-----:R-:W4:Y:S04]  /*9730*/  LDL.LU.64 R14, [R1+0x6a0] ;  /* 0x0006a000010e7983 */ /* 0x001f280000300a00 */
[----:B-1----:R-:W2:Y:S04]  /*9740*/  LDL.LU.64 R16, [R1+0x698] ;  /* 0x0006980001107983 */ /* 0x002ea80000300a00 */
[----:B---3--:R-:W-:Y:S04]  /*9750*/  STL [R1+0x3f8], R8 ;  /* 0x0003f80801007387 */ /* 0x008fe80000100800 */
[----:B------:R0:W-:Y:S04]  /*9760*/  STL [R1+0x3fc], R9 ;  /* 0x0003fc0901007387 */ /* 0x0001e80000100800 */
[----:B0-----:R-:W3:Y:S04]  /*9770*/  LDL.LU.64 R8, [R1+0x28] ;  /* 0x0000280001087983 */ /* 0x001ee80000300a00 */
[----:B------:R0:W-:Y:S04]  /*9780*/  STL.64 [R1+0x48], R22 ;  /* 0x0000481601007387 */ /* 0x0001e80000100a00 */
[----:B------:R-:W-:Y:S04]  /*9790*/  STL.64 [R1+0x40], R24 ;  /* 0x0000401801007387 */ /* 0x000fe80000100a00 */
[----:B0-----:R-:W2:Y:S04]  /*97a0*/  LDL.LU.64 R22, [R1+0x690] ;  /* 0x0006900001167983 */ /* 0x001ea80000300a00 */
[----:B------:R0:W-:Y:S04]  /*97b0*/  STL [R1+0x374], R30 ;  /* 0x0003741e01007387 */ /* 0x0001e80000100800 */
[----:B0-----:R-:W2:Y:S04]  /*97c0*/  LDL.LU R30, [R1+0x688] ;  /* 0x00068800011e7983 */ /* 0x001ea80000300800 */
[----:B------:R-:W2:Y:S04]  /*97d0*/  LDL.LU.64 R24, [R1+0x680] ;  /* 0x0006800001187983 */ /* 0x000ea80000300a00 */
[----:B------:R0:W-:Y:S04]  /*97e0*/  STL [R1+0x370], R31 ;  /* 0x0003701f01007387 */ /* 0x0001e80000100800 */
[----:B0-----:R-:W2:Y:S04]  /*97f0*/  LDL.LU R31, [R1+0x678] ;  /* 0x00067800011f7983 */ /* 0x001ea80000300800 */
[----:B------:R-:W-:Y:S04]  /*9800*/  STL.64 [R1+0x38], R60 ;  /* 0x0000383c01007387 */ /* 0x000fe80000100a00 */
[----:B------:R-:W-:Y:S04]  /*9810*/  STL.64 [R1+0x30], R56 ;  /* 0x0000303801007387 */ /* 0x000fe80000100a00 */
[----:B------:R-:W-:Y:S04]  /*9820*/  STL [R1+0x3f0], R6 ;  /* 0x0003f00601007387 */ /* 0x000fe80000100800 */
[----:B------:R0:W-:Y:S04]  /*9830*/  STL [R1+0x3f4], R7 ;  /* 0x0003f40701007387 */ /* 0x0001e80000100800 */
[----:B0-----:R-:W2:Y:S01]  /*9840*/  LDL.LU.64 R6, [R1+0x20] ;  /* 0x0000200001067983 */ /* 0x001ea20000300a00 */
[----:B------:R-:W-:Y:S01]  /*9850*/  IMAD.WIDE R52, R58, 0x2, R52 ;  /* 0x000000023a347825 */ /* 0x000fe200078e0234 */
[----:B------:R-:W-:-:S03]  /*9860*/  ISETP.GT.AND P5, PT, R0, 0x38, PT ;  /* 0x000000380000780c */ /* 0x000fc60003fa4270 */
[C---:B------:R-:W-:Y:S01]  /*9870*/  IMAD.WIDE R50, R58.reuse, 0x2, R50 ;  /* 0x000000023a327825 */ /* 0x040fe200078e0232 */
[----:B------:R-:W-:Y:S04]  /*9880*/  STL [R1+0x54c], R52 ;  /* 0x00054c3401007387 */ /* 0x000fe80000100800 */
[----:B------:R-:W-:Y:S01]  /*9890*/  STL [R1+0x548], R53 ;  /* 0x0005483501007387 */ /* 0x000fe20000100800 */
[----:B------:R-:W-:Y:S01]  /*98a0*/  IMAD.WIDE R48, R58, 0x2, R48 ;  /* 0x000000023a307825 */ /* 0x000fe200078e0230 */
[----:B------:R-:W-:Y:S02]  /*98b0*/  PRMT R54, RZ, 0x7610, R54 ;  /* 0x00007610ff367816 */ /* 0x000fe40000000036 */
[C---:B------:R-:W-:Y:S02]  /*98c0*/  ISETP.GT.AND P3, PT, R0.reuse, 0x32, PT ;  /* 0x000000320000780c */ /* 0x040fe40003f64270 */
[----:B------:R-:W-:-:S02]  /*98d0*/  ISETP.GT.AND P6, PT, R0, 0x39, PT ;  /* 0x000000390000780c */ /* 0x000fc40003fc4270 */
[----:B------:R-:W-:Y:S01]  /*98e0*/  PRMT R55, RZ, 0x7610, R55 ;  /* 0x00007610ff377816 */ /* 0x000fe20000000037 */
[----:B------:R-:W4:Y:S01]  /*98f0*/  @P5 LDG.E.U16 R54, desc[UR16][R50.64] ;  /* 0x0000001032365981 */ /* 0x000f22000c1e1500 */
[----:B------:R-:W-:Y:S02]  /*9900*/  PRMT R4, RZ, 0x7610, R4 ;  /* 0x00007610ff047816 */ /* 0x000fe40000000004 */
[----:B------:R-:W-:Y:S02]  /*9910*/  PRMT R5, RZ, 0x7610, R5 ;  /* 0x00007610ff057816 */ /* 0x000fe40000000005 */
[----:B------:R-:W4:Y:S01]  /*9920*/  @P5 LDG.E.U16 R55, desc[UR16][R52.64] ;  /* 0x0000001034375981 */ /* 0x000f22000c1e1500 */
[----:B------:R-:W-:Y:S01]  /*9930*/  PRMT R2, RZ, 0x7610, R2 ;  /* 0x00007610ff027816 */ /* 0x000fe20000000002 */
[----:B------:R-:W-:Y:S01]  /*9940*/  IMAD.WIDE R46, R58, 0x2, R46 ;  /* 0x000000023a2e7825 */ /* 0x000fe200078e022e */
[----:B------:R-:W-:-:S04]  /*9950*/  PRMT R3, RZ, 0x7610, R3 ;  /* 0x00007610ff037816 */ /* 0x000fc80000000003 */
[----:B------:R-:W4:Y:S04]  /*9960*/  @P6 LDG.E.U16 R2, desc[UR16][R46.64] ;  /* 0x000000102e026981 */ /* 0x000f28000c1e1500 */
[----:B------:R-:W4:Y:S01]  /*9970*/  @P6 LDG.E.U16 R3, desc[UR16][R48.64] ;  /* 0x0000001030036981 */ /* 0x000f22000c1e1500 */
[----:B---3--:R-:W-:-:S05]  /*9980*/  IMAD.WIDE R8, R58, 0x2, R8 ;  /* 0x000000023a087825 */ /* 0x008fca00078e0208 */
[----:B------:R-:W-:Y:S04]  /*9990*/  STL.64 [R1+0x28], R8 ;  /* 0x0000280801007387 */ /* 0x000fe80000100a00 */
[----:B------:R-:W-:Y:S04]  /*99a0*/  STL.64 [R1+0x628], R52 ;  /* 0x0006283401007387 */ /* 0x000fe80000100a00 */
[----:B------:R-:W-:Y:S04]  /*99b0*/  STL [R1+0x554], R50 ;  /* 0x0005543201007387 */ /* 0x000fe80000100800 */
[----:B------:R-:W-:Y:S04]  /*99c0*/  STL [R1+0x550], R51 ;  /* 0x0005503301007387 */ /* 0x000fe80000100800 */
[----:B------:R0:W-:Y:S04]  /*99d0*/  STL.64 [R1+0x640], R50 ;  /* 0x0006403201007387 */ /* 0x0001e80000100a00 */
[----:B------:R-:W3:Y:S01]  /*99e0*/  @P3 LDG.E.U16 R5, desc[UR16][R8.64] ;  /* 0x0000001008053981 */ /* 0x000ee2000c1e1500 */
[----:B--2---:R-:W-:-:S05]  /*99f0*/  IMAD.WIDE R6, R58, 0x2, R6 ;  /* 0x000000023a067825 */ /* 0x004fca00078e0206 */
[----:B------:R-:W-:Y:S04]  /*9a00*/  STL.64 [R1+0x20], R6 ;  /* 0x0000200601007387 */ /* 0x000fe80000100a00 */
[----:B------:R-:W-:Y:S04]  /*9a10*/  STL [R1+0x55c], R48 ;  /* 0x00055c3001007387 */ /* 0x000fe80000100800 */
[----:B------:R-:W-:Y:S04]  /*9a20*/  STL [R1+0x658], R48 ;  /* 0x0006583001007387 */ /* 0x000fe80000100800 */
[----:B------:R-:W-:Y:S04]  /*9a30*/  STL [R1+0x558], R49 ;  /* 0x0005583101007387 */ /* 0x000fe80000100800 */
[----:B------:R-:W-:Y:S04]  /*9a40*/  STL [R1+0x668], R49 ;  /* 0x0006683101007387 */ /* 0x000fe80000100800 */
[----:B------:R-:W2:Y:S04]  /*9a50*/  LDL.LU.64 R56, [R1+0x10] ;  /* 0x0000100001387983 */ /* 0x000ea80000300a00 */
[----:B0-----:R-:W2:Y:S04]  /*9a60*/  LDL.LU.64 R50, [R1+0x78] ;  /* 0x0000780001327983 */ /* 0x001ea80000300a00 */
[----:B------:R-:W3:Y:S01]  /*9a70*/  @P3 LDG.E.U16 R4, desc[UR16][R6.64] ;  /* 0x0000001006043981 */ /* 0x000ee2000c1e1500 */
[----:B------:R-:W-:Y:S01]  /*9a80*/  ISETP.GT.AND P5, PT, R0, 0x3a, PT ;  /* 0x0000003a0000780c */ /* 0x000fe20003fa4270 */
[----:B------:R-:W-:-:S04]  /*9a90*/  IMAD.WIDE R10, R58, 0x2, R10 ;  /* 0x000000023a0a7825 */ /* 0x000fc800078e020a */
[----:B------:R-:W-:Y:S01]  /*9aa0*/  IMAD.WIDE R44, R58, 0x2, R44 ;  /* 0x000000023a2c7825 */ /* 0x000fe200078e022c */
[----:B--2---:R-:W-:Y:S04]  /*9ab0*/  STL [R1+0x66c], R51 ;  /* 0x00066c3301007387 */ /* 0x004fe80000100800 */
[----:B------:R-:W2:Y:S04]  /*9ac0*/  LDL.LU.64 R52, [R1+0x70] ;  /* 0x0000700001347983 */ /* 0x000ea80000300a00 */
[----:B----4-:R-:W-:Y:S04]  /*9ad0*/  STL [R1+0x35c], R54 ;  /* 0x00035c3601007387 */ /* 0x010fe80000100800 */
[----:B------:R0:W-:Y:S04]  /*9ae0*/  STL [R1+0x360], R55 ;  /* 0x0003603701007387 */ /* 0x0001e80000100800 */
[----:B0-----:R-:W4:Y:S04]  /*9af0*/  LDL.LU.64 R54, [R1+0x8] ;  /* 0x0000080001367983 */ /* 0x001f280000300a00 */
[----:B------:R-:W2:Y:S04]  /*9b00*/  LDL.LU.64 R8, [R1] ;  /* 0x0000000001087983 */ /* 0x000ea80000300a00 */
[----:B------:R-:W2:Y:S04]  /*9b10*/  LDL.LU.64 R6, [R1+0x68] ;  /* 0x0000680001067983 */ /* 0x000ea80000300a00 */
[----:B---3--:R-:W-:Y:S04]  /*9b20*/  STL [R1+0x3e8], R4 ;  /* 0x0003e80401007387 */ /* 0x008fe80000100800 */
[----:B------:R0:W-:Y:S04]  /*9b30*/  STL [R1+0x3ec], R5 ;  /* 0x0003ec0501007387 */ /* 0x0001e80000100800 */
[----:B0-----:R-:W3:Y:S04]  /*9b40*/  LDL.LU.64 R4, [R1+0x60] ;  /* 0x0000600001047983 */ /* 0x001ee80000300a00 */
[----:B------:R-:W-:Y:S04]  /*9b50*/  STL [R1+0x3d8], R2 ;  /* 0x0003d80201007387 */ /* 0x000fe80000100800 */
[----:B------:R0:W-:Y:S01]  /*9b60*/  STL [R1+0x3dc], R3 ;  /* 0x0003dc0301007387 */ /* 0x0001e20000100800 */
[----:B------:R-:W-:-:S06]  /*9b70*/  PRMT R51, RZ, 0x7610, R51 ;  /* 0x00007610ff337816 */ /* 0x000fcc0000000033 */
[----:B------:R-:W3:Y:S04]  /*9b80*/  @P5 LDG.E.U16 R51, desc[UR16][R44.64] ;  /* 0x000000102c335981 */ /* 0x000ee8000c1e1500 */
[----:B0-----:R-:W3:Y:S04]  /*9b90*/  LDL.LU.64 R2, [R1+0x58] ;  /* 0x0000580001027983 */ /* 0x001ee80000300a00 */
[----:B------:R-:W3:Y:S04]  /*9ba0*/  LDL.LU.64 R60, [R1+0x50] ;  /* 0x00005000013c7983 */ /* 0x000ee80000300a00 */
[----:B------:R0:W-:Y:S04]  /*9bb0*/  STL [R1+0x564], R46 ;  /* 0x0005642e01007387 */ /* 0x0001e80000100800 */
[----:B------:R1:W-:Y:S01]  /*9bc0*/  STL [R1+0x560], R47 ;  /* 0x0005602f01007387 */ /* 0x0003e20000100800 */
[----:B0-----:R-:W-:-:S02]  /*9bd0*/  IMAD.MOV.U32 R46, RZ, RZ, R33 ;  /* 0x000000ffff2e7224 */ /* 0x001fc400078e0021 */
[----:B-1----:R-:W-:Y:S02]  /*9be0*/  IMAD.MOV.U32 R47, RZ, RZ, R32 ;  /* 0x000000ffff2f7224 */ /* 0x002fe400078e0020 */
[----:B------:R-:W3:Y:S04]  /*9bf0*/  LDL.LU R32, [R1+0x674] ;  /* 0x0006740001207983 */ /* 0x000ee80000300800 */
[----:B------:R-:W3:Y:S04]  /*9c00*/  LDL.LU R33, [R1+0x670] ;  /* 0x0006700001217983 */ /* 0x000ee80000300800 */
[----:B------:R0:W-:Y:S04]  /*9c10*/  STL.64 [R1+0x660], R10 ;  /* 0x0006600a01007387 */ /* 0x0001e80000100a00 */
[----:B0-----:R-:W3:Y:S01]  /*9c20*/  LDL.LU.64 R10, [R1+0x18] ;  /* 0x00001800010a7983 */ /* 0x001ee20000300a00 */
[----:B------:R-:W-:Y:S01]  /*9c30*/  PRMT R49, RZ, 0x7610, R49 ;  /* 0x00007610ff317816 */ /* 0x000fe20000000031 */
[----:B------:R-:W-:Y:S01]  /*9c40*/  IMAD.WIDE R56, R58, 0x2, R56 ;  /* 0x000000023a387825 */ /* 0x000fe200078e0238 */
[----:B------:R-:W-:-:S03]  /*9c50*/  ISETP.GT.AND P3, PT, R0, 0x33, PT ;  /* 0x000000330000780c */ /* 0x000fc60003f64270 */
[----:B------:R-:W-:Y:S01]  /*9c60*/  IMAD.WIDE R42, R58, 0x2, R42 ;  /* 0x000000023a2a7825 */ /* 0x000fe200078e022a */
[----:B------:R-:W-:-:S04]  /*9c70*/  PRMT R48, RZ, 0x7610, R48 ;  /* 0x00007610ff307816 */ /* 0x000fc80000000030 */
[----:B------:R-:W3:Y:S01]  /*9c80*/  @P5 LDG.E.U16 R49, desc[UR16][R42.64] ;  /* 0x000000102a315981 */ /* 0x000ee2000c1e1500 */
[----:B------:R-:W-:-:S06]  /*9c90*/  PRMT R59, RZ, 0x7610, R59 ;  /* 0x00007610ff3b7816 */ /* 0x000fcc000000003b */
[----:B------:R-:W3:Y:S01]  /*9ca0*/  @P3 LDG.E.U16 R59, desc[UR16][R56.64] ;  /* 0x00000010383b3981 */ /* 0x000ee2000c1e1500 */
[----:B----4-:R-:W-:-:S04]  /*9cb0*/  IMAD.WIDE R54, R58, 0x2, R54 ;  /* 0x000000023a367825 */ /* 0x010fc800078e0236 */
[----:B--2---:R-:W-:-:S05]  /*9cc0*/  IMAD.WIDE R8, R58, 0x2, R8 ;  /* 0x000000023a087825 */ /* 0x004fca00078e0208 */
[----:B------:R-:W-:Y:S04]  /*9cd0*/  STL.64 [R1], R8 ;  /* 0x0000000801007387 */ /* 0x000fe80000100a00 */
[----:B------:R-:W-:Y:S04]  /*9ce0*/  STL.64 [R1+0x8], R54 ;  /* 0x0000083601007387 */ /* 0x000fe80000100a00 */
[----:B------:R-:W-:Y:S01]  /*9cf0*/  STL.64 [R1+0x10], R56 ;  /* 0x0000103801007387 */ /* 0x000fe20000100a00 */
[----:B---3--:R-:W-:-:S05]  /*9d00*/  IMAD.WIDE R10, R58, 0x2, R10 ;  /* 0x000000023a0a7825 */ /* 0x008fca00078e020a */
[----:B------:R-:W-:Y:S04]  /*9d10*/  STL.64 [R1+0x18], R10 ;  /* 0x0000180a01007387 */ /* 0x000fe80000100a00 */
[----:B------:R0:W-:Y:S04]  /*9d20*/  STL [R1+0x3d4], R51 ;  /* 0x0003d43301007387 */ /* 0x0001e80000100800 */
[----:B------:R-:W2:Y:S04]  /*9d30*/  @P3 LDG.E.U16 R48, desc[UR16][R10.64] ;  /* 0x000000100a303981 */ /* 0x000ea8000c1e1500 */
[----:B0-----:R-:W3:Y:S01]  /*9d40*/  LDL.LU R51, [R1+0x66c] ;  /* 0x00066c0001337983 */ /* 0x001ee20000300800 */
[----:B------:R-:W-:-:S04]  /*9d50*/  IMAD.WIDE R60, R58, 0x2, R60 ;  /* 0x000000023a3c7825 */ /* 0x000fc800078e023c */
[C---:B------:R-:W-:Y:S01]  /*9d60*/  IMAD.WIDE R2, R58.reuse, 0x2, R2 ;  /* 0x000000023a027825 */ /* 0x040fe200078e0202 */
[----:B------:R0:W-:Y:S03]  /*9d70*/  STL [R1+0x56c], R44 ;  /* 0x00056c2c01007387 */ /* 0x0001e60000100800 */
[C---:B------:R-:W-:Y:S01]  /*9d80*/  IMAD.WIDE R4, R58.reuse, 0x2, R4 ;  /* 0x000000023a047825 */ /* 0x040fe200078e0204 */
[----:B0-----:R-:W4:Y:S04]  /*9d90*/  LDL.LU R44, [R1+0x3b4] ;  /* 0x0003b400012c7983 */ /* 0x001f280000300800 */
[----:B------:R-:W-:Y:S04]  /*9da0*/  STL.64 [R1+0x50], R60 ;  /* 0x0000503c01007387 */ /* 0x000fe80000100a00 */
[----:B------:R-:W-:Y:S01]  /*9db0*/  STL.64 [R1+0x58], R2 ;  /* 0x0000580201007387 */ /* 0x000fe20000100a00 */
[----:B------:R-:W-:-:S03]  /*9dc0*/  IMAD.WIDE R52, R58, 0x2, R52 ;  /* 0x000000023a347825 */ /* 0x000fc600078e0234 */
[----:B------:R0:W-:Y:S01]  /*9dd0*/  STL [R1+0x568], R45 ;  /* 0x0005682d01007387 */ /* 0x0001e20000100800 */
[----:B------:R-:W-:-:S04]  /*9de0*/  IMAD.WIDE R12, R58, 0x2, R12 ;  /* 0x000000023a0c7825 */ /* 0x000fc800078e020c */
[C---:B------:R-:W-:Y:S01]  /*9df0*/  IMAD.WIDE R18, R58.reuse, 0x2, R18 ;  /* 0x000000023a127825 */ /* 0x040fe200078e0212 */
[----:B0-----:R-:W4:Y:S03]  /*9e00*/  LDL.LU R45, [R1+0x3b0] ;  /* 0x0003b000012d7983 */ /* 0x001f260000300800 */
[C---:B------:R-:W-:Y:S01]  /*9e10*/  IMAD.WIDE R20, R58.reuse, 0x2, R20 ;  /* 0x000000023a147825 */ /* 0x040fe200078e0214 */
[----:B------:R0:W-:Y:S03]  /*9e20*/  STL [R1+0x3d0], R49 ;  /* 0x0003d03101007387 */ /* 0x0001e60000100800 */
[----:B------:R-:W-:-:S04]  /*9e30*/  IMAD.WIDE R26, R58, 0x2, R26 ;  /* 0x000000023a1a7825 */ /* 0x000fc800078e021a */
[C---:B------:R-:W-:Y:S01]  /*9e40*/  IMAD.WIDE R28, R58.reuse, 0x2, R28 ;  /* 0x000000023a1c7825 */ /* 0x040fe200078e021c */
[----:B0-----:R-:W4:Y:S03]  /*9e50*/  LDL.LU R49, [R1+0x668] ;  /* 0x0006680001317983 */ /* 0x001f260000300800 */
[C---:B------:R-:W-:Y:S01]  /*9e60*/  IMAD.WIDE R34, R58.reuse, 0x2, R34 ;  /* 0x000000023a227825 */ /* 0x040fe200078e0222 */
[----:B------:R-:W-:Y:S03]  /*9e70*/  STL [R1+0x574], R42 ;  /* 0x0005742a01007387 */ /* 0x000fe60000100800 */
[C---:B------:R-:W-:Y:S01]  /*9e80*/  IMAD.WIDE R36, R58.reuse, 0x2, R36 ;  /* 0x000000023a247825 */ /* 0x040fe200078e0224 */
[----:B------:R-:W-:Y:S03]  /*9e90*/  STL [R1+0x570], R43 ;  /* 0x0005702b01007387 */ /* 0x000fe60000100800 */
[----:B------:R-:W-:-:S04]  /*9ea0*/  IMAD.WIDE R38, R58, 0x2, R38 ;  /* 0x000000023a267825 */ /* 0x000fc800078e0226 */
        /* <DEDUP_REMOVED lines=8> */
[----:B---3--:R-:W-:Y:S02]  /*9f30*/  IMAD.WIDE R50, R58, 0x2, R50 ;  /* 0x000000023a327825 */ /* 0x008fe400078e0232 */
[----:B------:R-:W3:Y:S04]  /*9f40*/  LDL.LU R58, [R1+0x3a4] ;  /* 0x0003a400013a7983 */ /* 0x000ee80000300800 */
[----:B------:R-:W-:Y:S04]  /*9f50*/  STL.64 [R1+0x60], R4 ;  /* 0x0000600401007387 */ /* 0x000fe80000100a00 */
[----:B------:R-:W-:Y:S04]  /*9f60*/  STL.64 [R1+0x70], R52 ;  /* 0x0000703401007387 */ /* 0x000fe80000100a00 */
[----:B------:R-:W-:Y:S04]  /*9f70*/  STL.64 [R1+0x78], R50 ;  /* 0x0000783201007387 */ /* 0x000fe80000100a00 */
[----:B------:R-:W-:Y:S04]  /*9f80*/  STL.64 [R1+0x68], R6 ;  /* 0x0000680601007387 */ /* 0x000fe80000100a00 */
[----:B------:R-:W3:Y:S04]  /*9f90*/  LDL.LU.64 R10, [R1+0x660] ;  /* 0x00066000010a7983 */ /* 0x000ee80000300a00 */
[----:B--2---:R0:W-:Y:S04]  /*9fa0*/  STL [R1+0x3e4], R48 ;  /* 0x0003e43001007387 */ /* 0x0041e80000100800 */
[----:B0-----:R-:W2:Y:S04]  /*9fb0*/  LDL.LU R48, [R1+0x658] ;  /* 0x0006580001307983 */ /* 0x001ea80000300800 */
[----:B------:R-:W2:Y:S04]  /*9fc0*/  LDL.LU.64 R56, [R1+0x650] ;  /* 0x0006500001387983 */ /* 0x000ea80000300a00 */
[----:B------:R0:W-:Y:S04]  /*9fd0*/  STL [R1+0x3e0], R59 ;  /* 0x0003e03b01007387 */ /* 0x0001e80000100800 */
[----:B0-----:R-:W3:Y:S01]  /*9fe0*/  LDL.LU R59, [R1+0x648] ;  /* 0x00064800013b7983 */ /* 0x001ee20000300800 */
[----:B------:R-:W-:-:S02]  /*9ff0*/  ISETP.GT.AND P4, PT, R0, 0x2d, PT ;  /* 0x0000002d0000780c */ /* 0x000fc40003f84270 */
[----:B------:R-:W-:Y:S02]  /*a000*/  ISETP.GT.AND P6, PT, R0, 0x3b, PT ;  /* 0x0000003b0000780c */ /* 0x000fe40003fc4270 */
[----:B------:R-:W-:-:S09]  /*a010*/  PRMT R43, RZ, 0x7610, R43 ;  /* 0x00007610ff2b7816 */ /* 0x000fd2000000002b */
[----:B------:R-:W4:Y:S01]  /*a020*/  @P4 LDG.E.U16 R43, desc[UR16][R50.64] ;  /* 0x00000010322b4981 */ /* 0x000f22000c1e1500 */
[----:B------:R-:W-:-:S06]  /*a030*/  PRMT R42, RZ, 0x7610, R42 ;  /* 0x00007610ff2a7816 */ /* 0x000fcc000000002a */
[----:B------:R-:W4:Y:S04]  /*a040*/  @P4 LDG.E.U16 R42, desc[UR16][R52.64] ;  /* 0x00000010342a4981 */ /* 0x000f28000c1e1500 */
[----:B------:R-:W4:Y:S01]  /*a050*/  LDL.LU.64 R50, [R1+0x640] ;  /* 0x0006400001327983 */ /* 0x000f220000300a00 */
[----:B--2---:R-:W-:-:S06]  /*a060*/  PRMT R56, RZ, 0x7610, R56 ;  /* 0x00007610ff387816 */ /* 0x004fcc0000000038 */
[----:B------:R-:W2:Y:S01]  /*a070*/  @P6 LDG.E.U16 R56, desc[UR16][R40.64] ;  /* 0x0000001028386981 */ /* 0x000ea2000c1e1500 */
[----:B---3--:R-:W-:-:S06]  /*a080*/  PRMT R59, RZ, 0x7610, R59 ;  /* 0x00007610ff3b7816 */ /* 0x008fcc000000003b */
[----:B------:R-:W3:Y:S04]  /*a090*/  @P6 LDG.E.U16 R59, desc[UR16][R38.64] ;  /* 0x00000010263b6981 */ /* 0x000ee8000c1e1500 */
[----:B----4-:R-:W-:Y:S04]  /*a0a0*/  STL [R1+0x5d0], R43 ;  /* 0x0005d02b01007387 */ /* 0x010fe80000100800 */
[----:B--2---:R0:W-:Y:S04]  /*a0b0*/  STL [R1+0x358], R56 ;  /* 0x0003583801007387 */ /* 0x0041e80000100800 */
[----:B0-----:R-:W2:Y:S04]  /*a0c0*/  LDL.LU R56, [R1+0x638] ;  /* 0x0006380001387983 */ /* 0x001ea80000300800 */
[----:B------:R0:W-:Y:S02]  /*a0d0*/  STL [R1+0x57c], R40 ;  /* 0x00057c2801007387 */ /* 0x0001e40000100800 */
[----:B0-----:R-:W-:-:S02]  /*a0e0*/  IMAD.MOV.U32 R40, RZ, RZ, R57 ;  /* 0x000000ffff287224 */ /* 0x001fc400078e0039 */
[----:B------:R-:W4:Y:S04]  /*a0f0*/  LDL.LU R57, [R1+0x634] ;  /* 0x0006340001397983 */ /* 0x000f280000300800 */
[----:B------:R-:W-:Y:S04]  /*a100*/  STL [R1+0x578], R41 ;  /* 0x0005782901007387 */ /* 0x000fe80000100800 */
[----:B---3--:R0:W-:Y:S04]  /*a110*/  STL [R1+0x354], R59 ;  /* 0x0003543b01007387 */ /* 0x0081e80000100800 */
[----:B0-----:R-:W3:Y:S01]  /*a120*/  LDL.LU R59, [R1+0x630] ;  /* 0x00063000013b7983 */ /* 0x001ee20000300800 */
[----:B------:R-:W-:-:S02]  /*a130*/  ISETP.GT.AND P5, PT, R0, 0x34, PT ;  /* 0x000000340000780c */ /* 0x000fc40003fa4270 */
[----:B------:R-:W-:Y:S01]  /*a140*/  ISETP.GT.AND P3, PT, R0, 0x3c, PT ;  /* 0x0000003c0000780c */ /* 0x000fe20003f64270 */
[----:B------:R-:W-:Y:S04]  /*a150*/  STL [R1+0x584], R38 ;  /* 0x0005842601007387 */ /* 0x000fe80000100800 */
[----:B------:R-:W-:Y:S04]  /*a160*/  STL [R1+0x580], R39 ;  /* 0x0005802701007387 */ /* 0x000fe80000100800 */
[----:B------:R-:W4:Y:S04]  /*a170*/  LDL.LU.64 R52, [R1+0x628] ;  /* 0x0006280001347983 */ /* 0x000f280000300a00 */
[----:B------:R0:W-:Y:S01]  /*a180*/  STL [R1+0x5d4], R42 ;  /* 0x0005d42a01007387 */ /* 0x0001e20000100800 */
[----:B------:R-:W-:-:S06]  /*a190*/  PRMT R43, RZ, 0x7610, R43 ;  /* 0x00007610ff2b7816 */ /* 0x000fcc000000002b */
[----:B------:R-:W4:Y:S01]  /*a1a0*/  @P3 LDG.E.U16 R43, desc[UR16][R34.64] ;  /* 0x00000010222b3981 */ /* 0x000f22000c1e1500 */
[----:B0-----:R-:W-:-:S06]  /*a1b0*/  PRMT R42, RZ, 0x7610, R42 ;  /* 0x00007610ff2a7816 */ /* 0x001fcc000000002a */
[----:B------:R-:W4:Y:S01]  /*a1c0*/  @P3 LDG.E.U16 R42, desc[UR16][R36.64] ;  /* 0x00000010242a3981 */ /* 0x000f22000c1e1500 */
[----:B--2---:R-:W-:-:S06]  /*a1d0*/  PRMT R56, RZ, 0x7610, R56 ;  /* 0x00007610ff387816 */ /* 0x004fcc0000000038 */
[----:B------:R-:W2:Y:S01]  /*a1e0*/  @P5 LDG.E.U16 R56, desc[UR16][R54.64] ;  /* 0x0000001036385981 */ /* 0x000ea2000c1e1500 */
[----:B------:R-:W-:-:S03]  /*a1f0*/  ISETP.GT.AND P4, PT, R0, 0x2e, PT ;  /* 0x0000002e0000780c */ /* 0x000fc60003f84270 */
[----:B------:R-:W4:Y:S01]  /*a200*/  LDL.LU.64 R54, [R1+0x620] ;  /* 0x0006200001367983 */ /* 0x000f220000300a00 */
[----:B---3--:R-:W-:-:S06]  /*a210*/  PRMT R59, RZ, 0x7610, R59 ;  /* 0x00007610ff3b7816 */ /* 0x008fcc000000003b */
[----:B------:R-:W3:Y:S04]  /*a220*/  @P5 LDG.E.U16 R59, desc[UR16][R8.64] ;  /* 0x00000010083b5981 */ /* 0x000ee8000c1e1500 */
[----:B--2---:R0:W-:Y:S04]  /*a230*/  STL [R1+0x36c], R56 ;  /* 0x00036c3801007387 */ /* 0x0041e80000100800 */
[----:B0-----:R-:W2:Y:S04]  /*a240*/  LDL.LU R56, [R1+0x618] ;  /* 0x0006180001387983 */ /* 0x001ea80000300800 */
[----:B------:R-:W2:Y:S04]  /*a250*/  LDL.LU.64 R8, [R1+0x610] ;  /* 0x0006100001087983 */ /* 0x000ea80000300a00 */
[----:B---3--:R0:W-:Y:S04]  /*a260*/  STL [R1+0x368], R59 ;  /* 0x0003683b01007387 */ /* 0x0081e80000100800 */
[----:B0-----:R-:W3:Y:S04]  /*a270*/  LDL.LU R59, [R1+0x608] ;  /* 0x00060800013b7983 */ /* 0x001ee80000300800 */
[----:B----4-:R-:W-:Y:S04]  /*a280*/  STL [R1+0x5d8], R42 ;  /* 0x0005d82a01007387 */ /* 0x010fe80000100800 */
[----:B------:R-:W-:Y:S04]  /*a290*/  STL [R1+0x58c], R36 ;  /* 0x00058c2401007387 */ /* 0x000fe80000100800 */
[----:B------:R-:W-:Y:S04]  /*a2a0*/  STL [R1+0x588], R37 ;  /* 0x0005882501007387 */ /* 0x000fe80000100800 */
[----:B------:R-:W-:Y:S04]  /*a2b0*/  STL [R1+0x5dc], R43 ;  /* 0x0005dc2b01007387 */ /* 0x000fe80000100800 */
[----:B------:R0:W-:Y:S02]  /*a2c0*/  STL [R1+0x594], R34 ;  /* 0x0005942201007387 */ /* 0x0001e40000100800 */
[----:B0-----:R-:W-:-:S06]  /*a2d0*/  PRMT R34, RZ, 0x7610, R34 ;  /* 0x00007610ff227816 */ /* 0x001fcc0000000022 */
[----:B------:R-:W4:Y:S01]  /*a2e0*/  @P4 LDG.E.U16 R34, desc[UR16][R6.64] ;  /* 0x0000001006224981 */ /* 0x000f22000c1e1500 */
[----:B------:R-:W-:-:S03]  /*a2f0*/  ISETP.GT.AND P6, PT, R0, 0x35, PT ;  /* 0x000000350000780c */ /* 0x000fc60003fc4270 */
[----:B------:R0:W-:Y:S01]  /*a300*/  STL [R1+0x590], R35 ;  /* 0x0005902301007387 */ /* 0x0001e20000100800 */
[----:B------:R-:W-:Y:S02]  /*a310*/  PRMT R38, RZ, 0x7610, R38 ;  /* 0x00007610ff267816 */ /* 0x000fe40000000026 */
[----:B------:R-:W-:Y:S02]  /*a320*/  ISETP.GT.AND P3, PT, R0, 0x36, PT ;  /* 0x000000360000780c */ /* 0x000fe40003f64270 */
[----:B------:R-:W-:Y:S01]  /*a330*/  PRMT R53, RZ, 0x7610, R53 ;  /* 0x00007610ff357816 */ /* 0x000fe20000000035 */
[----:B------:R-:W2:Y:S01]  /*a340*/  LDL.LU.64 R6, [R1+0x600] ;  /* 0x0006000001067983 */ /* 0x000ea20000300a00 */
[----:B0-----:R-:W-:-:S03]  /*a350*/  PRMT R35, RZ, 0x7610, R35 ;  /* 0x00007610ff237816 */ /* 0x001fc60000000023 */
[----:B------:R-:W2:Y:S04]  /*a360*/  @P6 LDG.E.U16 R38, desc[UR16][R32.64] ;  /* 0x0000001020266981 */ /* 0x000ea8000c1e1500 */
[----:B------:R-:W2:Y:S01]  /*a370*/  @P4 LDG.E.U16 R35, desc[UR16][R4.64] ;  /* 0x0000001004234981 */ /* 0x000ea2000c1e1500 */
[----:B------:R-:W-:Y:S02]  /*a380*/  PRMT R41, RZ, 0x7610, R41 ;  /* 0x00007610ff297816 */ /* 0x000fe40000000029 */
[----:B------:R-:W-:Y:S01]  /*a390*/  ISETP.GT.AND P5, PT, R0, 0x3d, PT ;  /* 0x0000003d0000780c */ /* 0x000fe20003fa4270 */
[----:B------:R-:W3:Y:S04]  /*a3a0*/  @P3 LDG.E.U16 R53, desc[UR16][R24.64] ;  /* 0x0000001018353981 */ /* 0x000ee8000c1e1500 */
[----:B------:R-:W3:Y:S01]  /*a3b0*/  @P6 LDG.E.U16 R41, desc[UR16][R30.64] ;  /* 0x000000101e296981 */ /* 0x000ee2000c1e1500 */
[----:B------:R-:W-:-:S07]  /*a3c0*/  PRMT R39, RZ, 0x7610, R39 ;  /* 0x00007610ff277816 */ /* 0x000fce0000000027 */
[----:B------:R-:W3:Y:S04]  /*a3d0*/  @P5 LDG.E.U16 R39, desc[UR16][R28.64] ;  /* 0x000000101c275981 */ /* 0x000ee8000c1e1500 */
[----:B----4-:R0:W-:Y:S04]  /*a3e0*/  STL [R1+0x598], R34 ;  /* 0x0005982201007387 */ /* 0x0101e80000100800 */
[----:B------:R-:W4:Y:S01]  /*a3f0*/  LDL.LU.64 R4, [R1+0x5f8] ;  /* 0x0005f80001047983 */ /* 0x000f220000300a00 */
[----:B0-----:R-:W-:-:S06]  /*a400*/  PRMT R34, RZ, 0x7610, R34 ;  /* 0x00007610ff227816 */ /* 0x001fcc0000000022 */
[----:B------:R-:W4:Y:S01]  /*a410*/  @P5 LDG.E.U16 R34, desc[UR16][R26.64] ;  /* 0x000000101a225981 */ /* 0x000f22000c1e1500 */
[----:B------:R-:W-:-:S03]  /*a420*/  ISETP.GT.AND P5, PT, R0, 0x2f, PT ;  /* 0x0000002f0000780c */ /* 0x000fc60003fa4270 */
[----:B--2---:R-:W-:Y:S04]  /*a430*/  STL [R1+0x59c], R35 ;  /* 0x00059c2301007387 */ /* 0x004fe80000100800 */
[----:B------:R-:W-:Y:S04]  /*a440*/  STL [R1+0x5e0], R38 ;  /* 0x0005e02601007387 */ /* 0x000fe80000100800 */
[----:B------:R-:W-:Y:S04]  /*a450*/  STL [R1+0x5a4], R32 ;  /* 0x0005a42001007387 */ /* 0x000fe80000100800 */
[----:B------:R-:W-:Y:S04]  /*a460*/  STL [R1+0x5a0], R33 ;  /* 0x0005a02101007387 */ /* 0x000fe80000100800 */
[----:B------:R-:W-:Y:S01]  /*a470*/  STL [R1+0x5ac], R30 ;  /* 0x0005ac1e01007387 */ /* 0x000fe20000100800 */
[----:B------:R-:W-:-:S03]  /*a480*/  PRMT R48, RZ, 0x7610, R48 ;  /* 0x00007610ff307816 */ /* 0x000fc60000000030 */
[----:B------:R-:W-:Y:S01]  /*a490*/  STL [R1+0x5a8], R31 ;  /* 0x0005a81f01007387 */ /* 0x000fe20000100800 */
[----:B------:R-:W-:-:S03]  /*a4a0*/  PRMT R49, RZ, 0x7610, R49 ;  /* 0x00007610ff317816 */ /* 0x000fc60000000031 */
[----:B------:R-:W-:Y:S04]  /*a4b0*/  STL [R1+0x5b4], R28 ;  /* 0x0005b41c01007387 */ /* 0x000fe80000100800 */
[----:B------:R0:W-:Y:S04]  /*a4c0*/  STL [R1+0x5b0], R29 ;  /* 0x0005b01d01007387 */ /* 0x0001e80000100800 */
[----:B------:R-:W-:Y:S04]  /*a4d0*/  STL [R1+0x5bc], R26 ;  /* 0x0005bc1a01007387 */ /* 0x000fe80000100800 */
[----:B------:R-:W-:Y:S04]  /*a4e0*/  STL [R1+0x5b8], R27 ;  /* 0x0005b81b01007387 */ /* 0x000fe80000100800 */
[----:B---3--:R-:W-:Y:S04]  /*a4f0*/  STL [R1+0x5c8], R53 ;  /* 0x0005c83501007387 */ /* 0x008fe80000100800 */
[----:B------:R-:W-:Y:S04]  /*a500*/  STL [R1+0x5c4], R24 ;  /* 0x0005c41801007387 */ /* 0x000fe80000100800 */
[----:B------:R-:W-:Y:S04]  /*a510*/  STL [R1+0x5c0], R25 ;  /* 0x0005c01901007387 */ /* 0x000fe80000100800 */
[----:B------:R-:W-:Y:S04]  /*a520*/  STL [R1+0x5cc], R23 ;  /* 0x0005cc1701007387 */ /* 0x000fe80000100800 */
[----:B------:R1:W-:Y:S04]  /*a530*/  STL [R1+0x364], R41 ;  /* 0x0003642901007387 */ /* 0x0003e80000100800 */
[----:B------:R-:W2:Y:S04]  /*a540*/  @P5 LDG.E.U16 R48, desc[UR16][R2.64] ;  /* 0x0000001002305981 */ /* 0x000ea8000c1e1500 */
[----:B------:R-:W3:Y:S04]  /*a550*/  @P5 LDG.E.U16 R49, desc[UR16][R60.64] ;  /* 0x000000103c315981 */ /* 0x000ee8000c1e1500 */
[----:B------:R-:W2:Y:S04]  /*a560*/  LDL.LU.64 R2, [R1+0x5f0] ;  /* 0x0005f00001027983 */ /* 0x000ea80000300a00 */
[----:B------:R-:W2:Y:S04]  /*a570*/  LDL.LU.64 R60, [R1+0x5e8] ;  /* 0x0005e800013c7983 */ /* 0x000ea80000300a00 */
[----:B------:R-:W-:Y:S04]  /*a580*/  STL [R1+0x348], R39 ;  /* 0x0003482701007387 */ /* 0x000fe80000100800 */
[----:B0-----:R-:W2:Y:S04]  /*a590*/  LDL.LU R29, [R1+0x398] ;  /* 0x00039800011d7983 */ /* 0x001ea80000300800 */
[----:B------:R-:W2:Y:S04]  /*a5a0*/  LDL.LU R28, [R1+0x394] ;  /* 0x00039400011c7983 */ /* 0x000ea80000300800 */
[----:B----4-:R0:W-:Y:S04]  /*a5b0*/  STL [R1+0x344], R34 ;  /* 0x0003442201007387 */ /* 0x0101e80000100800 */
[----:B------:R-:W4:Y:S04]  /*a5c0*/  LDL.LU R31, [R1+0x388] ;  /* 0x00038800011f7983 */ /* 0x000f280000300800 */
[----:B------:R-:W3:Y:S04]  /*a5d0*/  LDL.LU R30, [R1+0x384] ;  /* 0x00038400011e7983 */ /* 0x000ee80000300800 */
[----:B------:R-:W3:Y:S04]  /*a5e0*/  LDL.LU R33, [R1+0x37c] ;  /* 0x00037c0001217983 */ /* 0x000ee80000300800 */
[----:B------:R-:W3:Y:S04]  /*a5f0*/  LDL.LU R32, [R1+0x378] ;  /* 0x0003780001207983 */ /* 0x000ee80000300800 */
[----:B------:R-:W3:Y:S04]  /*a600*/  LDL.LU R38, [R1+0x374] ;  /* 0x0003740001267983 */ /* 0x000ee80000300800 */
[----:B-1----:R-:W3:Y:S01]  /*a610*/  LDL.LU R41, [R1+0x370] ;  /* 0x0003700001297983 */ /* 0x002ee20000300800 */
[----:B------:R-:W-:-:S02]  /*a620*/  PRMT R36, RZ, 0x7610, R36 ;  /* 0x00007610ff247816 */ /* 0x000fc40000000024 */
[C---:B------:R-:W-:Y:S02]  /*a630*/  ISETP.GT.AND P4, PT, R0.reuse, 0x3e, PT ;  /* 0x0000003e0000780c */ /* 0x040fe40003f84270 */
[C---:B------:R-:W-:Y:S02]  /*a640*/  ISETP.GT.AND P6, PT, R0.reuse, 0x3f, PT ;  /* 0x0000003f0000780c */ /* 0x040fe40003fc4270 */
[----:B------:R1:W4:Y:S01]  /*a650*/  @P3 LDG.E.U16 R36, desc[UR16][R22.64] ;  /* 0x0000001016243981 */ /* 0x000322000c1e1500 */
[----:B------:R-:W-:Y:S02]  /*a660*/  ISETP.GT.AND P3, PT, R0, 0x37, PT ;  /* 0x000000370000780c */ /* 0x000fe40003f64270 */
[----:B------:R-:W-:Y:S02]  /*a670*/  PRMT R37, RZ, 0x7610, R37 ;  /* 0x00007610ff257816 */ /* 0x000fe40000000025 */
[----:B------:R-:W-:Y:S02]  /*a680*/  PRMT R59, RZ, 0x7610, R59 ;  /* 0x00007610ff3b7816 */ /* 0x000fe4000000003b */
[----:B------:R-:W-:-:S02]  /*a690*/  PRMT R50, RZ, 0x7610, R50 ;  /* 0x00007610ff327816 */ /* 0x000fc40000000032 */
[----:B------:R-:W-:Y:S01]  /*a6a0*/  PRMT R51, RZ, 0x7610, R51 ;  /* 0x00007610ff337816 */ /* 0x000fe20000000033 */
[----:B------:R-:W4:Y:S01]  /*a6b0*/  @P4 LDG.E.U16 R37, desc[UR16][R20.64] ;  /* 0x0000001014254981 */ /* 0x000f22000c1e1500 */
[----:B------:R-:W-:Y:S02]  /*a6c0*/  PRMT R52, RZ, 0x7610, R52 ;  /* 0x00007610ff347816 */ /* 0x000fe40000000034 */
[----:B------:R-:W-:Y:S01]  /*a6d0*/  PRMT R54, RZ, 0x7610, R54 ;  /* 0x00007610ff367816 */ /* 0x000fe20000000036 */
[----:B------:R-:W4:Y:S04]  /*a6e0*/  @P4 LDG.E.U16 R59, desc[UR16][R18.64] ;  /* 0x00000010123b4981 */ /* 0x000f28000c1e1500 */
[----:B------:R-:W4:Y:S04]  /*a6f0*/  @P3 LDG.E.U16 R50, desc[UR16][R16.64] ;  /* 0x0000001010323981 */ /* 0x000f28000c1e1500 */
[----:B------:R-:W4:Y:S04]  /*a700*/  @P3 LDG.E.U16 R51, desc[UR16][R14.64] ;  /* 0x000000100e333981 */ /* 0x000f28000c1e1500 */
[----:B------:R-:W4:Y:S04]  /*a710*/  @P6 LDG.E.U16 R52, desc[UR16][R12.64] ;  /* 0x000000100c346981 */ /* 0x000f28000c1e1500 */
[----:B------:R-:W4:Y:S01]  /*a720*/  @P6 LDG.E.U16 R54, desc[UR16][R10.64] ;  /* 0x000000100a366981 */ /* 0x000f22000c1e1500 */
[----:B------:R-:W-:Y:S01]  /*a730*/  BAR.SYNC.DEFER_BLOCKING 0x0 ;  /* 0x0000000000007b1d */ /* 0x000fe20000010000 */
[----:B------:R-:W-:-:S02]  /*a740*/  IMAD.MOV.U32 R26, RZ, RZ, R40 ;  /* 0x000000ffff1a7224 */ /* 0x000fc400078e0028 */
[----:B------:R-:W-:Y:S02]  /*a750*/  IMAD.MOV.U32 R53, RZ, RZ, R45 ;  /* 0x000000ffff357224 */ /* 0x000fe400078e002d */
[----:B------:R-:W-:Y:S01]  /*a760*/  IMAD.MOV.U32 R27, RZ, RZ, R58 ;  /* 0x000000ffff1b7224 */ /* 0x000fe200078e003a */
[----:B------:R-:W4:Y:S01]  /*a770*/  LDL.LU R40, [R1+0x360] ;  /* 0x0003600001287983 */ /* 0x000f220000300800 */
[----:B------:R-:W-:-:S03]  /*a780*/  IMAD.MOV.U32 R24, RZ, RZ, R44 ;  /* 0x000000ffff187224 */ /* 0x000fc600078e002c */
[----:B------:R-:W4:Y:S01]  /*a790*/  LDL.LU R45, [R1+0x35c] ;  /* 0x00035c00012d7983 */ /* 0x000f220000300800 */
[----:B------:R-:W-:-:S03]  /*a7a0*/  IMAD.MOV.U32 R58, RZ, RZ, R47 ;  /* 0x000000ffff3a7224 */ /* 0x000fc600078e002f */
[----:B------:R-:W4:Y:S04]  /*a7b0*/  LDL.LU R35, [R1+0x3bc] ;  /* 0x0003bc0001237983 */ /* 0x000f280000300800 */
[----:B------:R-:W4:Y:S04]  /*a7c0*/  LDL.LU R44, [R1+0x3b8] ;  /* 0x0003b800012c7983 */ /* 0x000f280000300800 */
[----:B------:R-:W4:Y:S04]  /*a7d0*/  LDL.LU R47, [R1+0x3ac] ;  /* 0x0003ac00012f7983 */ /* 0x000f280000300800 */
[----:B0-----:R-:W4:Y:S04]  /*a7e0*/  LDL.LU R34, [R1+0x3a8] ;  /* 0x0003a80001227983 */ /* 0x001f280000300800 */
[----:B------:R-:W4:Y:S04]  /*a7f0*/  LDL.LU R43, [R1+0x3a0] ;  /* 0x0003a000012b7983 */ /* 0x000f280000300800 */
[----:B------:R-:W4:Y:S04]  /*a800*/  LDL.LU R42, [R1+0x39c] ;  /* 0x00039c00012a7983 */ /* 0x000f280000300800 */
[----:B--2---:R0:W-:Y:S04]  /*a810*/  STS.U16 [R60+UR4+0x10000], R58 ;  /* 0x0100003a3c007988 */ /* 0x0041e80008000404 */
[----:B------:R-:W2:Y:S04]  /*a820*/  LDL.LU R39, [R1+0x390] ;  /* 0x0003900001277983 */ /* 0x000ea80000300800 */
[----:B------:R1:W-:Y:S04]  /*a830*/  STS.U16 [R60+UR4+0x18000], R46 ;  /* 0x0180002e3c007988 */ /* 0x0003e80008000404 */
[----:B0-----:R-:W2:Y:S04]  /*a840*/  LDL.LU R58, [R1+0x38c] ;  /* 0x00038c00013a7983 */ /* 0x001ea80000300800 */
[----:B-1----:R-:W2:Y:S04]  /*a850*/  LDL.LU R46, [R1+0x380] ;  /* 0x00038000012e7983 */ /* 0x002ea80000300800 */
[----:B---3--:R0:W-:Y:S04]  /*a860*/  STS.U16 [R60+UR4+0x19800], R41 ;  /* 0x019800293c007988 */ /* 0x0081e80008000404 */
[----:B0-----:R-:W3:Y:S01]  /*a870*/  LDL.LU R41, [R1+0x448] ;  /* 0x0004480001297983 */ /* 0x001ee20000300800 */
[----:B------:R-:W-:-:S03]  /*a880*/  LOP3.LUT R25, R60, 0x10, RZ, 0x3c, !PT ;  /* 0x000000103c197812 */ /* 0x000fc600078e3cff */
[----:B------:R-:W-:Y:S04]  /*a890*/  STS.U16 [R60+UR4+0x10400], R24 ;  /* 0x010400183c007988 */ /* 0x000fe80008000404 */
[----:B------:R-:W-:Y:S04]  /*a8a0*/  STS.U16 [R60+UR4+0x18400], R53 ;  /* 0x018400353c007988 */ /* 0x000fe80008000404 */
[----:B------:R-:W-:Y:S04]  /*a8b0*/  STS.U16 [R60+UR4+0x10800], R27 ;  /* 0x0108001b3c007988 */ /* 0x000fe80008000404 */
[----:B------:R-:W-:Y:S04]  /*a8c0*/  STS.U16 [R60+UR4+0x18800], R26 ;  /* 0x0188001a3c007988 */ /* 0x000fe80008000404 */
[----:B------:R-:W-:Y:S04]  /*a8d0*/  STS.U16 [R60+UR4+0x10c00], R29 ;  /* 0x010c001d3c007988 */ /* 0x000fe80008000404 */
[----:B------:R-:W-:Y:S04]  /*a8e0*/  STS.U16 [R60+UR4+0x18c00], R28 ;  /* 0x018c001c3c007988 */ /* 0x000fe80008000404 */
[----:B----4-:R-:W-:Y:S04]  /*a8f0*/  STS.U16 [R60+UR4+0x11000], R31 ;  /* 0x0110001f3c007988 */ /* 0x010fe80008000404 */
[----:B------:R-:W-:Y:S04]  /*a900*/  STS.U16 [R60+UR4+0x19000], R30 ;  /* 0x0190001e3c007988 */ /* 0x000fe80008000404 */
[----:B------:R-:W-:Y:S04]  /*a910*/  STS.U16 [R60+UR4+0x11400], R33 ;  /* 0x011400213c007988 */ /* 0x000fe80008000404 */
[----:B------:R-:W-:Y:S04]  /*a920*/  STS.U16 [R60+UR4+0x19400], R32 ;  /* 0x019400203c007988 */ /* 0x000fe80008000404 */
[----:B------:R-:W-:Y:S04]  /*a930*/  STS.U16 [R60+UR4+0x11800], R38 ;  /* 0x011800263c007988 */ /* 0x000fe80008000404 */
[----:B------:R0:W-:Y:S04]  /*a940*/  STS.U16 [R60+UR4+0x11c00], R40 ;  /* 0x011c00283c007988 */ /* 0x0001e80008000404 */
[----:B------:R1:W-:Y:S04]  /*a950*/  STS.U16 [R60+UR4+0x19c00], R45 ;  /* 0x019c002d3c007988 */ /* 0x0003e80008000404 */
[----:B------:R-:W-:Y:S04]  /*a960*/  STS.U16 [R25+UR4+0x10080], R35 ;  /* 0x0100802319007988 */ /* 0x000fe80008000404 */
[----:B------:R4:W-:Y:S04]  /*a970*/  STS.U16 [R25+UR4+0x18080], R44 ;  /* 0x0180802c19007988 */ /* 0x0009e80008000404 */
[----:B------:R0:W-:Y:S04]  /*a980*/  STS.U16 [R25+UR4+0x10480], R47 ;  /* 0x0104802f19007988 */ /* 0x0001e80008000404 */
[----:B------:R-:W-:Y:S04]  /*a990*/  STS.U16 [R25+UR4+0x18480], R34 ;  /* 0x0184802219007988 */ /* 0x000fe80008000404 */
[----:B------:R-:W-:Y:S04]  /*a9a0*/  STS.U16 [R25+UR4+0x10880], R43 ;  /* 0x0108802b19007988 */ /* 0x000fe80008000404 */
[----:B0-----:R-:W3:Y:S04]  /*a9b0*/  LDL.LU R40, [R1+0x414] ;  /* 0x0004140001287983 */ /* 0x001ee80000300800 */
[----:B------:R-:W-:Y:S04]  /*a9c0*/  STS.U16 [R25+UR4+0x18880], R42 ;  /* 0x0188802a19007988 */ /* 0x000fe80008000404 */
[----:B-1----:R-:W3:Y:S04]  /*a9d0*/  LDL.LU R45, [R1+0x410] ;  /* 0x00041000012d7983 */ /* 0x002ee80000300800 */
[----:B--2---:R-:W-:Y:S04]  /*a9e0*/  STS.U16 [R25+UR4+0x10c80], R39 ;  /* 0x010c802719007988 */ /* 0x004fe80008000404 */
[----:B----4-:R-:W2:Y:S04]  /*a9f0*/  LDL.LU R44, [R1+0x3f4] ;  /* 0x0003f400012c7983 */ /* 0x010ea80000300800 */
[----:B------:R-:W-:Y:S04]  /*aa00*/  STS.U16 [R25+UR4+0x18c80], R58 ;  /* 0x018c803a19007988 */ /* 0x000fe80008000404 */
[----:B------:R-:W4:Y:S04]  /*aa10*/  LDL.LU R47, [R1+0x3f0] ;  /* 0x0003f000012f7983 */ /* 0x000f280000300800 */
[----:B------:R0:W-:Y:S04]  /*aa20*/  STS.U16 [R25+UR4+0x11080], R46 ;  /* 0x0110802e19007988 */ /* 0x0001e80008000404 */
[----:B0-----:R-:W4:Y:S04]  /*aa30*/  LDL.LU R46, [R1+0x3dc] ;  /* 0x0003dc00012e7983 */ /* 0x001f280000300800 */
[----:B------:R-:W4:Y:S04]  /*aa40*/  LDL.LU R24, [R1+0x3d8] ;  /* 0x0003d80001187983 */ /* 0x000f280000300800 */
        /* <DEDUP_REMOVED lines=14> */
[----:B---3--:R0:W-:Y:S04]  /*ab30*/  STS.U16 [R25+UR4+0x19080], R41 ;  /* 0x0190802919007988 */ /* 0x0081e80008000404 */
[----:B0-----:R-:W3:Y:S04]  /*ab40*/  LDL.LU R41, [R1+0x3d4] ;  /* 0x0003d40001297983 */ /* 0x001ee80000300800 */
[----:B------:R-:W3:Y:S01]  /*ab50*/  LDL.LU R43, [R1+0x3d0] ;  /* 0x0003d000012b7983 */ /* 0x000ee20000300800 */
[----:B------:R-:W0:Y:S02]  /*ab60*/  S2R R23, SR_TID.X ;  /* 0x0000000000177919 */ /* 0x000e240000002100 */
[----:B0-----:R-:W-:-:S02]  /*ab70*/  LOP3.LUT R58, R23, 0xc0, RZ, 0xc0, !PT ;  /* 0x000000c0173a7812 */ /* 0x001fc400078ec0ff */
[----:B------:R-:W-:Y:S02]  /*ab80*/  LOP3.LUT R23, R23, 0xff, RZ, 0xc0, !PT ;  /* 0x000000ff17177812 */ /* 0x000fe400078ec0ff */
[----:B------:R-:W-:-:S03]  /*ab90*/  SHF.R.U32.HI R58, RZ, 0x2, R58 ;  /* 0x00000002ff3a7819 */ /* 0x000fc6000001163a */
[----:B------:R-:W-:-:S05]  /*aba0*/  IMAD.SHL.U32 R23, R23, 0x2, RZ ;  /* 0x0000000217177824 */ /* 0x000fca00078e00ff */
[----:B------:R-:W-:Y:S02]  /*abb0*/  LOP3.LUT R58, R23, R58, RZ, 0x3c, !PT ;  /* 0x0000003a173a7212 */ /* 0x000fe400078e3cff */
[C---:B------:R-:W-:Y:S01]  /*abc0*/  LOP3.LUT R23, R60.reuse, 0x20, RZ, 0x3c, !PT ;  /* 0x000000203c177812 */ /* 0x040fe200078e3cff */
[----:B------:R0:W-:Y:S04]  /*abd0*/  STS.U16 [R25+UR4+0x11480], R40 ;  /* 0x0114802819007988 */ /* 0x0001e80008000404 */
[----:B------:R1:W-:Y:S04]  /*abe0*/  STS.U16 [R25+UR4+0x19480], R45 ;  /* 0x0194802d19007988 */ /* 0x0003e80008000404 */
[----:B0-----:R-:W3:Y:S04]  /*abf0*/  LDL.LU R40, [R1+0x500] ;  /* 0x0005000001287983 */ /* 0x001ee80000300800 */
[----:B--2---:R0:W-:Y:S04]  /*ac00*/  STS.U16 [R25+UR4+0x11880], R44 ;  /* 0x0118802c19007988 */ /* 0x0041e80008000404 */
[----:B-1----:R-:W2:Y:S04]  /*ac10*/  LDL.LU R45, [R1+0x4fc] ;  /* 0x0004fc00012d7983 */ /* 0x002ea80000300800 */
[----:B----4-:R1:W-:Y:S04]  /*ac20*/  STS.U16 [R25+UR4+0x19880], R47 ;  /* 0x0198802f19007988 */ /* 0x0103e80008000404 */
[----:B0-----:R-:W4:Y:S04]  /*ac30*/  LDL.LU R44, [R1+0x4d0] ;  /* 0x0004d000012c7983 */ /* 0x001f280000300800 */
[----:B-1----:R-:W4:Y:S04]  /*ac40*/  LDL.LU R47, [R1+0x4cc] ;  /* 0x0004cc00012f7983 */ /* 0x002f280000300800 */
[----:B------:R0:W-:Y:S04]  /*ac50*/  STS.U16 [R25+UR4+0x11c80], R46 ;  /* 0x011c802e19007988 */ /* 0x0001e80008000404 */
[----:B------:R-:W-:Y:S04]  /*ac60*/  STS.U16 [R25+UR4+0x19c80], R24 ;  /* 0x019c801819007988 */ /* 0x000fe80008000404 */
[----:B------:R-:W-:Y:S04]  /*ac70*/  STS.U16 [R23+UR4+0x10100], R53 ;  /* 0x0101003517007988 */ /* 0x000fe80008000404 */
[----:B------:R-:W-:Y:S04]  /*ac80*/  STS.U16 [R23+UR4+0x18100], R27 ;  /* 0x0181001b17007988 */ /* 0x000fe80008000404 */
[----:B------:R-:W-:Y:S04]  /*ac90*/  STS.U16 [R23+UR4+0x10500], R26 ;  /* 0x0105001a17007988 */ /* 0x000fe80008000404 */
[----:B------:R-:W-:Y:S04]  /*aca0*/  STS.U16 [R23+UR4+0x18500], R29 ;  /* 0x0185001d17007988 */ /* 0x000fe80008000404 */
[----:B------:R-:W-:Y:S04]  /*acb0*/  STS.U16 [R23+UR4+0x10900], R28 ;  /* 0x0109001c17007988 */ /* 0x000fe80008000404 */
[----:B------:R-:W-:Y:S04]  /*acc0*/  STS.U16 [R23+UR4+0x18900], R31 ;  /* 0x0189001f17007988 */ /* 0x000fe80008000404 */
[----:B0-----:R-:W4:Y:S04]  /*acd0*/  LDL.LU R46, [R1+0x4a0] ;  /* 0x0004a000012e7983 */ /* 0x001f280000300800 */
[----:B------:R0:W-:Y:S04]  /*ace0*/  STS.U16 [R23+UR4+0x10d00], R30 ;  /* 0x010d001e17007988 */ /* 0x0001e80008000404 */
[----:B------:R1:W-:Y:S04]  /*acf0*/  STS.U16 [R23+UR4+0x18d00], R33 ;  /* 0x018d002117007988 */ /* 0x0003e80008000404 */
[----:B------:R1:W-:Y:S04]  /*ad00*/  STS.U16 [R23+UR4+0x11100], R32 ;  /* 0x0111002017007988 */ /* 0x0003e80008000404 */
[----:B------:R1:W-:Y:S04]  /*ad10*/  STS.U16 [R23+UR4+0x19100], R35 ;  /* 0x0191002317007988 */ /* 0x0003e80008000404 */
[----:B0-----:R-:W4:Y:S04]  /*ad20*/  LDL.LU R30, [R1+0x49c] ;  /* 0x00049c00011e7983 */ /* 0x001f280000300800 */
[----:B------:R0:W-:Y:S04]  /*ad30*/  STS.U16 [R23+UR4+0x11500], R34 ;  /* 0x0115002217007988 */ /* 0x0001e80008000404 */
[----:B-1----:R-:W4:Y:S04]  /*ad40*/  LDL.LU R33, [R1+0x470] ;  /* 0x0004700001217983 */ /* 0x002f280000300800 */
[----:B------:R-:W4:Y:S04]  /*ad50*/  LDL.LU R32, [R1+0x46c] ;  /* 0x00046c0001207983 */ /* 0x000f280000300800 */
[----:B------:R-:W-:Y:S04]  /*ad60*/  STS.U16 [R23+UR4+0x19500], R38 ;  /* 0x0195002617007988 */ /* 0x000fe80008000404 */
[----:B------:R-:W4:Y:S04]  /*ad70*/  LDL.LU R35, [R1+0x43c] ;  /* 0x00043c0001237983 */ /* 0x000f280000300800 */
[----:B------:R-:W-:Y:S04]  /*ad80*/  STS.U16 [R23+UR4+0x11900], R42 ;  /* 0x0119002a17007988 */ /* 0x000fe80008000404 */
[----:B0-----:R-:W4:Y:S04]  /*ad90*/  LDL.LU R34, [R1+0x438] ;  /* 0x0004380001227983 */ /* 0x001f280000300800 */
[----:B------:R0:W-:Y:S04]  /*ada0*/  STS.U16 [R23+UR4+0x19900], R39 ;  /* 0x0199002717007988 */ /* 0x0001e80008000404 */
[----:B0-----:R-:W4:Y:S04]  /*adb0*/  LDL.LU R39, [R1+0x404] ;  /* 0x0004040001277983 */ /* 0x001f280000300800 */
[----:B---3--:R0:W-:Y:S04]  /*adc0*/  STS.U16 [R23+UR4+0x11d00], R41 ;  /* 0x011d002917007988 */ /* 0x0081e80008000404 */
[----:B------:R1:W-:Y:S04]  /*add0*/  STS.U16 [R23+UR4+0x19d00], R43 ;  /* 0x019d002b17007988 */ /* 0x0003e80008000404 */
[----:B0-----:R-:W3:Y:S04]  /*ade0*/  LDL.LU R41, [R1+0x400] ;  /* 0x0004000001297983 */ /* 0x001ee80000300800 */
[----:B-1----:R-:W3:Y:S04]  /*adf0*/  LDL.LU R23, [R1+0x3e4] ;  /* 0x0003e40001177983 */ /* 0x002ee80000300800 */
        /* <DEDUP_REMOVED lines=8> */
[----:B------:R0:W-:Y:S04]  /*ae80*/  STS.U16 [R42+UR4+0x10180], R40 ;  /* 0x010180282a007988 */ /* 0x0001e80008000404 */
[----:B--2---:R1:W-:Y:S04]  /*ae90*/  STS.U16 [R42+UR4+0x18180], R45 ;  /* 0x0181802d2a007988 */ /* 0x0043e80008000404 */
[----:B0-----:R-:W2:Y:S04]  /*aea0*/  LDL.LU R40, [R1+0x498] ;  /* 0x0004980001287983 */ /* 0x001ea80000300800 */
[----:B----4-:R0:W-:Y:S04]  /*aeb0*/  STS.U16 [R42+UR4+0x10580], R44 ;  /* 0x0105802c2a007988 */ /* 0x0101e80008000404 */
[----:B-1----:R-:W4:Y:S04]  /*aec0*/  LDL.LU R45, [R1+0x494] ;  /* 0x00049400012d7983 */ /* 0x002f280000300800 */
[----:B------:R1:W-:Y:S04]  /*aed0*/  STS.U16 [R42+UR4+0x18580], R47 ;  /* 0x0185802f2a007988 */ /* 0x0003e80008000404 */
[----:B0-----:R-:W4:Y:S04]  /*aee0*/  LDL.LU R44, [R1+0x468] ;  /* 0x00046800012c7983 */ /* 0x001f280000300800 */
[----:B-1----:R-:W4:Y:S04]  /*aef0*/  LDL.LU R47, [R1+0x464] ;  /* 0x00046400012f7983 */ /* 0x002f280000300800 */
[----:B------:R0:W-:Y:S04]  /*af00*/  STS.U16 [R42+UR4+0x10980], R46 ;  /* 0x0109802e2a007988 */ /* 0x0001e80008000404 */
[----:B0-----:R-:W4:Y:S04]  /*af10*/  LDL.LU R46, [R1+0x434] ;  /* 0x00043400012e7983 */ /* 0x001f280000300800 */
[----:B------:R-:W4:Y:S04]  /*af20*/  LDL.LU R29, [R1+0x430] ;  /* 0x00043000011d7983 */ /* 0x000f280000300800 */
[----:B------:R-:W4:Y:S04]  /*af30*/  LDL.LU R28, [R1+0x3fc] ;  /* 0x0003fc00011c7983 */ /* 0x000f280000300800 */
[----:B------:R0:W-:Y:S04]  /*af40*/  STS.U16 [R42+UR4+0x18980], R30 ;  /* 0x0189801e2a007988 */ /* 0x0001e80008000404 */
[----:B------:R-:W4:Y:S04]  /*af50*/  LDL.LU R31, [R1+0x3f8] ;  /* 0x0003f800011f7983 */ /* 0x000f280000300800 */
[----:B------:R1:W-:Y:S04]  /*af60*/  STS.U16 [R42+UR4+0x10d80], R33 ;  /* 0x010d80212a007988 */ /* 0x0003e80008000404 */
[----:B------:R1:W-:Y:S04]  /*af70*/  STS.U16 [R42+UR4+0x18d80], R32 ;  /* 0x018d80202a007988 */ /* 0x0003e80008000404 */
[----:B0-----:R-:W4:Y:S04]  /*af80*/  LDL.LU R30, [R1+0x36c] ;  /* 0x00036c00011e7983 */ /* 0x001f280000300800 */
[----:B------:R0:W-:Y:S04]  /*af90*/  STS.U16 [R42+UR4+0x11180], R35 ;  /* 0x011180232a007988 */ /* 0x0001e80008000404 */
[----:B-1----:R-:W4:Y:S04]  /*afa0*/  LDL.LU R33, [R1+0x368] ;  /* 0x0003680001217983 */ /* 0x002f280000300800 */
[----:B------:R1:W-:Y:S04]  /*afb0*/  STS.U16 [R42+UR4+0x19180], R34 ;  /* 0x019180222a007988 */ /* 0x0003e80008000404 */
[----:B------:R-:W4:Y:S04]  /*afc0*/  LDL.LU R32, [R1+0x4f0] ;  /* 0x0004f00001207983 */ /* 0x000f280000300800 */
[----:B0-----:R-:W4:Y:S04]  /*afd0*/  LDL.LU R35, [R1+0x4ec] ;  /* 0x0004ec0001237983 */ /* 0x001f280000300800 */
[----:B------:R0:W-:Y:S04]  /*afe0*/  STS.U16 [R42+UR4+0x11580], R39 ;  /* 0x011580272a007988 */ /* 0x0001e80008000404 */
[----:B-1----:R-:W4:Y:S04]  /*aff0*/  LDL.LU R34, [R1+0x4c0] ;  /* 0x0004c00001227983 */ /* 0x002f280000300800 */
[----:B0-----:R-:W4:Y:S04]  /*b000*/  LDL.LU R39, [R1+0x4bc] ;  /* 0x0004bc0001277983 */ /* 0x001f280000300800 */
[----:B---3--:R0:W-:Y:S04]  /*b010*/  STS.U16 [R42+UR4+0x19580], R41 ;  /* 0x019580292a007988 */ /* 0x0081e80008000404 */
[----:B------:R-:W-:Y:S04]  /*b020*/  STS.U16 [R42+UR4+0x11980], R23 ;  /* 0x011980172a007988 */ /* 0x000fe80008000404 */
[----:B------:R1:W-:Y:S04]  /*b030*/  STS.U16 [R42+UR4+0x19980], R38 ;  /* 0x019980262a007988 */ /* 0x0003e80008000404 */
[----:B0-----:R-:W3:Y:S04]  /*b040*/  LDL.LU R41, [R1+0x490] ;  /* 0x0004900001297983 */ /* 0x001ee80000300800 */
[----:B------:R0:W-:Y:S04]  /*b050*/  STS.U16 [R42+UR4+0x11d80], R43 ;  /* 0x011d802b2a007988 */ /* 0x0001e80008000404 */
[----:B-1----:R-:W3:Y:S04]  /*b060*/  LDL.LU R38, [R1+0x5e0] ;  /* 0x0005e00001267983 */ /* 0x002ee80000300800 */
[----:B------:R1:W-:Y:S04]  /*b070*/  STS.U16 [R42+UR4+0x19d80], R25 ;  /* 0x019d80192a007988 */ /* 0x0003e80008000404 */
[----:B0-----:R-:W3:Y:S04]  /*b080*/  LDL.LU R43, [R1+0x5dc] ;  /* 0x0005dc00012b7983 */ /* 0x001ee80000300800 */
[----:B-1----:R-:W3:Y:S01]  /*b090*/  LDL.LU R42, [R1+0x5d8] ;  /* 0x0005d800012a7983 */ /* 0x002ee20000300800 */
[----:B------:R-:W-:-:S05]  /*b0a0*/  LOP3.LUT R23, R60, 0x40, RZ, 0x3c, !PT ;  /* 0x000000403c177812 */ /* 0x000fca00078e3cff */
[----:B------:R0:W-:Y:S04]  /*b0b0*/  STS.U16 [R23+UR4+0x10200], R24 ;  /* 0x0102001817007988 */ /* 0x0001e80008000404 */
[----:B------:R-:W-:Y:S04]  /*b0c0*/  STS.U16 [R23+UR4+0x18200], R53 ;  /* 0x0182003517007988 */ /* 0x000fe80008000404 */
[----:B------:R-:W-:Y:S04]  /*b0d0*/  STS.U16 [R23+UR4+0x10600], R27 ;  /* 0x0106001b17007988 */ /* 0x000fe80008000404 */
[----:B------:R-:W-:Y:S01]  /*b0e0*/  STS.U16 [R23+UR4+0x18600], R26 ;  /* 0x0186001a17007988 */ /* 0x000fe20008000404 */
[----:B0-----:R-:W-:-:S03]  /*b0f0*/  LOP3.LUT R24, R60, 0x50, RZ, 0x3c, !PT ;  /* 0x000000503c187812 */ /* 0x001fc600078e3cff */
[----:B--2---:R0:W-:Y:S04]  /*b100*/  STS.U16 [R23+UR4+0x10a00], R40 ;  /* 0x010a002817007988 */ /* 0x0041e80008000404 */
[----:B----4-:R1:W-:Y:S04]  /*b110*/  STS.U16 [R23+UR4+0x18a00], R45 ;  /* 0x018a002d17007988 */ /* 0x0103e80008000404 */
[----:B0-----:R-:W2:Y:S04]  /*b120*/  LDL.LU R40, [R1+0x48c] ;  /* 0x00048c0001287983 */ /* 0x001ea80000300800 */
[----:B------:R0:W-:Y:S04]  /*b130*/  STS.U16 [R23+UR4+0x10e00], R44 ;  /* 0x010e002c17007988 */ /* 0x0001e80008000404 */
[----:B-1----:R-:W4:Y:S04]  /*b140*/  LDL.LU R45, [R1+0x460] ;  /* 0x00046000012d7983 */ /* 0x002f280000300800 */
[----:B------:R1:W-:Y:S04]  /*b150*/  STS.U16 [R23+UR4+0x18e00], R47 ;  /* 0x018e002f17007988 */ /* 0x0003e80008000404 */
[----:B0-----:R-:W2:Y:S04]  /*b160*/  LDL.LU R44, [R1+0x45c] ;  /* 0x00045c00012c7983 */ /* 0x001ea80000300800 */
[----:B-1----:R-:W2:Y:S04]  /*b170*/  LDL.LU R47, [R1+0x42c] ;  /* 0x00042c00012f7983 */ /* 0x002ea80000300800 */
[----:B------:R0:W-:Y:S04]  /*b180*/  STS.U16 [R23+UR4+0x11200], R46 ;  /* 0x0112002e17007988 */ /* 0x0001e80008000404 */
[----:B------:R-:W-:Y:S04]  /*b190*/  STS.U16 [R23+UR4+0x19200], R29 ;  /* 0x0192001d17007988 */ /* 0x000fe80008000404 */
[----:B------:R-:W-:Y:S04]  /*b1a0*/  STS.U16 [R23+UR4+0x11600], R28 ;  /* 0x0116001c17007988 */ /* 0x000fe80008000404 */
[----:B0-----:R-:W4:Y:S04]  /*b1b0*/  LDL.LU R46, [R1+0x428] ;  /* 0x00042800012e7983 */ /* 0x001f280000300800 */
[----:B------:R-:W-:Y:S04]  /*b1c0*/  STS.U16 [R23+UR4+0x19600], R31 ;  /* 0x0196001f17007988 */ /* 0x000fe80008000404 */
[----:B------:R-:W-:Y:S04]  /*b1d0*/  STS.U16 [R23+UR4+0x11a00], R30 ;  /* 0x011a001e17007988 */ /* 0x000fe80008000404 */
[----:B------:R-:W-:Y:S04]  /*b1e0*/  STS.U16 [R23+UR4+0x19a00], R33 ;  /* 0x019a002117007988 */ /* 0x000fe80008000404 */
[----:B---3--:R0:W-:Y:S04]  /*b1f0*/  STS.U16 [R23+UR4+0x11e00], R42 ;  /* 0x011e002a17007988 */ /* 0x0081e80008000404 */
[----:B------:R1:W-:Y:S04]  /*b200*/  STS.U16 [R23+UR4+0x19e00], R43 ;  /* 0x019e002b17007988 */ /* 0x0003e80008000404 */
[----:B0-----:R-:W3:Y:S04]  /*b210*/  LDL.LU R42, [R1+0x5d4] ;  /* 0x0005d400012a7983 */ /* 0x001ee80000300800 */
[----:B-1----:R-:W3:Y:S04]  /*b220*/  LDL.LU R43, [R1+0x5d0] ;  /* 0x0005d000012b7983 */ /* 0x002ee80000300800 */
[----:B------:R-:W3:Y:S04]  /*b230*/  LDL.LU R23, [R1+0x364] ;  /* 0x0003640001177983 */ /* 0x000ee80000300800 */
[----:B------:R-:W3:Y:S04]  /*b240*/  LDL.LU R53, [R1+0x348] ;  /* 0x0003480001357983 */ /* 0x000ee80000300800 */
[----:B------:R-:W3:Y:S04]  /*b250*/  LDL.LU R25, [R1+0x344] ;  /* 0x0003440001197983 */ /* 0x000ee80000300800 */
[----:B------:R-:W3:Y:S04]  /*b260*/  LDL.LU R26, [R1+0x4e8] ;  /* 0x0004e800011a7983 */ /* 0x000ee80000300800 */
[----:B------:R-:W3:Y:S04]  /*b270*/  LDL.LU R27, [R1+0x4e4] ;  /* 0x0004e400011b7983 */ /* 0x000ee80000300800 */
[----:B------:R-:W3:Y:S04]  /*b280*/  LDL.LU R28, [R1+0x4b8] ;  /* 0x0004b800011c7983 */ /* 0x000ee80000300800 */
[----:B------:R-:W3:Y:S04]  /*b290*/  LDL.LU R29, [R1+0x4b4] ;  /* 0x0004b400011d7983 */ /* 0x000ee80000300800 */
[----:B------:R-:W3:Y:S04]  /*b2a0*/  LDL.LU R30, [R1+0x488] ;  /* 0x00048800011e7983 */ /* 0x000ee80000300800 */
[----:B------:R0:W-:Y:S04]  /*b2b0*/  STS.U16 [R24+UR4+0x10280], R32 ;  /* 0x0102802018007988 */ /* 0x0001e80008000404 */
[----:B------:R-:W3:Y:S04]  /*b2c0*/  LDL.LU R31, [R1+0x484] ;  /* 0x00048400011f7983 */ /* 0x000ee80000300800 */
[----:B------:R1:W-:Y:S04]  /*b2d0*/  STS.U16 [R24+UR4+0x18280], R35 ;  /* 0x0182802318007988 */ /* 0x0003e80008000404 */
[----:B0-----:R-:W3:Y:S04]  /*b2e0*/  LDL.LU R32, [R1+0x458] ;  /* 0x0004580001207983 */ /* 0x001ee80000300800 */
[----:B------:R-:W3:Y:S04]  /*b2f0*/  LDL.LU R33, [R1+0x454] ;  /* 0x0004540001217983 */ /* 0x000ee80000300800 */
[----:B------:R0:W-:Y:S04]  /*b300*/  STS.U16 [R24+UR4+0x10680], R34 ;  /* 0x0106802218007988 */ /* 0x0001e80008000404 */
[----:B-1----:R-:W3:Y:S04]  /*b310*/  LDL.LU R35, [R1+0x424] ;  /* 0x0004240001237983 */ /* 0x002ee80000300800 */
[----:B0-----:R-:W3:Y:S04]  /*b320*/  LDL.LU R34, [R1+0x420] ;  /* 0x0004200001227983 */ /* 0x001ee80000300800 */
[----:B------:R0:W-:Y:S04]  /*b330*/  STS.U16 [R24+UR4+0x18680], R39 ;  /* 0x0186802718007988 */ /* 0x0001e80008000404 */
[----:B------:R-:W-:Y:S04]  /*b340*/  STS.U16 [R24+UR4+0x10a80], R41 ;  /* 0x010a802918007988 */ /* 0x000fe80008000404 */
[----:B--2---:R1:W-:Y:S04]  /*b350*/  STS.U16 [R24+UR4+0x18a80], R40 ;  /* 0x018a802818007988 */ /* 0x0043e80008000404 */
[----:B----4-:R-:W-:Y:S04]  /*b360*/  STS.U16 [R24+UR4+0x10e80], R45 ;  /* 0x010e802d18007988 */ /* 0x010fe80008000404 */
[----:B------:R-:W-:Y:S04]  /*b370*/  STS.U16 [R24+UR4+0x18e80], R44 ;  /* 0x018e802c18007988 */ /* 0x000fe80008000404 */
[----:B------:R-:W-:Y:S04]  /*b380*/  STS.U16 [R24+UR4+0x11280], R47 ;  /* 0x0112802f18007988 */ /* 0x000fe80008000404 */
[----:B0-----:R-:W2:Y:S04]  /*b390*/  LDL.LU R39, [R1+0x4e0] ;  /* 0x0004e00001277983 */ /* 0x001ea80000300800 */
[----:B-1----:R-:W4:Y:S04]  /*b3a0*/  LDL.LU R40, [R1+0x4dc] ;  /* 0x0004dc0001287983 */ /* 0x002f280000300800 */
[----:B------:R-:W-:Y:S04]  /*b3b0*/  STS.U16 [R24+UR4+0x19280], R46 ;  /* 0x0192802e18007988 */ /* 0x000fe80008000404 */
[----:B------:R-:W2:Y:S04]  /*b3c0*/  LDL.LU R41, [R1+0x4b0] ;  /* 0x0004b00001297983 */ /* 0x000ea80000300800 */
[----:B---3--:R-:W-:Y:S04]  /*b3d0*/  STS.U16 [R24+UR4+0x11680], R43 ;  /* 0x0116802b18007988 */ /* 0x008fe80008000404 */
[----:B------:R0:W-:Y:S04]  /*b3e0*/  STS.U16 [R24+UR4+0x19680], R42 ;  /* 0x0196802a18007988 */ /* 0x0001e80008000404 */
[----:B------:R1:W-:Y:S04]  /*b3f0*/  STS.U16 [R24+UR4+0x11a80], R38 ;  /* 0x011a802618007988 */ /* 0x0003e80008000404 */
[----:B0-----:R-:W3:Y:S04]  /*b400*/  LDL.LU R42, [R1+0x4ac] ;  /* 0x0004ac00012a7983 */ /* 0x001ee80000300800 */
[----:B------:R-:W2:Y:S01]  /*b410*/  LDL.LU R43, [R1+0x480] ;  /* 0x00048000012b7983 */ /* 0x000ea20000300800 */
[----:B-1----:R-:W-:-:S03]  /*b420*/  LOP3.LUT R38, R60, 0x60, RZ, 0x3c, !PT ;  /* 0x000000603c267812 */ /* 0x002fc600078e3cff */
[----:B------:R-:W2:Y:S04]  /*b430*/  LDL.LU R44, [R1+0x47c] ;  /* 0x00047c00012c7983 */ /* 0x000ea80000300800 */
[----:B------:R-:W2:Y:S04]  /*b440*/  LDL.LU R45, [R1+0x450] ;  /* 0x00045000012d7983 */ /* 0x000ea80000300800 */
[----:B------:R-:W2:Y:S04]  /*b450*/  LDL.LU R46, [R1+0x44c] ;  /* 0x00044c00012e7983 */ /* 0x000ea80000300800 */
[----:B------:R-:W2:Y:S04]  /*b460*/  LDL.LU R47, [R1+0x41c] ;  /* 0x00041c00012f7983 */ /* 0x000ea80000300800 */
[----:B------:R0:W-:Y:S04]  /*b470*/  STS.U16 [R24+UR4+0x19a80], R23 ;  /* 0x019a801718007988 */ /* 0x0001e80008000404 */
[----:B------:R1:W-:Y:S04]  /*b480*/  STS.U16 [R24+UR4+0x11e80], R53 ;  /* 0x011e803518007988 */ /* 0x0003e80008000404 */
[----:B------:R1:W-:Y:S04]  /*b490*/  STS.U16 [R24+UR4+0x19e80], R25 ;  /* 0x019e801918007988 */ /* 0x0003e80008000404 */
[----:B0-----:R0:W5:Y:S04]  /*b4a0*/  LDL.LU R23, [R1+0x5cc] ;  /* 0x0005cc0001177983 */ /* 0x0011680000300800 */
[----:B-1----:R-:W2:Y:S04]  /*b4b0*/  LDL.LU R53, [R1+0x5c8] ;  /* 0x0005c80001357983 */ /* 0x002ea80000300800 */
[----:B------:R0:W5:Y:S04]  /*b4c0*/  LDL.LU R24, [R1+0x5c4] ;  /* 0x0005c40001187983 */ /* 0x0001680000300800 */
[----:B------:R0:W5:Y:S04]  /*b4d0*/  LDL.LU R25, [R1+0x5c0] ;  /* 0x0005c00001197983 */ /* 0x0001680000300800 */
[----:B------:R1:W-:Y:S04]  /*b4e0*/  STS.U16 [R38+UR4+0x10300], R26 ;  /* 0x0103001a26007988 */ /* 0x0003e80008000404 */
[----:B------:R0:W-:Y:S04]  /*b4f0*/  STS.U16 [R38+UR4+0x18300], R27 ;  /* 0x0183001b26007988 */ /* 0x0001e80008000404 */
[----:B------:R0:W-:Y:S04]  /*b500*/  STS.U16 [R38+UR4+0x10700], R28 ;  /* 0x0107001c26007988 */ /* 0x0001e80008000404 */
[----:B-1----:R1:W5:Y:S04]  /*b510*/  LDL.LU R26, [R1+0x5bc] ;  /* 0x0005bc00011a7983 */ /* 0x0023680000300800 */
[----:B0-----:R1:W5:Y:S04]  /*b520*/  LDL.LU R27, [R1+0x5b8] ;  /* 0x0005b800011b7983 */ /* 0x0013680000300800 */
[----:B------:R1:W5:Y:S04]  /*b530*/  LDL.LU R28, [R1+0x5b4] ;  /* 0x0005b400011c7983 */ /* 0x0003680000300800 */
[----:B------:R0:W-:Y:S04]  /*b540*/  STS.U16 [R38+UR4+0x18700], R29 ;  /* 0x0187001d26007988 */ /* 0x0001e80008000404 */
[----:B------:R1:W-:Y:S04]  /*b550*/  STS.U16 [R38+UR4+0x10b00], R30 ;  /* 0x010b001e26007988 */ /* 0x0003e80008000404 */
[----:B------:R4:W-:Y:S04]  /*b560*/  STS.U16 [R38+UR4+0x18b00], R31 ;  /* 0x018b001f26007988 */ /* 0x0009e80008000404 */
[----:B0-----:R0:W5:Y:S04]  /*b570*/  LDL.LU R29, [R1+0x5b0] ;  /* 0x0005b000011d7983 */ /* 0x0011680000300800 */
[----:B-1----:R0:W5:Y:S04]  /*b580*/  LDL.LU R30, [R1+0x5ac] ;  /* 0x0005ac00011e7983 */ /* 0x0021680000300800 */
[----:B----4-:R0:W5:Y:S04]  /*b590*/  LDL.LU R31, [R1+0x5a8] ;  /* 0x0005a800011f7983 */ /* 0x0101680000300800 */
[----:B------:R1:W-:Y:S04]  /*b5a0*/  STS.U16 [R38+UR4+0x10f00], R32 ;  /* 0x010f002026007988 */ /* 0x0003e80008000404 */
[----:B------:R4:W-:Y:S04]  /*b5b0*/  STS.U16 [R38+UR4+0x18f00], R33 ;  /* 0x018f002126007988 */ /* 0x0009e80008000404 */
[----:B------:R0:W-:Y:S04]  /*b5c0*/  STS.U16 [R38+UR4+0x11300], R35 ;  /* 0x0113002326007988 */ /* 0x0001e80008000404 */
[----:B-1----:R1:W5:Y:S04]  /*b5d0*/  LDL.LU R32, [R1+0x5a4] ;  /* 0x0005a40001207983 */ /* 0x0023680000300800 */
[----:B----4-:R1:W5:Y:S04]  /*b5e0*/  LDL.LU R33, [R1+0x5a0] ;  /* 0x0005a00001217983 */ /* 0x0103680000300800 */
[----:B0-----:R-:W4:Y:S04]  /*b5f0*/  LDL.LU R35, [R1+0x59c] ;  /* 0x00059c0001237983 */ /* 0x001f280000300800 */
[----:B------:R0:W-:Y:S04]  /*b600*/  STS.U16 [R38+UR4+0x19300], R34 ;  /* 0x0193002226007988 */ /* 0x0001e80008000404 */
[----:B0-----:R-:W2:Y:S01]  /*b610*/  LDL.LU R34, [R1+0x598] ;  /* 0x0005980001227983 */ /* 0x001ea20000300800 */
[----:B------:R-:W-:-:S02]  /*b620*/  PRMT R55, RZ, 0x7610, R55 ;  /* 0x00007610ff377816 */ /* 0x000fc40000000037 */
[----:B------:R-:W-:Y:S02]  /*b630*/  PRMT R56, RZ, 0x7610, R56 ;  /* 0x00007610ff387816 */ /* 0x000fe40000000038 */
[----:B------:R-:W-:Y:S02]  /*b640*/  PRMT R57, RZ, 0x7610, R57 ;  /* 0x00007610ff397816 */ /* 0x000fe40000000039 */
[----:B------:R-:W-:Y:S01]  /*b650*/  PRMT R61, RZ, 0x7610, R61 ;  /* 0x00007610ff3d7816 */ /* 0x000fe2000000003d */
[----:B------:R-:W3:Y:S04]  /*b660*/  @!P2 LDG.E.U16 R55, desc[UR16][R8.64] ;  /* 0x000000100837a981 */ /* 0x000ee8000c1e1500 */
[----:B------:R-:W3:Y:S04]  /*b670*/  @!P2 LDG.E.U16 R56, desc[UR16][R4.64] ;  /* 0x000000100438a981 */ /* 0x000ee8000c1e1500 */
[----:B------:R-:W3:Y:S04]  /*b680*/  @!P2 LDG.E.U16 R57, desc[UR16][R6.64] ;  /* 0x000000100639a981 */ /* 0x000ee8000c1e1500 */
[----:B------:R-:W3:Y:S04]  /*b690*/  @!P2 LDG.E.U16 R61, desc[UR16][R2.64] ;  /* 0x00000010023da981 */ /* 0x000ee8000c1e1500 */
[----:B--2---:R0:W-:Y:S04]  /*b6a0*/  STS.U16 [R38+UR4+0x11700], R34 ;  /* 0x0117002226007988 */ /* 0x0041e80008000404 */
[----:B----4-:R2:W-:Y:S04]  /*b6b0*/  STS.U16 [R38+UR4+0x19700], R35 ;  /* 0x0197002326007988 */ /* 0x0105e80008000404 */
[----:B------:R-:W-:Y:S04]  /*b6c0*/  STS.U16 [R38+UR4+0x11b00], R53 ;  /* 0x011b003526007988 */ /* 0x000fe80008000404 */
[----:B0-----:R1:W5:Y:S04]  /*b6d0*/  LDL.LU R34, [R1+0x594] ;  /* 0x0005940001227983 */ /* 0x0013680000300800 */
[----:B--2---:R1:W5:Y:S04]  /*b6e0*/  LDL.LU R35, [R1+0x590] ;  /* 0x0005900001237983 */ /* 0x0043680000300800 */
[----:B------:R0:W-:Y:S04]  /*b6f0*/  STS.U16 [R38+UR4+0x19b00], R36 ;  /* 0x019b002426007988 */ /* 0x0001e80008000404 */
[----:B------:R2:W-:Y:S04]  /*b700*/  STS.U16 [R38+UR4+0x11f00], R37 ;  /* 0x011f002526007988 */ /* 0x0005e80008000404 */
[----:B------:R4:W-:Y:S04]  /*b710*/  STS.U16 [R38+UR4+0x19f00], R59 ;  /* 0x019f003b26007988 */ /* 0x0009e80008000404 */
[----:B0-----:R1:W5:Y:S04]  /*b720*/  LDL.LU R36, [R1+0x58c] ;  /* 0x00058c0001247983 */ /* 0x0013680000300800 */
[----:B--2---:R1:W5:Y:S04]  /*b730*/  LDL.LU R37, [R1+0x588] ;  /* 0x0005880001257983 */ /* 0x0043680000300800 */
[----:B----4-:R1:W5:Y:S04]  /*b740*/  LDL.LU R38, [R1+0x584] ;  /* 0x0005840001267983 */ /* 0x0103680000300800 */
[----:B------:R-:W2:Y:S01]  /*b750*/  LDL.LU R59, [R1+0x418] ;  /* 0x00041800013b7983 */ /* 0x000ea20000300800 */
[----:B------:R-:W-:-:S05]  /*b760*/  LOP3.LUT R53, R60, 0x70, RZ, 0x3c, !PT ;  /* 0x000000703c357812 */ /* 0x000fca00078e3cff */
[----:B------:R0:W-:Y:S04]  /*b770*/  STS.U16 [R53+UR4+0x10380], R39 ;  /* 0x0103802735007988 */ /* 0x0001e80008000404 */
[----:B------:R4:W-:Y:S04]  /*b780*/  STS.U16 [R53+UR4+0x18380], R40 ;  /* 0x0183802835007988 */ /* 0x0009e80008000404 */
[----:B------:R1:W-:Y:S04]  /*b790*/  STS.U16 [R53+UR4+0x10780], R41 ;  /* 0x0107802935007988 */ /* 0x0003e80008000404 */
[----:B0-----:R0:W5:Y:S04]  /*b7a0*/  LDL.LU R39, [R1+0x580] ;  /* 0x0005800001277983 */ /* 0x0011680000300800 */
[----:B----4-:R0:W5:Y:S04]  /*b7b0*/  LDL.LU R40, [R1+0x57c] ;  /* 0x00057c0001287983 */ /* 0x0101680000300800 */
[----:B---3--:R3:W-:Y:S04]  /*b7c0*/  STS.U16 [R53+UR4+0x18780], R42 ;  /* 0x0187802a35007988 */ /* 0x0087e80008000404 */
[----:B-1----:R0:W5:Y:S04]  /*b7d0*/  LDL.LU R41, [R1+0x578] ;  /* 0x0005780001297983 */ /* 0x0021680000300800 */
[----:B------:R1:W-:Y:S04]  /*b7e0*/  STS.U16 [R53+UR4+0x10b80], R43 ;  /* 0x010b802b35007988 */ /* 0x0003e80008000404 */
[----:B---3--:R0:W5:Y:S04]  /*b7f0*/  LDL.LU R42, [R1+0x574] ;  /* 0x00057400012a7983 */ /* 0x0081680000300800 */
[----:B------:R3:W-:Y:S04]  /*b800*/  STS.U16 [R53+UR4+0x18b80], R44 ;  /* 0x018b802c35007988 */ /* 0x0007e80008000404 */
[----:B-1----:R0:W5:Y:S04]  /*b810*/  LDL.LU R43, [R1+0x570] ;  /* 0x00057000012b7983 */ /* 0x0021680000300800 */
[----:B------:R1:W-:Y:S04]  /*b820*/  STS.U16 [R53+UR4+0x10f80], R45 ;  /* 0x010f802d35007988 */ /* 0x0003e80008000404 */
[----:B---3--:R0:W5:Y:S04]  /*b830*/  LDL.LU R44, [R1+0x56c] ;  /* 0x00056c00012c7983 */ /* 0x0081680000300800 */
[----:B------:R3:W-:Y:S04]  /*b840*/  STS.U16 [R53+UR4+0x18f80], R46 ;  /* 0x018f802e35007988 */ /* 0x0007e80008000404 */
[----:B-1----:R0:W5:Y:S04]  /*b850*/  LDL.LU R45, [R1+0x568] ;  /* 0x00056800012d7983 */ /* 0x0021680000300800 */
[----:B------:R1:W-:Y:S04]  /*b860*/  STS.U16 [R53+UR4+0x11380], R47 ;  /* 0x0113802f35007988 */ /* 0x0003e80008000404 */
[----:B---3--:R0:W5:Y:S04]  /*b870*/  LDL.LU R46, [R1+0x564] ;  /* 0x00056400012e7983 */ /* 0x0081680000300800 */
[----:B-1----:R0:W5:Y:S04]  /*b880*/  LDL.LU R47, [R1+0x560] ;  /* 0x00056000012f7983 */ /* 0x0021680000300800 */
[----:B--2---:R1:W-:Y:S04]  /*b890*/  STS.U16 [R53+UR4+0x19380], R59 ;  /* 0x0193803b35007988 */ /* 0x0043e80008000404 */
[----:B------:R2:W-:Y:S04]  /*b8a0*/  STS.U16 [R53+UR4+0x11780], R48 ;  /* 0x0117803035007988 */ /* 0x0005e80008000404 */
[----:B------:R3:W-:Y:S01]  /*b8b0*/  STS.U16 [R53+UR4+0x19780], R49 ;  /* 0x0197803135007988 */ /* 0x0007e20008000404 */
[----:B-1----:R-:W-:-:S03]  /*b8c0*/  LOP3.LUT R59, R58, 0x40, RZ, 0x3c, !PT ;  /* 0x000000403a3b7812 */ /* 0x002fc600078e3cff */
[----:B------:R1:W-:Y:S04]  /*b8d0*/  STS.U16 [R53+UR4+0x11b80], R50 ;  /* 0x011b803235007988 */ /* 0x0003e80008000404 */
[----:B--2---:R0:W5:Y:S04]  /*b8e0*/  LDL.LU R48, [R1+0x55c] ;  /* 0x00055c0001307983 */ /* 0x0041680000300800 */
[----:B---3--:R0:W5:Y:S04]  /*b8f0*/  LDL.LU R49, [R1+0x558] ;  /* 0x0005580001317983 */ /* 0x0081680000300800 */
[----:B-1----:R0:W5:Y:S04]  /*b900*/  LDL.LU R50, [R1+0x554] ;  /* 0x0005540001327983 */ /* 0x0021680000300800 */
[----:B------:R1:W-:Y:S04]  /*b910*/  STS.U16 [R53+UR4+0x19b80], R51 ;  /* 0x019b803335007988 */ /* 0x0003e80008000404 */
[----:B------:R2:W-:Y:S04]  /*b920*/  STS.U16 [R53+UR4+0x11f80], R52 ;  /* 0x011f803435007988 */ /* 0x0005e80008000404 */
[----:B------:R3:W-:Y:S04]  /*b930*/  STS.U16 [R53+UR4+0x19f80], R54 ;  /* 0x019f803635007988 */ /* 0x0007e80008000404 */
[----:B-1----:R0:W5:Y:S04]  /*b940*/  LDL.LU R51, [R1+0x550] ;  /* 0x0005500001337983 */ /* 0x0021680000300800 */
[----:B--2---:R0:W5:Y:S04]  /*b950*/  LDL.LU R52, [R1+0x54c] ;  /* 0x00054c0001347983 */ /* 0x0041680000300800 */
[----:B---3--:R0:W5:Y:S04]  /*b960*/  LDL.LU R53, [R1+0x548] ;  /* 0x0005480001357983 */ /* 0x0081680000300800 */
[----:B------:R0:W5:Y:S04]  /*b970*/  LDL.LU R54, [R1+0x544] ;  /* 0x0005440001367983 */ /* 0x0001680000300800 */
[----:B------:R1:W-:Y:S04]  /*b980*/  STS.U16 [R58+UR4+0x20800], R55 ;  /* 0x020800373a007988 */ /* 0x0003e80008000404 */
[----:B------:R2:W-:Y:S04]  /*b990*/  STS.U16 [R58+UR4+0x20c00], R56 ;  /* 0x020c00383a007988 */ /* 0x0005e80008000404 */
[----:B------:R3:W-:Y:S04]  /*b9a0*/  STS.U16 [R59+UR4+0x20a00], R57 ;  /* 0x020a00393b007988 */ /* 0x0007e80008000404 */
[----:B-1----:R0:W5:Y:S04]  /*b9b0*/  LDL.LU R55, [R1+0x540] ;  /* 0x0005400001377983 */ /* 0x0021680000300800 */
[----:B--2---:R0:W5:Y:S04]  /*b9c0*/  LDL.LU R56, [R1+0x53c] ;  /* 0x00053c0001387983 */ /* 0x0041680000300800 */
[----:B---3--:R0:W5:Y:S04]  /*b9d0*/  LDL.LU R57, [R1+0x538] ;  /* 0x0005380001397983 */ /* 0x0081680000300800 */
[----:B------:R1:W-:Y:S01]  /*b9e0*/  STS.U16 [R59+UR4+0x20e00], R61 ;  /* 0x020e003d3b007988 */ /* 0x0003e20008000404 */
[----:B------:R2:W-:Y:S06]  /*b9f0*/  MEMBAR.ALL.CTA ;  /* 0x0000000000007992 */ /* 0x0005ec0000008000 */
[----:B--2---:R-:W2:Y:S04]  /*ba00*/  FENCE.VIEW.ASYNC.S ;  /* 0x00000000000073c6 */ /* 0x004ea80000000000 */
[----:B-1----:R0:W5:Y:S01]  /*ba10*/  LDL.LU R61, [R1+0x534] ;  /* 0x00053400013d7983 */ /* 0x0021620000300800 */
[----:B------:R-:W-:-:S04]  /*ba20*/  ULEA UR7, UR11, UR4, 0x3 ;  /* 0x000000040b077291 */ /* 0x000fc8000f8e18ff */
[----:B------:R-:W-:Y:S01]  /*ba30*/  UIADD3 UR7, UPT, UPT, UR7, 0x21000, URZ ;  /* 0x0002100007077890 */ /* 0x000fe2000fffe0ff */
[----:B--2---:R-:W-:Y:S06]  /*ba40*/  BAR.SYNC.DEFER_BLOCKING 0x0 ;  /* 0x0000000000007b1d */ /* 0x004fec0000010000 */
[----:B------:R-:W-:Y:S05]  /*ba50*/  @P1 BRA `(.L_x_9) ;  /* 0x0000000000dc1947 */ /* 0x000fea0003800000 */
[----:B------:R-:W-:Y:S02]  /*ba60*/  UIADD3 UR9, UPT, UPT, UR5, 0x10, URZ ;  /* 0x0000001005097890 */ /* 0x000fe4000fffe0ff */
[----:B------:R-:W-:Y:S02]  /*ba70*/  UIADD3 UR70, UPT, UPT, UR5, 0x10, URZ ;  /* 0x0000001005467890 */ /* 0x000fe4000fffe0ff */
[----:B------:R-:W-:Y:S01]  /*ba80*/  UIADD3 UR71, UPT, UPT, UR5, 0x10, URZ ;  /* 0x0000001005477890 */ /* 0x000fe2000fffe0ff */
[----:B------:R-:W-:Y:S01]  /*ba90*/  UMOV UR62, 0x0 ;  /* 0x00000000003e7882 */ /* 0x000fe20000000000 */
[----:B------:R-:W-:Y:S01]  /*baa0*/  UMOV UR63, 0x8048010 ;  /* 0x08048010003f7882 */ /* 0x000fe20000000000 */
[----:B------:R-:W-:Y:S01]  /*bab0*/  UMOV UR64, UR10 ;  /* 0x0000000a00407c82 */ /* 0x000fe20008000000 */
[----:B------:R-:W-:Y:S01]  /*bac0*/  UMOV UR65, 0x40004040 ;  /* 0x4000404000417882 */ /* 0x000fe20000000000 */
[----:B------:R-:W-:Y:S01]  /*bad0*/  UMOV UR76, 0x0 ;  /* 0x00000000004c7882 */ /* 0x000fe20000000000 */
[----:B------:R-:W-:Y:S01]  /*bae0*/  UMOV UR77, 0x8048010 ;  /* 0x08048010004d7882 */ /* 0x000fe20000000000 */
[----:B------:R-:W-:-:S02]  /*baf0*/  UIADD3 UR72, UPT, UPT, UR5, 0x10, URZ ;  /* 0x0000001005487890 */ /* 0x000fc4000fffe0ff */
[----:B------:R-:W-:Y:S01]  /*bb00*/  UTCHMMA gdesc[UR64], gdesc[UR50], tmem[UR5], tmem[UR62], idesc[UR63], UPT ;  /* 0x00ff3e32400075ea */ /* 0x000fe2000b800005 */
[----:B------:R-:W-:Y:S01]  /*bb10*/  UMOV UR66, 0x0 ;  /* 0x0000000000427882 */ /* 0x000fe20000000000 */
[----:B------:R-:W-:Y:S01]  /*bb20*/  UMOV UR67, 0x8048010 ;  /* 0x0804801000437882 */ /* 0x000fe20000000000 */
[----:B------:R-:W-:Y:S02]  /*bb30*/  UIADD3 UR73, UPT, UPT, UR5, 0x20, URZ ;  /* 0x0000002005497890 */ /* 0x000fe4000fffe0ff */
[----:B------:R1:W-:Y:S01]  /*bb40*/  UTCHMMA gdesc[UR14], gdesc[UR12], tmem[UR5], tmem[UR76], idesc[UR77], UPT ;  /* 0x00ff4c0c0e0075ea */ /* 0x0003e2000b800005 */
[----:B------:R-:W-:Y:S01]  /*bb50*/  UMOV UR68, 0x0 ;  /* 0x0000000000447882 */ /* 0x000fe20000000000 */
[----:B------:R-:W-:Y:S01]  /*bb60*/  UMOV UR69, 0x8048010 ;  /* 0x0804801000457882 */ /* 0x000fe20000000000 */
[----:B------:R-:W-:Y:S02]  /*bb70*/  UIADD3 UR74, UPT, UPT, UR5, 0x20, URZ ;  /* 0x00000020054a7890 */ /* 0x000fe4000fffe0ff */
[----:B------:R-:W-:Y:S01]  /*bb80*/  UTCHMMA gdesc[UR18], gdesc[UR20], tmem[UR5], tmem[UR66], idesc[UR67], UPT ;  /* 0x00ff4214120075ea */ /* 0x000fe2000b800005 */
[----:B------:R-:W-:Y:S01]  /*bb90*/  UMOV UR52, 0x0 ;  /* 0x0000000000347882 */ /* 0x000fe20000000000 */
[----:B------:R-:W-:Y:S01]  /*bba0*/  UMOV UR53, 0x8048010 ;  /* 0x0804801000357882 */ /* 0x000fe20000000000 */
[----:B------:R-:W-:-:S02]  /*bbb0*/  UIADD3 UR75, UPT, UPT, UR5, 0x20, URZ ;  /* 0x00000020054b7890 */ /* 0x000fc4000fffe0ff */
[----:B------:R-:W-:Y:S01]  /*bbc0*/  UTCHMMA gdesc[UR22], gdesc[UR24], tmem[UR5], tmem[UR68], idesc[UR69], UPT ;  /* 0x00ff4418160075ea */ /* 0x000fe2000b800005 */
[----:B------:R-:W-:Y:S01]  /*bbd0*/  UMOV UR54, 0x0 ;  /* 0x0000000000367882 */ /* 0x000fe20000000000 */
[----:B------:R-:W-:Y:S01]  /*bbe0*/  UMOV UR55, 0x8048010 ;  /* 0x0804801000377882 */ /* 0x000fe20000000000 */
[----:B-1----:R-:W-:Y:S01]  /*bbf0*/  UIADD3 UR76, UPT, UPT, UR5, 0x20, URZ ;  /* 0x00000020054c7890 */ /* 0x002fe2000fffe0ff */
[----:B------:R1:W-:Y:S01]  /*bc00*/  UTCHMMA gdesc[UR26], gdesc[UR50], tmem[UR9], tmem[UR52], idesc[UR53], UPT ;  /* 0x00ff34321a0075ea */ /* 0x0003e2000b800009 */
[----:B------:R-:W-:Y:S01]  /*bc10*/  UMOV UR56, 0x0 ;  /* 0x0000000000387882 */ /* 0x000fe20000000000 */
[----:B------:R-:W-:Y:S01]  /*bc20*/  UMOV UR57, 0x8048010 ;  /* 0x0804801000397882 */ /* 0x000fe20000000000 */
[----:B------:R-:W-:Y:S01]  /*bc30*/  UIADD3 UR77, UPT, UPT, UR5, 0x30, URZ ;  /* 0x00000030054d7890 */ /* 0x000fe2000fffe0ff */
[----:B------:R2:W-:Y:S01]  /*bc40*/  UTCHMMA gdesc[UR28], gdesc[UR12], tmem[UR70], tmem[UR54], idesc[UR55], UPT ;  /* 0x00ff360c1c0075ea */ /* 0x0005e2000b800046 */
[----:B------:R-:W-:Y:S01]  /*bc50*/  UMOV UR58, 0x0 ;  /* 0x00000000003a7882 */ /* 0x000fe20000000000 */
[----:B------:R-:W-:Y:S01]  /*bc60*/  UMOV UR59, 0x8048010 ;  /* 0x08048010003b7882 */ /* 0x000fe20000000000 */
[----:B------:R3:W-:Y:S01]  /*bc70*/  UTCHMMA gdesc[UR30], gdesc[UR20], tmem[UR71], tmem[UR56], idesc[UR57], UPT ;  /* 0x00ff38141e0075ea */ /* 0x0007e2000b800047 */
[----:B------:R-:W-:Y:S01]  /*bc80*/  UMOV UR60, 0x0 ;  /* 0x00000000003c7882 */ /* 0x000fe20000000000 */
[----:B------:R-:W-:Y:S01]  /*bc90*/  UMOV UR61, 0x8048010 ;  /* 0x08048010003d7882 */ /* 0x000fe20000000000 */
[----:B-1----:R-:W-:Y:S01]  /*bca0*/  UIADD3 UR9, UPT, UPT, UR5, 0x30, URZ ;  /* 0x0000003005097890 */ /* 0x002fe2000fffe0ff */
[----:B------:R1:W-:Y:S01]  /*bcb0*/  UTCHMMA gdesc[UR32], gdesc[UR24], tmem[UR72], tmem[UR58], idesc[UR59], UPT ;  /* 0x00ff3a18200075ea */ /* 0x0003e2000b800048 */
[----:B------:R-:W-:Y:S01]  /*bcc0*/  UMOV UR64, 0x0 ;  /* 0x0000000000407882 */ /* 0x000fe20000000000 */
[----:B------:R-:W-:Y:S01]  /*bcd0*/  UMOV UR65, 0x8048010 ;  /* 0x0804801000417882 */ /* 0x000fe20000000000 */
[----:B--2---:R-:W-:Y:S01]  /*bce0*/  UIADD3 UR70, UPT, UPT, UR5, 0x30, URZ ;  /* 0x0000003005467890 */ /* 0x004fe2000fffe0ff */
[----:B------:R2:W-:Y:S01]  /*bcf0*/  UTCHMMA gdesc[UR34], gdesc[UR50], tmem[UR73], tmem[UR60], idesc[UR61], UPT ;  /* 0x00ff3c32220075ea */ /* 0x0005e2000b800049 */
[----:B------:R2:W-:Y:S01]  /*bd00*/  UTCHMMA gdesc[UR36], gdesc[UR12], tmem[UR74], tmem[UR62], idesc[UR63], UPT ;  /* 0x00ff3e0c240075ea */ /* 0x0005e2000b80004a */
[----:B---3--:R-:W-:Y:S01]  /*bd10*/  UIADD3 UR71, UPT, UPT, UR5, 0x30, URZ ;  /* 0x0000003005477890 */ /* 0x008fe2000fffe0ff */
[----:B------:R2:W-:Y:S01]  /*bd20*/  UTCHMMA gdesc[UR38], gdesc[UR20], tmem[UR75], tmem[UR64], idesc[UR65], UPT ;  /* 0x00ff4014260075ea */ /* 0x0005e2000b80004b */
[----:B------:R2:W-:Y:S01]  /*bd30*/  UTCHMMA gdesc[UR40], gdesc[UR24], tmem[UR76], tmem[UR66], idesc[UR67], UPT ;  /* 0x00ff4218280075ea */ /* 0x0005e2000b80004c */
[----:B------:R2:W-:Y:S01]  /*bd40*/  UTCHMMA gdesc[UR42], gdesc[UR50], tmem[UR77], tmem[UR68], idesc[UR69], UPT ;  /* 0x00ff44322a0075ea */ /* 0x0005e2000b80004d */
[----:B-1----:R-:W-:Y:S01]  /*bd50*/  UMOV UR58, UR7 ;  /* 0x00000007003a7c82 */ /* 0x002fe20008000000 */
[----:B------:R-:W-:Y:S01]  /*bd60*/  UMOV UR59, URZ ;  /* 0x000000ff003b7c82 */ /* 0x000fe20008000000 */
[----:B------:R2:W-:Y:S01]  /*bd70*/  UTCHMMA gdesc[UR44], gdesc[UR12], tmem[UR9], tmem[UR52], idesc[UR53], UPT ;  /* 0x00ff340c2c0075ea */ /* 0x0005e2000b800009 */
[----:B------:R-:W-:Y:S01]  /*bd80*/  UMOV UR58, UR58 ;  /* 0x0000003a003a7c82 */ /* 0x000fe20008000000 */
[----:B------:R2:W-:Y:S01]  /*bd90*/  UTCHMMA gdesc[UR46], gdesc[UR20], tmem[UR70], tmem[UR54], idesc[UR55], UPT ;  /* 0x00ff36142e0075ea */ /* 0x0005e2000b800046 */
[----:B------:R2:W-:Y:S01]  /*bda0*/  UTCHMMA gdesc[UR48], gdesc[UR24], tmem[UR71], tmem[UR56], idesc[UR57], UPT ;  /* 0x00ff3818300075ea */ /* 0x0005e2000b800047 */
[----:B------:R2:W-:Y:S01]  /*bdb0*/  UTCBAR [UR58], URZ ;  /* 0x000000ff3a0073e9 */ /* 0x0005e200080000ff */
[----:B------:R-:W-:Y:S01]  /*bdc0*/  NOP ;  /* 0x0000000000007918 */ /* 0x000fe20000000000 */
.L_x_9:
[----:B------:R-:W-:Y:S01]  /*bdd0*/  UIADD3 UR11, UPT, UPT, UR11, 0x1, URZ ;  /* 0x000000010b0b7890 */ /* 0x000fe2000fffe0ff */
[----:B-----5:R-:W-:Y:S01]  /*bde0*/  VIADD R61, R61, 0xffffffff ;  /* 0xffffffff3d3d7836 */ /* 0x020fe20000000000 */
[----:B--2---:R-:W-:Y:S01]  /*bdf0*/  UMOV UR52, UR8 ;  /* 0x0000000800347c82 */ /* 0x004fe20008000000 */
[----:B------:R-:W-:Y:S01]  /*be00*/  VIADD R0, R0, 0xffffffc0 ;  /* 0xffffffc000007836 */ /* 0x000fe20000000000 */
[----:B------:R-:W-:Y:S02]  /*be10*/  UISETP.GT.AND UP1, UPT, UR11, 0x1, UPT ;  /* 0x000000010b00788c */ /* 0x000fe4000bf24270 */
[----:B------:R-:W-:Y:S02]  /*be20*/  ISETP.NE.U32.AND P2, PT, R61, RZ, PT ;  /* 0x000000ff3d00720c */ /* 0x000fe40003f45070 */
[----:B------:R-:W-:Y:S02]  /*be30*/  USEL UR9, URZ, 0x1, !UP1 ;  /* 0x00000001ff097887 */ /* 0x000fe4000c800000 */
[----:B------:R-:W-:-:S02]  /*be40*/  USEL UR11, UR11, URZ, !UP1 ;  /* 0x000000ff0b0b7287 */ /* 0x000fc4000c800000 */
[----:B------:R-:W-:-:S07]  /*be50*/  ULOP3.LUT UR9, UR8, UR9, URZ, 0x3c, !UPT ;  /* 0x0000000908097292 */ /* 0x000fce000f8e3cff */
[----:B------:R-:W-:Y:S01]  /*be60*/  UMOV UR8, UR9 ;  /* 0x0000000900087c82 */ /* 0x000fe20008000000 */
[----:B------:R-:W-:Y:S05]  /*be70*/  @P2 BRA `(.L_x_10) ;  /* 0xffffffa800802947 */ /* 0x000fea000383ffff */
.L_x_7:
[----:B------:R-:W1:Y:S02]  /*be80*/  LDCU UR8, c[0x0][0x3a0] ;  /* 0x00007400ff0877ac */ /* 0x000e640008000800 */
[----:B-1----:R-:W-:-:S04]  /*be90*/  UIADD3 UR8, UPT, UPT, UR8, 0x3f, URZ ;  /* 0x0000003f08087890 */ /* 0x002fc8000fffe0ff */
[----:B------:R-:W-:-:S09]  /*bea0*/  UISETP.GE.AND UP1, UPT, UR8, 0x40, UPT ;  /* 0x000000400800788c */ /* 0x000fd2000bf26270 */
[----:B------:R-:W-:Y:S05]  /*beb0*/  BRA.U !UP1, `(.L_x_11) ;  /* 0x0000000109107547 */ /* 0x000fea000b800000 */
[----:B------:R-:W-:-:S06]  /*bec0*/  USHF.L.U32 UR52, UR52, 0x1f, URZ ;  /* 0x0000001f34347899 */ /* 0x000fcc00080006ff */
[----:B-----5:R-:W-:-:S04]  /*bed0*/  IMAD.U32 R0, RZ, RZ, UR52 ;  /* 0x00000034ff007e24 */ /* 0x020fc8000f8e00ff */
[----:B------:R-:W1:Y:S02]  /*bee0*/  SYNCS.PHASECHK.TRANS64.TRYWAIT P1, [UR7], R0 ;  /* 0x00000000ff0075a7 */ /* 0x000e640008021107 */
[----:B-1----:R-:W-:Y:S05]  /*bef0*/  @!P1 BRA `(.L_x_12) ;  /* 0x00000010001c9947 */ /* 0x002fea0003800000 */
.L_x_11:
[----:B-----5:R-:W1:Y:S01]  /*bf00*/  S2R R41, SR_TID.X ;  /* 0x0000000000297919 */ /* 0x020e620000002100 */
[----:B------:R-:W2:Y:S01]  /*bf10*/  LDC R40, c[0x0][0x3b4] ;  /* 0x0000ed00ff287b82 */ /* 0x000ea20000000800 */
[----:B------:R-:W3:Y:S01]  /*bf20*/  LDCU.128 UR8, c[0x0][0x390] ;  /* 0x00007200ff0877ac */ /* 0x000ee20008000c00 */
[----:B------:R-:W4:Y:S04]  /*bf30*/  LDL.LU R43, [R1+0x514] ;  /* 0x00051400012b7983 */ /* 0x000f280000300800 */
[----:B------:R-:W2:Y:S02]  /*bf40*/  LDL.LU R42, [R1+0x510] ;  /* 0x00051000012a7983 */ /* 0x000ea40000300800 */
[----:B------:R-:W-:Y:S01]  /*bf50*/  BAR.SYNC.DEFER_BLOCKING 0x0 ;  /* 0x0000000000007b1d */ /* 0x000fe20000010000 */
[----:B-1----:R-:W-:-:S02]  /*bf60*/  IMAD.SHL.U32 R0, R41, 0x10, RZ ;  /* 0x0000001029007824 */ /* 0x002fc400078e00ff */
[C---:B------:R-:W-:Y:S01]  /*bf70*/  IMAD.SHL.U32 R2, R41.reuse, 0x20, RZ ;  /* 0x0000002029027824 */ /* 0x040fe200078e00ff */
[----:B------:R-:W-:Y:S02]  /*bf80*/  LOP3.LUT R41, R41, 0xff, RZ, 0xc0, !PT ;  /* 0x000000ff29297812 */ /* 0x000fe400078ec0ff */
[----:B------:R-:W1:Y:S02]  /*bf90*/  @!P0 SYNCS.CCTL.IV [UR4+0x21000] ;  /* 0x02100000ff0089b1 */ /* 0x000e640008000004 */
[----:B-1----:R-:W-:Y:S01]  /*bfa0*/  BAR.SYNC.DEFER_BLOCKING 0x0 ;  /* 0x0000000000007b1d */ /* 0x002fe20000010000 */
[----:B------:R-:W-:Y:S02]  /*bfb0*/  LOP3.LUT R3, R2, 0x1000, RZ, 0xc0, !PT ;  /* 0x0000100002037812 */ /* 0x000fe400078ec0ff */
[----:B------:R-:W-:-:S03]  /*bfc0*/  LEA R2, R41, UR4, 0x4 ;  /* 0x0000000429027c11 */ /* 0x000fc6000f8e20ff */
[----:B------:R-:W2:Y:S01]  /*bfd0*/  LDL.LU R41, [R1+0x518] ;  /* 0x0005180001297983 */ /* 0x000ea20000300800 */
[----:B------:R-:W1:Y:S01]  /*bfe0*/  LDTM.x32 R4, tmem[UR6] ;  /* 0x00000006000479ee */ /* 0x000e6200082c0000 */
[----:B------:R-:W-:-:S04]  /*bff0*/  LOP3.LUT R0, R0, 0x7f0, RZ, 0xc0, !PT ;  /* 0x000007f000007812 */ /* 0x000fc800078ec0ff */
[----:B------:R-:W-:Y:S01]  /*c000*/  IADD3 R0, PT, PT, R0, UR4, R3 ;  /* 0x0000000400007c10 */ /* 0x000fe2000fffe003 */
[----:B------:R-:W0:Y:S01]  /*c010*/  @!P0 SYNCS.CCTL.IV [UR4+0x21008] ;  /* 0x02100800ff0089b1 */ /* 0x000e220008000004 */
[----:B------:R-:W-:Y:S01]  /*c020*/  NOP ;  /* 0x0000000000007918 */ /* 0x000fe20000000000 */
[----:B------:R-:W0:Y:S01]  /*c030*/  LDCU UR4, c[0x0][0x3b8] ;  /* 0x00007700ff0477ac */ /* 0x000e220008000800 */
[----:B-1----:R-:W-:Y:S02]  /*c040*/  F2FP.F16.F32.PACK_AB R20, R21, R20 ;  /* 0x000000141514723e */ /* 0x002fe400000000ff */
[----:B------:R-:W-:Y:S02]  /*c050*/  F2FP.F16.F32.PACK_AB R21, R23, R22 ;  /* 0x000000161715723e */ /* 0x000fe400000000ff */
[----:B------:R-:W-:Y:S02]  /*c060*/  F2FP.F16.F32.PACK_AB R36, R5, R4 ;  /* 0x000000040524723e */ /* 0x000fe400000000ff */
[----:B------:R-:W-:-:S02]  /*c070*/  F2FP.F16.F32.PACK_AB R37, R7, R6 ;  /* 0x000000060725723e */ /* 0x000fc400000000ff */
[----:B------:R-:W-:Y:S02]  /*c080*/  F2FP.F16.F32.PACK_AB R38, R9, R8 ;  /* 0x000000080926723e */ /* 0x000fe400000000ff */
[----:B------:R-:W-:Y:S02]  /*c090*/  F2FP.F16.F32.PACK_AB R39, R11, R10 ;  /* 0x0000000a0b27723e */ /* 0x000fe400000000ff */
[----:B------:R-:W-:Y:S02]  /*c0a0*/  F2FP.F16.F32.PACK_AB R22, R25, R24 ;  /* 0x000000181916723e */ /* 0x000fe400000000ff */
[----:B------:R-:W-:Y:S01]  /*c0b0*/  F2FP.F16.F32.PACK_AB R23, R27, R26 ;  /* 0x0000001a1b17723e */ /* 0x000fe200000000ff */
[----:B0-----:R-:W-:Y:S04]  /*c0c0*/  STS.128 [R0], R36 ;  /* 0x0000002400007388 */ /* 0x001fe80000000c00 */
[----:B------:R-:W-:Y:S01]  /*c0d0*/  STS.128 [R0+0x800], R20 ;  /* 0x0008001400007388 */ /* 0x000fe20000000c00 */
[----:B------:R-:W-:Y:S01]  /*c0e0*/  BAR.SYNC.DEFER_BLOCKING 0x0 ;  /* 0x0000000000007b1d */ /* 0x000fe20000010000 */
[----:B------:R-:W-:-:S02]  /*c0f0*/  F2FP.F16.F32.PACK_AB R12, R13, R12 ;  /* 0x0000000c0d0c723e */ /* 0x000fc400000000ff */
[----:B------:R-:W-:Y:S02]  /*c100*/  F2FP.F16.F32.PACK_AB R28, R29, R28 ;  /* 0x0000001c1d1c723e */ /* 0x000fe400000000ff */
[----:B------:R-:W-:Y:S01]  /*c110*/  F2FP.F16.F32.PACK_AB R13, R15, R14 ;  /* 0x0000000e0f0d723e */ /* 0x000fe200000000ff */
[----:B------:R-:W-:Y:S04]  /*c120*/  LDS.128 R4, [R2] ;  /* 0x0000000002047984 */ /* 0x000fe80000000c00 */
[----:B------:R-:W0:Y:S01]  /*c130*/  LDS.128 R8, [R2+0x1000] ;  /* 0x0010000002087984 */ /* 0x000e220000000c00 */
[----:B------:R-:W-:Y:S02]  /*c140*/  F2FP.F16.F32.PACK_AB R29, R31, R30 ;  /* 0x0000001e1f1d723e */ /* 0x000fe400000000ff */
[----:B------:R-:W-:-:S02]  /*c150*/  F2FP.F16.F32.PACK_AB R14, R17, R16 ;  /* 0x00000010110e723e */ /* 0x000fc400000000ff */
[----:B------:R-:W-:Y:S01]  /*c160*/  F2FP.F16.F32.PACK_AB R15, R19, R18 ;  /* 0x00000012130f723e */ /* 0x000fe200000000ff */
[----:B------:R-:W-:Y:S01]  /*c170*/  BAR.SYNC.DEFER_BLOCKING 0x0 ;  /* 0x0000000000007b1d */ /* 0x000fe20000010000 */
[----:B------:R-:W-:Y:S02]  /*c180*/  F2FP.F16.F32.PACK_AB R30, R33, R32 ;  /* 0x00000020211e723e */ /* 0x000fe400000000ff */
[----:B------:R-:W-:-:S03]  /*c190*/  F2FP.F16.F32.PACK_AB R31, R35, R34 ;  /* 0x00000022231f723e */ /* 0x000fc600000000ff */
[----:B------:R-:W-:Y:S04]  /*c1a0*/  STS.128 [R0], R12 ;  /* 0x0000000c00007388 */ /* 0x000fe80000000c00 */
[----:B------:R0:W-:Y:S02]  /*c1b0*/  STS.128 [R0+0x800], R28 ;  /* 0x0008001c00007388 */ /* 0x0001e40000000c00 */
[----:B0-----:R-:W-:Y:S01]  /*c1c0*/  PRMT R28, R9, 0x7632, R28 ;  /* 0x00007632091c7816 */ /* 0x001fe2000000001c */
[----:B----4-:R-:W-:Y:S01]  /*c1d0*/  VIADD R3, R43, 0x4 ;  /* 0x000000042b037836 */ /* 0x010fe20000000000 */
[----:B------:R-:W-:Y:S04]  /*c1e0*/  BAR.SYNC.DEFER_BLOCKING 0x0 ;  /* 0x0000000000007b1d */ /* 0x000fe80000010000 */
[----:B---3--:R-:W-:Y:S01]  /*c1f0*/  ISETP.GE.AND P6, PT, R3, UR11, PT ;  /* 0x0000000b03007c0c */ /* 0x008fe2000bfc6270 */
[C---:B--2---:R-:W-:Y:S01]  /*c200*/  IMAD R3, R42.reuse, R40, RZ ;  /* 0x000000282a037224 */ /* 0x044fe200078e02ff */
[----:B------:R-:W-:-:S03]  /*c210*/  ISETP.GE.AND P3, PT, R42, UR10, PT ;  /* 0x0000000a2a007c0c */ /* 0x000fc6000bf66270 */
[----:B------:R-:W-:Y:S01]  /*c220*/  IMAD R17, R40, 0x100, R3 ;  /* 0x0000010028117824 */ /* 0x000fe200078e0203 */
[----:B------:R-:W-:Y:S02]  /*c230*/  LEA R18, P5, R3, UR8, 0x1 ;  /* 0x0000000803127c11 */ /* 0x000fe4000f8a08ff */
[C---:B------:R-:W-:Y:S01]  /*c240*/  ISETP.GE.AND P4, PT, R43.reuse, UR11, PT ;  /* 0x0000000b2b007c0c */ /* 0x040fe2000bf86270 */
[----:B------:R-:W-:Y:S01]  /*c250*/  VIADD R26, R43, 0x1 ;  /* 0x000000012b1a7836 */ /* 0x000fe20000000000 */
[----:B------:R-:W-:Y:S02]  /*c260*/  LEA.HI.X.SX32 R19, R3, UR9, 0x1, P5 ;  /* 0x0000000903137c11 */ /* 0x000fe4000a8f0eff */
[----:B------:R-:W-:Y:S02]  /*c270*/  LEA R16, P5, R17, UR8, 0x1 ;  /* 0x0000000811107c11 */ /* 0x000fe4000f8a08ff */
[C---:B------:R-:W-:Y:S01]  /*c280*/  ISETP.LT.AND P3, PT, R43.reuse, UR11, !P3 ;  /* 0x0000000b2b007c0c */ /* 0x040fe2000df61270 */
[----:B------:R-:W-:Y:S01]  /*c290*/  IMAD R3, R43, UR4, RZ ;  /* 0x000000042b037c24 */ /* 0x000fe2000f8e02ff */
[----:B------:R-:W-:-:S02]  /*c2a0*/  ISETP.GE.AND P1, PT, R26, UR11, PT ;  /* 0x0000000b1a007c0c */ /* 0x000fc4000bf26270 */
[----:B------:R-:W-:Y:S01]  /*c2b0*/  LEA.HI.X.SX32 R17, R17, UR9, 0x1, P5 ;  /* 0x0000000911117c11 */ /* 0x000fe2000a8f0eff */
[----:B------:R-:W-:Y:S01]  /*c2c0*/  VIADD R25, R43, 0x2 ;  /* 0x000000022b197836 */ /* 0x000fe20000000000 */
[----:B------:R-:W-:Y:S01]  /*c2d0*/  ISETP.LT.AND P5, PT, R42, UR10, !P1 ;  /* 0x0000000a2a007c0c */ /* 0x000fe2000cfa1270 */
[----:B------:R-:W-:-:S04]  /*c2e0*/  IMAD.WIDE R20, R3, 0x2, R18 ;  /* 0x0000000203147825 */ /* 0x000fc800078e0212 */
[----:B------:R-:W-:Y:S01]  /*c2f0*/  IMAD.WIDE R22, R3, 0x2, R16 ;  /* 0x0000000203167825 */ /* 0x000fe200078e0210 */
[----:B------:R-:W-:Y:S02]  /*c300*/  ISETP.GE.AND P0, PT, R25, UR11, PT ;  /* 0x0000000b19007c0c */ /* 0x000fe4000bf06270 */
[C---:B------:R-:W-:Y:S02]  /*c310*/  ISETP.LT.AND P4, PT, R41.reuse, UR10, !P4 ;  /* 0x0000000a29007c0c */ /* 0x040fe4000e781270 */
[----:B------:R-:W-:Y:S01]  /*c320*/  ISETP.LT.AND P1, PT, R41, UR10, !P1 ;  /* 0x0000000a29007c0c */ /* 0x000fe2000cf21270 */
[----:B------:R-:W-:Y:S01]  /*c330*/  VIADD R3, R3, UR4 ;  /* 0x0000000403037c36 */ /* 0x000fe20008000000 */
[----:B------:R0:W-:Y:S01]  /*c340*/  @P3 STG.E.U16 desc[UR16][R20.64], R4 ;  /* 0x0000000414003986 */ /* 0x0001e2000c101510 */
[----:B------:R-:W-:Y:S02]  /*c350*/  VIADD R24, R43, 0x3 ;  /* 0x000000032b187836 */ /* 0x000fe40000000000 */
[----:B------:R-:W-:-:S06]  /*c360*/  IMAD.WIDE R12, R3, 0x2, R18 ;  /* 0x00000002030c7825 */ /* 0x000fcc00078e0212 */
[----:B------:R1:W-:Y:S01]  /*c370*/  @P4 STG.E.U16 desc[UR16][R22.64], R8 ;  /* 0x0000000816004986 */ /* 0x0003e2000c101510 */
[----:B------:R-:W-:Y:S01]  /*c380*/  ISETP.LT.AND P4, PT, R42, UR10, !P0 ;  /* 0x0000000a2a007c0c */ /* 0x000fe2000c781270 */
[----:B------:R-:W-:Y:S01]  /*c390*/  IMAD.WIDE R14, R3, 0x2, R16 ;  /* 0x00000002030e7825 */ /* 0x000fe200078e0210 */
[----:B0-----:R-:W-:Y:S02]  /*c3a0*/  PRMT R21, R4, 0x7632, R21 ;  /* 0x0000763204157816 */ /* 0x001fe40000000015 */
[----:B------:R-:W-:Y:S01]  /*c3b0*/  ISETP.LT.AND P0, PT, R41, UR10, !P0 ;  /* 0x0000000a29007c0c */ /* 0x000fe2000c701270 */
[----:B------:R-:W-:Y:S01]  /*c3c0*/  VIADD R25, R3, UR4 ;  /* 0x0000000403197c36 */ /* 0x000fe20008000000 */
[----:B------:R-:W-:Y:S01]  /*c3d0*/  ISETP.GE.AND P2, PT, R24, UR11, PT ;  /* 0x0000000b18007c0c */ /* 0x000fe2000bf46270 */
[----:B------:R0:W-:Y:S01]  /*c3e0*/  @P5 STG.E.U16 desc[UR16][R12.64], R21 ;  /* 0x000000150c005986 */ /* 0x0001e2000c101510 */
[----:B-1----:R-:W-:Y:S01]  /*c3f0*/  PRMT R23, R8, 0x7632, R23 ;  /* 0x0000763208177816 */ /* 0x002fe20000000017 */
[----:B------:R-:W-:-:S04]  /*c400*/  VIADD R24, R43, 0x5 ;  /* 0x000000052b187836 */ /* 0x000fc80000000000 */
[----:B------:R1:W-:Y:S01]  /*c410*/  @P1 STG.E.U16 desc[UR16][R14.64], R23 ;  /* 0x000000170e001986 */ /* 0x0003e2000c101510 */
[----:B------:R-:W-:Y:S01]  /*c420*/  ISETP.LT.AND P1, PT, R42, UR10, !P2 ;  /* 0x0000000a2a007c0c */ /* 0x000fe2000d721270 */
[----:B0-----:R-:W-:Y:S01]  /*c430*/  IMAD.WIDE R20, R25, 0x2, R18 ;  /* 0x0000000219147825 */ /* 0x001fe200078e0212 */
[----:B------:R-:W-:Y:S01]  /*c440*/  ISETP.LT.AND P2, PT, R41, UR10, !P2 ;  /* 0x0000000a29007c0c */ /* 0x000fe2000d741270 */
[----:B------:R-:W0:Y:S02]  /*c450*/  LDS.128 R12, [R2] ;  /* 0x00000000020c7984 */ /* 0x000e240000000c00 */
[C---:B------:R-:W-:Y:S02]  /*c460*/  VIADD R3, R25.reuse, UR4 ;  /* 0x0000000419037c36 */ /* 0x040fe40008000000 */
[----:B-1----:R-:W-:Y:S01]  /*c470*/  IMAD.WIDE R22, R25, 0x2, R16 ;  /* 0x0000000219167825 */ /* 0x002fe200078e0210 */
[----:B------:R1:W-:Y:S01]  /*c480*/  @P4 STG.E.U16 desc[UR16][R20.64], R5 ;  /* 0x0000000514004986 */ /* 0x0003e2000c101510 */
[----:B------:R-:W-:-:S03]  /*c490*/  ISETP.GE.AND P3, PT, R24, UR11, PT ;  /* 0x0000000b18007c0c */ /* 0x000fc6000bf66270 */
[----:B------:R-:W-:Y:S01]  /*c4a0*/  @P0 STG.E.U16 desc[UR16][R22.64], R9 ;  /* 0x0000000916000986 */ /* 0x000fe2000c101510 */
[----:B------:R-:W-:Y:S01]  /*c4b0*/  ISETP.LT.AND P0, PT, R42, UR10, !P6 ;  /* 0x0000000a2a007c0c */ /* 0x000fe2000f701270 */
[----:B------:R-:W-:Y:S01]  /*c4c0*/  IMAD.WIDE R24, R3, 0x2, R18 ;  /* 0x0000000203187825 */ /* 0x000fe200078e0212 */
[----:B------:R-:W-:Y:S01]  /*c4d0*/  PRMT R8, R5, 0x7632, R8 ;  /* 0x0000763205087816 */ /* 0x000fe20000000008 */
[----:B------:R-:W2:Y:S01]  /*c4e0*/  LDS.128 R20, [R2+0x1000] ;  /* 0x0010000002147984 */ /* 0x000ea20000000c00 */
[----:B------:R-:W-:Y:S01]  /*c4f0*/  ISETP.LT.AND P6, PT, R41, UR10, !P6 ;  /* 0x0000000a29007c0c */ /* 0x000fe2000f7c1270 */
[----:B------:R-:W-:Y:S02]  /*c500*/  VIADD R4, R43, 0x7 ;  /* 0x000000072b047836 */ /* 0x000fe40000000000 */
[C---:B------:R-:W-:Y:S01]  /*c510*/  IMAD.WIDE R26, R3.reuse, 0x2, R16 ;  /* 0x00000002031a7825 */ /* 0x040fe200078e0210 */
[----:B------:R3:W-:Y:S03]  /*c520*/  @P1 STG.E.U16 desc[UR16][R24.64], R8 ;  /* 0x0000000818001986 */ /* 0x0007e6000c101510 */
[----:B------:R-:W-:Y:S01]  /*c530*/  VIADD R3, R3, UR4 ;  /* 0x0000000403037c36 */ /* 0x000fe20008000000 */
[----:B------:R-:W-:Y:S01]  /*c540*/  ISETP.GE.AND P4, PT, R4, UR11, PT ;  /* 0x0000000b04007c0c */ /* 0x000fe2000bf86270 */
[----:B------:R-:W-:Y:S01]  /*c550*/  VIADD R0, R43, 0x6 ;  /* 0x000000062b007836 */ /* 0x000fe20000000000 */
[----:B------:R-:W-:Y:S01]  /*c560*/  @P2 STG.E.U16 desc[UR16][R26.64], R28 ;  /* 0x0000001c1a002986 */ /* 0x000fe2000c101510 */
[----:B-1----:R-:W-:Y:S01]  /*c570*/  IMAD.WIDE R4, R3, 0x2, R18 ;  /* 0x0000000203047825 */ /* 0x002fe200078e0212 */
[----:B------:R-:W-:-:S02]  /*c580*/  ISETP.LT.AND P2, PT, R42, UR10, !P3 ;  /* 0x0000000a2a007c0c */ /* 0x000fc4000df41270 */
[----:B------:R-:W-:Y:S01]  /*c590*/  ISETP.GE.AND P5, PT, R0, UR11, PT ;  /* 0x0000000b00007c0c */ /* 0x000fe2000bfa6270 */
[----:B---3--:R-:W-:Y:S01]  /*c5a0*/  IMAD.WIDE R8, R3, 0x2, R16 ;  /* 0x0000000203087825 */ /* 0x008fe200078e0210 */
[----:B------:R-:W-:Y:S01]  /*c5b0*/  @P0 STG.E.U16 desc[UR16][R4.64], R6 ;  /* 0x0000000604000986 */ /* 0x000fe2000c101510 */
[----:B------:R-:W-:Y:S02]  /*c5c0*/  ISETP.LT.AND P3, PT, R41, UR10, !P3 ;  /* 0x0000000a29007c0c */ /* 0x000fe4000df61270 */
[----:B------:R-:W-:Y:S01]  /*c5d0*/  VIADD R29, R3, UR4 ;  /* 0x00000004031d7c36 */ /* 0x000fe20008000000 */
[----:B------:R1:W-:Y:S01]  /*c5e0*/  @P6 STG.E.U16 desc[UR16][R8.64], R10 ;  /* 0x0000000a08006986 */ /* 0x0003e2000c101510 */
[----:B------:R-:W-:Y:S02]  /*c5f0*/  ISETP.LT.AND P6, PT, R42, UR10, !P5 ;  /* 0x0000000a2a007c0c */ /* 0x000fe4000efc1270 */
[----:B------:R-:W-:Y:S01]  /*c600*/  PRMT R3, R6, 0x7632, R3 ;  /* 0x0000763206037816 */ /* 0x000fe20000000003 */
[----:B------:R-:W-:Y:S01]  /*c610*/  IMAD.WIDE R24, R29, 0x2, R18 ;  /* 0x000000021d187825 */ /* 0x000fe200078e0212 */
[----:B------:R-:W-:-:S03]  /*c620*/  ISETP.LT.AND P5, PT, R41, UR10, !P5 ;  /* 0x0000000a29007c0c */ /* 0x000fc6000efa1270 */
[----:B------:R-:W-:Y:S01]  /*c630*/  VIADD R31, R29, UR4 ;  /* 0x000000041d1f7c36 */ /* 0x000fe20008000000 */
[----:B------:R3:W-:Y:S01]  /*c640*/  @P2 STG.E.U16 desc[UR16][R24.64], R3 ;  /* 0x0000000318002986 */ /* 0x0007e2000c101510 */
[----:B------:R-:W-:Y:S01]  /*c650*/  VIADD R0, R43, 0x8 ;  /* 0x000000082b007836 */ /* 0x000fe20000000000 */
[----:B-1----:R-:W-:Y:S01]  /*c660*/  PRMT R9, R10, 0x7632, R9 ;  /* 0x000076320a097816 */ /* 0x002fe20000000009 */
[----:B------:R-:W-:-:S04]  /*c670*/  IMAD.WIDE R4, R31, 0x2, R18 ;  /* 0x000000021f047825 */ /* 0x000fc800078e0212 */
[----:B------:R-:W-:-:S04]  /*c680*/  IMAD.WIDE R26, R31, 0x2, R16 ;  /* 0x000000021f1a7825 */ /* 0x000fc800078e0210 */
[----:B---3--:R-:W-:Y:S01]  /*c690*/  IMAD.WIDE R2, R29, 0x2, R16 ;  /* 0x000000021d027825 */ /* 0x008fe200078e0210 */
[----:B------:R-:W-:-:S04]  /*c6a0*/  ISETP.GE.AND P1, PT, R0, UR11, PT ;  /* 0x0000000b00007c0c */ /* 0x000fc8000bf26270 */
[----:B------:R1:W-:Y:S04]  /*c6b0*/  @P3 STG.E.U16 desc[UR16][R2.64], R9 ;  /* 0x0000000902003986 */ /* 0x0003e8000c101510 */
[----:B------:R3:W-:Y:S01]  /*c6c0*/  @P6 STG.E.U16 desc[UR16][R4.64], R7 ;  /* 0x0000000704006986 */ /* 0x0007e2000c101510 */
[----:B------:R-:W-:-:S03]  /*c6d0*/  VIADD R31, R31, UR4 ;  /* 0x000000041f1f7c36 */ /* 0x000fc60008000000 */
[----:B------:R4:W-:Y:S01]  /*c6e0*/  @P5 STG.E.U16 desc[UR16][R26.64], R11 ;  /* 0x0000000b1a005986 */ /* 0x0009e2000c101510 */
[C---:B------:R-:W-:Y:S02]  /*c6f0*/  ISETP.LT.AND P5, PT, R42.reuse, UR10, !P4 ;  /* 0x0000000a2a007c0c */ /* 0x040fe4000e7a1270 */
[----:B------:R-:W-:Y:S02]  /*c700*/  ISETP.LT.AND P4, PT, R41, UR10, !P4 ;  /* 0x0000000a29007c0c */ /* 0x000fe4000e781270 */
[----:B------:R-:W-:Y:S01]  /*c710*/  ISETP.LT.AND P6, PT, R42, UR10, !P1 ;  /* 0x0000000a2a007c0c */ /* 0x000fe2000cfc1270 */
[----:B------:R-:W-:Y:S01]  /*c720*/  VIADD R6, R43, 0xa ;  /* 0x0000000a2b067836 */ /* 0x000fe20000000000 */
[----:B------:R-:W-:Y:S01]  /*c730*/  ISETP.LT.AND P1, PT, R41, UR10, !P1 ;  /* 0x0000000a29007c0c */ /* 0x000fe2000cf21270 */
[----:B------:R-:W-:Y:S01]  /*c740*/  VIADD R25, R31, UR4 ;  /* 0x000000041f197c36 */ /* 0x000fe20008000000 */
[----:B------:R-:W-:Y:S01]  /*c750*/  PRMT R10, R7, 0x7632, R10 ;  /* 0x00007632070a7816 */ /* 0x000fe2000000000a */
[----:B------:R-:W-:Y:S01]  /*c760*/  VIADD R0, R43, 0x9 ;  /* 0x000000092b007836 */ /* 0x000fe20000000000 */
[----:B------:R-:W-:Y:S01]  /*c770*/  ISETP.GE.AND P2, PT, R6, UR11, PT ;  /* 0x0000000b06007c0c */ /* 0x000fe2000bf46270 */
[----:B-1----:R-:W-:Y:S01]  /*c780*/  IMAD.WIDE R2, R31, 0x2, R18 ;  /* 0x000000021f027825 */ /* 0x002fe200078e0212 */
[----:B------:R-:W-:-:S03]  /*c790*/  PRMT R24, R11, 0x7632, R24 ;  /* 0x000076320b187816 */ /* 0x000fc60000000018 */
[----:B---3--:R-:W-:Y:S01]  /*c7a0*/  IMAD.WIDE R4, R31, 0x2, R16 ;  /* 0x000000021f047825 */ /* 0x008fe200078e0210 */
[----:B------:R-:W-:-:S03]  /*c7b0*/  ISETP.GE.AND P0, PT, R0, UR11, PT ;  /* 0x0000000b00007c0c */ /* 0x000fc6000bf06270 */
[C---:B------:R-:W-:Y:S01]  /*c7c0*/  IMAD.WIDE R6, R25.reuse, 0x2, R18 ;  /* 0x0000000219067825 */ /* 0x040fe200078e0212 */
[----:B------:R1:W-:Y:S03]  /*c7d0*/  @P5 STG.E.U16 desc[UR16][R2.64], R10 ;  /* 0x0000000a02005986 */ /* 0x0003e6000c101510 */
[----:B------:R-:W-:Y:S01]  /*c7e0*/  IMAD.WIDE R8, R25, 0x2, R16 ;  /* 0x0000000219087825 */ /* 0x000fe200078e0210 */
[----:B------:R3:W-:Y:S01]  /*c7f0*/  @P4 STG.E.U16 desc[UR16][R4.64], R24 ;  /* 0x0000001804004986 */ /* 0x0007e2000c101510 */
[----:B------:R-:W-:-:S03]  /*c800*/  ISETP.LT.AND P4, PT, R42, UR10, !P0 ;  /* 0x0000000a2a007c0c */ /* 0x000fc6000c781270 */
[----:B0-----:R0:W-:Y:S01]  /*c810*/  @P6 STG.E.U16 desc[UR16][R6.64], R12 ;  /* 0x0000000c06006986 */ /* 0x0011e2000c101510 */
[----:B------:R-:W-:-:S03]  /*c820*/  VIADD R0, R43, 0xb ;  /* 0x0000000b2b007836 */ /* 0x000fc60000000000 */
[----:B--2---:R2:W-:Y:S01]  /*c830*/  @P1 STG.E.U16 desc[UR16][R8.64], R20 ;  /* 0x0000001408001986 */ /* 0x0045e2000c101510 */
[----:B------:R-:W-:Y:S01]  /*c840*/  ISETP.LT.AND P1, PT, R41, UR10, !P0 ;  /* 0x0000000a29007c0c */ /* 0x000fe2000c721270 */
[----:B------:R-:W-:Y:S01]  /*c850*/  VIADD R25, R25, UR4 ;  /* 0x0000000419197c36 */ /* 0x000fe20008000000 */
[----:B------:R-:W-:Y:S02]  /*c860*/  ISETP.LT.AND P6, PT, R42, UR10, !P2 ;  /* 0x0000000a2a007c0c */ /* 0x000fe4000d7c1270 */
[----:B------:R-:W-:Y:S01]  /*c870*/  ISETP.GE.AND P3, PT, R0, UR11, PT ;  /* 0x0000000b00007c0c */ /* 0x000fe2000bf66270 */
[----:B----4-:R-:W-:Y:S01]  /*c880*/  VIADD R11, R25, UR4 ;  /* 0x00000004190b7c36 */ /* 0x010fe20008000000 */
[----:B------:R-:W-:Y:S01]  /*c890*/  PRMT R26, R12, 0x7632, R26 ;  /* 0x000076320c1a7816 */ /* 0x000fe2000000001a */
[----:B------:R-:W-:Y:S01]  /*c8a0*/  VIADD R0, R43, 0xc ;  /* 0x0000000c2b007836 */ /* 0x000fe20000000000 */
[----:B------:R-:W-:Y:S01]  /*c8b0*/  PRMT R27, R20, 0x7632, R27 ;  /* 0x00007632141b7816 */ /* 0x000fe2000000001b */
[----:B-1----:R-:W-:-:S04]  /*c8c0*/  IMAD.WIDE R2, R25, 0x2, R18 ;  /* 0x0000000219027825 */ /* 0x002fc800078e0212 */
[----:B---3--:R-:W-:Y:S01]  /*c8d0*/  IMAD.WIDE R4, R25, 0x2, R16 ;  /* 0x0000000219047825 */ /* 0x008fe200078e0210 */
[----:B------:R-:W-:Y:S01]  /*c8e0*/  ISETP.GE.AND P5, PT, R0, UR11, PT ;  /* 0x0000000b00007c0c */ /* 0x000fe2000bfa6270 */
[----:B------:R1:W-:Y:S02]  /*c8f0*/  @P4 STG.E.U16 desc[UR16][R2.64], R26 ;  /* 0x0000001a02004986 */ /* 0x0003e4000c101510 */
[----:B0-----:R-:W-:Y:S01]  /*c900*/  IMAD.WIDE R6, R11, 0x2, R18 ;  /* 0x000000020b067825 */ /* 0x001fe200078e0212 */
[----:B------:R-:W-:Y:S01]  /*c910*/  ISETP.LT.AND P2, PT, R41, UR10, !P2 ;  /* 0x0000000a29007c0c */ /* 0x000fe2000d741270 */
[----:B------:R0:W-:Y:S01]  /*c920*/  @P1 STG.E.U16 desc[UR16][R4.64], R27 ;  /* 0x0000001b04001986 */ /* 0x0001e2000c101510 */
[C---:B------:R-:W-:Y:S01]  /*c930*/  ISETP.LT.AND P1, PT, R42.reuse, UR10, !P3 ;  /* 0x0000000a2a007c0c */ /* 0x040fe2000df21270 */
[----:B------:R-:W-:Y:S01]  /*c940*/  VIADD R10, R43, 0xd ;  /* 0x0000000d2b0a7836 */ /* 0x000fe20000000000 */
[----:B------:R-:W-:Y:S01]  /*c950*/  ISETP.LT.AND P3, PT, R41, UR10, !P3 ;  /* 0x0000000a29007c0c */ /* 0x000fe2000df61270 */
[----:B------:R3:W-:Y:S01]  /*c960*/  @P6 STG.E.U16 desc[UR16][R6.64], R13 ;  /* 0x0000000d06006986 */ /* 0x0007e2000c101510 */
[----:B--2---:R-:W-:Y:S01]  /*c970*/  VIADD R9, R11, UR4 ;  /* 0x000000040b097c36 */ /* 0x004fe20008000000 */
[----:B------:R-:W-:Y:S01]  /*c980*/  ISETP.LT.AND P6, PT, R42, UR10, !P5 ;  /* 0x0000000a2a007c0c */ /* 0x000fe2000efc1270 */
[----:B------:R-:W-:Y:S01]  /*c990*/  VIADD R0, R43, 0xe ;  /* 0x0000000e2b007836 */ /* 0x000fe20000000000 */
[----:B------:R-:W-:Y:S01]  /*c9a0*/  ISETP.GE.AND P0, PT, R10, UR11, PT ;  /* 0x0000000b0a007c0c */ /* 0x000fe2000bf06270 */
[----:B------:R-:W-:Y:S01]  /*c9b0*/  VIADD R25, R9, UR4 ;  /* 0x0000000409197c36 */ /* 0x000fe20008000000 */
[----:B------:R-:W-:Y:S01]  /*c9c0*/  PRMT R10, R13, 0x7632, R10 ;  /* 0x000076320d0a7816 */ /* 0x000fe2000000000a */
[----:B-1----:R-:W-:Y:S01]  /*c9d0*/  IMAD.WIDE R2, R11, 0x2, R16 ;  /* 0x000000020b027825 */ /* 0x002fe200078e0210 */
[----:B------:R-:W-:-:S03]  /*c9e0*/  PRMT R12, R21, 0x7632, R12 ;  /* 0x00007632150c7816 */ /* 0x000fc6000000000c */
[----:B0-----:R-:W-:Y:S01]  /*c9f0*/  IMAD.WIDE R4, R9, 0x2, R18 ;  /* 0x0000000209047825 */ /* 0x001fe200078e0212 */
[----:B------:R-:W-:-:S03]  /*ca00*/  ISETP.GE.AND P4, PT, R0, UR11, PT ;  /* 0x0000000b00007c0c */ /* 0x000fc6000bf86270 */
[----:B---3--:R-:W-:Y:S01]  /*ca10*/  IMAD.WIDE R6, R9, 0x2, R16 ;  /* 0x0000000209067825 */ /* 0x008fe200078e0210 */
[----:B------:R0:W-:Y:S03]  /*ca20*/  @P2 STG.E.U16 desc[UR16][R2.64], R21 ;  /* 0x0000001502002986 */ /* 0x0001e6000c101510 */
[----:B------:R-:W-:Y:S01]  /*ca30*/  IMAD.WIDE R8, R25, 0x2, R18 ;  /* 0x0000000219087825 */ /* 0x000fe200078e0212 */
[----:B------:R1:W-:Y:S03]  /*ca40*/  @P1 STG.E.U16 desc[UR16][R4.64], R10 ;  /* 0x0000000a04001986 */ /* 0x0003e6000c101510 */
[----:B------:R-:W-:Y:S01]  /*ca50*/  VIADD R0, R43, 0xf ;  /* 0x0000000f2b007836 */ /* 0x000fe20000000000 */
[----:B------:R2:W-:Y:S01]  /*ca60*/  @P3 STG.E.U16 desc[UR16][R6.64], R12 ;  /* 0x0000000c06003986 */ /* 0x0005e2000c101510 */
[----:B------:R-:W-:Y:S01]  /*ca70*/  ISETP.LT.AND P5, PT, R41, UR10, !P5 ;  /* 0x0000000a29007c0c */ /* 0x000fe2000efa1270 */
[----:B------:R-:W-:-:S02]  /*ca80*/  VIADD R11, R25, UR4 ;  /* 0x00000004190b7c36 */ /* 0x000fc40008000000 */
[----:B------:R3:W-:Y:S01]  /*ca90*/  @P6 STG.E.U16 desc[UR16][R8.64], R14 ;  /* 0x0000000e08006986 */ /* 0x0007e2000c101510 */
[----:B------:R-:W-:Y:S02]  /*caa0*/  ISETP.LT.AND P6, PT, R42, UR10, !P0 ;  /* 0x0000000a2a007c0c */ /* 0x000fe4000c7c1270 */
[----:B------:R-:W-:Y:S02]  /*cab0*/  ISETP.GE.AND P2, PT, R0, UR11, PT ;  /* 0x0000000b00007c0c */ /* 0x000fe4000bf46270 */
[----:B------:R-:W-:Y:S02]  /*cac0*/  ISETP.LT.AND P0, PT, R41, UR10, !P0 ;  /* 0x0000000a29007c0c */ /* 0x000fe4000c701270 */
[C---:B------:R-:W-:Y:S01]  /*cad0*/  ISETP.LT.AND P3, PT, R42.reuse, UR10, !P4 ;  /* 0x0000000a2a007c0c */ /* 0x040fe2000e761270 */
[----:B------:R-:W-:Y:S01]  /*cae0*/  VIADD R13, R11, UR4 ;  /* 0x000000040b0d7c36 */ /* 0x000fe20008000000 */
[----:B------:R-:W-:Y:S02]  /*caf0*/  ISETP.LT.AND P4, PT, R41, UR10, !P4 ;  /* 0x0000000a29007c0c */ /* 0x000fe4000e781270 */
[----:B------:R-:W-:Y:S01]  /*cb00*/  ISETP.LT.AND P1, PT, R42, UR10, !P2 ;  /* 0x0000000a2a007c0c */ /* 0x000fe2000d721270 */
[----:B0-----:R-:W-:Y:S01]  /*cb10*/  IMAD.WIDE R2, R25, 0x2, R16 ;  /* 0x0000000219027825 */ /* 0x001fe200078e0210 */
[----:B------:R-:W-:-:S02]  /*cb20*/  ISETP.LT.AND P2, PT, R41, UR10, !P2 ;  /* 0x0000000a29007c0c */ /* 0x000fc4000d741270 */
[----:B------:R-:W-:Y:S01]  /*cb30*/  PRMT R0, R14, 0x7632, R0 ;  /* 0x000076320e007816 */ /* 0x000fe20000000000 */
[----:B-1----:R-:W-:Y:S01]  /*cb40*/  IMAD.WIDE R4, R11, 0x2, R18 ;  /* 0x000000020b047825 */ /* 0x002fe200078e0212 */
[----:B--2---:R-:W-:-:S03]  /*cb50*/  PRMT R12, R22, 0x7632, R12 ;  /* 0x00007632160c7816 */ /* 0x004fc6000000000c */
[----:B------:R-:W-:Y:S02]  /*cb60*/  VIADD R21, R13, UR4 ;  /* 0x000000040d157c36 */ /* 0x000fe40008000000 */
[----:B------:R-:W-:Y:S01]  /*cb70*/  IMAD.WIDE R6, R11, 0x2, R16 ;  /* 0x000000020b067825 */ /* 0x000fe200078e0210 */
[----:B------:R0:W-:Y:S03]  /*cb80*/  @P5 STG.E.U16 desc[UR16][R2.64], R22 ;  /* 0x0000001602005986 */ /* 0x0001e6000c101510 */
[C---:B---3--:R-:W-:Y:S01]  /*cb90*/  IMAD.WIDE R8, R13.reuse, 0x2, R18 ;  /* 0x000000020d087825 */ /* 0x048fe200078e0212 */
[----:B------:R1:W-:Y:S03]  /*cba0*/  @P6 STG.E.U16 desc[UR16][R4.64], R0 ;  /* 0x0000000004006986 */ /* 0x0003e6000c101510 */
[----:B------:R-:W-:Y:S01]  /*cbb0*/  IMAD.WIDE R10, R13, 0x2, R16 ;  /* 0x000000020d0a7825 */ /* 0x000fe200078e0210 */
[----:B------:R2:W-:Y:S03]  /*cbc0*/  @P0 STG.E.U16 desc[UR16][R6.64], R12 ;  /* 0x0000000c06000986 */ /* 0x0005e6000c101510 */
[----:B------:R-:W-:Y:S01]  /*cbd0*/  IMAD.WIDE R18, R21, 0x2, R18 ;  /* 0x0000000215127825 */ /* 0x000fe200078e0212 */
[----:B0-----:R-:W-:Y:S01]  /*cbe0*/  PRMT R3, R15, 0x7632, R3 ;  /* 0x000076320f037816 */ /* 0x001fe20000000003 */
[----:B------:R2:W-:Y:S02]  /*cbf0*/  @P3 STG.E.U16 desc[UR16][R8.64], R15 ;  /* 0x0000000f08003986 */ /* 0x0005e4000c101510 */
[----:B------:R-:W-:Y:S01]  /*cc00*/  IMAD.WIDE R16, R21, 0x2, R16 ;  /* 0x0000000215107825 */ /* 0x000fe200078e0210 */
[----:B-1----:R-:W-:Y:S01]  /*cc10*/  PRMT R5, R23, 0x7632, R5 ;  /* 0x0000763217057816 */ /* 0x002fe20000000005 */
[----:B------:R2:W-:Y:S04]  /*cc20*/  @P4 STG.E.U16 desc[UR16][R10.64], R23 ;  /* 0x000000170a004986 */ /* 0x0005e8000c101510 */
[----:B------:R2:W-:Y:S04]  /*cc30*/  @P1 STG.E.U16 desc[UR16][R18.64], R3 ;  /* 0x0000000312001986 */ /* 0x0005e8000c101510 */
[----:B------:R2:W-:Y:S01]  /*cc40*/  @P2 STG.E.U16 desc[UR16][R16.64], R5 ;  /* 0x0000000510002986 */ /* 0x0005e2000c101510 */
[----:B------:R-:W-:Y:S06]  /*cc50*/  BAR.SYNC.DEFER_BLOCKING 0x0 ;  /* 0x0000000000007b1d */ /* 0x000fec0000010000 */
[----:B------:R-:W-:Y:S05]  /*cc60*/  BRA.U UP0, `(.L_x_13) ;  /* 0x0000000100a07547 */ /* 0x000fea000b800000 */
[----:B------:R-:W0:Y:S01]  /*cc70*/  S2UR UR6, SR_CgaCtaId ;  /* 0x00000000000679c3 */ /* 0x000e220000008800 */
[----:B------:R-:W-:Y:S01]  /*cc80*/  NOP ;  /* 0x0000000000007918 */ /* 0x000fe20000000000 */
[----:B------:R-:W-:Y:S01]  /*cc90*/  UMOV UR4, 0x50 ;  /* 0x0000005000047882 */ /* 0x000fe20000000000 */
[----:B------:R-:W-:Y:S02]  /*cca0*/  IMAD.U32 R0, RZ, RZ, UR5 ;  /* 0x00000005ff007e24 */ /* 0x000fe4000f8e00ff */
[----:B--2---:R-:W-:Y:S02]  /*ccb0*/  IMAD.MOV.U32 R3, RZ, RZ, 0x3 ;  /* 0x00000003ff037424 */ /* 0x004fe400078e00ff */
[----:B------:R-:W-:Y:S01]  /*ccc0*/  IMAD.MOV.U32 R7, RZ, RZ, 0x1 ;  /* 0x00000001ff077424 */ /* 0x000fe200078e00ff */
[----:B------:R-:W-:-:S04]  /*ccd0*/  LOP3.LUT R0, R0, 0xffff, RZ, 0xc0, !PT ;  /* 0x0000ffff00007812 */ /* 0x000fc800078ec0ff */
[----:B------:R-:W-:-:S05]  /*cce0*/  SHF.R.U32.HI R0, RZ, 0x5, R0 ;  /* 0x00000005ff007819 */ /* 0x000fca0000011600 */
[----:B------:R-:W-:Y:S01]  /*ccf0*/  VIADD R2, R0, 0x10 ;  /* 0x0000001000027836 */ /* 0x000fe20000000000 */
[----:B------:R-:W-:Y:S01]  /*cd00*/  SHF.L.U32 R0, R3, R0, RZ ;  /* 0x0000000003007219 */ /* 0x000fe200000006ff */
[----:B0-----:R-:W-:-:S03]  /*cd10*/  ULEA UR6, UR6, UR4, 0x18 ;  /* 0x0000000406067291 */ /* 0x001fc6000f8ec0ff */
[----:B------:R-:W-:-:S04]  /*cd20*/  SHF.L.U32 R3, R7, R2, RZ ;  /* 0x0000000207037219 */ /* 0x000fc800000006ff */
[----:B------:R-:W-:Y:S02]  /*cd30*/  LOP3.LUT R0, R3, R0, RZ, 0xfc, !PT ;  /* 0x0000000003007212 */ /* 0x000fe400078efcff */
[----:B------:R-:W0:Y:S02]  /*cd40*/  LDS R5, [UR6] ;  /* 0x00000006ff057984 */ /* 0x000e240008000800 */
[C---:B------:R-:W-:Y:S02]  /*cd50*/  LOP3.LUT R2, R0.reuse, 0xffff, RZ, 0xc0, !PT ;  /* 0x0000ffff00027812 */ /* 0x040fe400078ec0ff */
[----:B0-----:R-:W-:-:S04]  /*cd60*/  LOP3.LUT R3, R0, 0xffff, R5, 0x80, !PT ;  /* 0x0000ffff00037812 */ /* 0x001fc800078e8005 */
[----:B------:R-:W-:-:S13]  /*cd70*/  ISETP.NE.AND P0, PT, R3, R2, PT ;  /* 0x000000020300720c */ /* 0x000fda0003f05270 */
[----:B------:R-:W-:Y:S05]  /*cd80*/  @P0 BRA `(.L_x_14) ;  /* 0x0000000000500947 */ /* 0x000fea0003800000 */
[----:B------:R-:W-:Y:S02]  /*cd90*/  SHF.R.U32.HI R5, RZ, 0x10, R5 ;  /* 0x00000010ff057819 */ /* 0x000fe40000011605 */
[----:B------:R-:W-:-:S04]  /*cda0*/  SHF.R.U32.HI R2, RZ, 0x10, R0 ;  /* 0x00000010ff027819 */ /* 0x000fc80000011600 */
[----:B------:R-:W-:-:S04]  /*cdb0*/  LOP3.LUT R5, R5, R2, RZ, 0xc0, !PT ;  /* 0x0000000205057212 */ /* 0x000fc800078ec0ff */
[----:B------:R-:W-:-:S13]  /*cdc0*/  ISETP.NE.AND P0, PT, R5, R2, PT ;  /* 0x000000020500720c */ /* 0x000fda0003f05270 */
[----:B------:R-:W-:Y:S05]  /*cdd0*/  @P0 BRA `(.L_x_15) ;  /* 0x0000000000300947 */ /* 0x000fea0003800000 */
[----:B------:R-:W-:Y:S01]  /*cde0*/  R2UR UR4, R0 ;  /* 0x00000000000472ca */ /* 0x000fe200000e0000 */
[----:B------:R-:W-:Y:S01]  /*cdf0*/  VOTEU.ANY UR5, UPT, PT ;  /* 0x0000000000057886 */ /* 0x000fe200038e0100 */
[----:B------:R-:W0:Y:S01]  /*ce00*/  S2R R0, SR_LANEID ;  /* 0x0000000000007919 */ /* 0x000e220000000000 */
[----:B------:R-:W-:-:S10]  /*ce10*/  UFLO.U32 UR5, UR5 ;  /* 0x00000005000572bd */ /* 0x000fd400080e0000 */
[----:B------:R-:W-:-:S06]  /*ce20*/  ULOP3.LUT UR4, URZ, UR4, URZ, 0x33, !UPT ;  /* 0x00000004ff047292 */ /* 0x000fcc000f8e33ff */
[----:B------:R-:W-:-:S04]  /*ce30*/  IMAD.U32 R2, RZ, RZ, UR4 ;  /* 0x00000004ff027e24 */ /* 0x000fc8000f8e00ff */
[----:B------:R-:W1:Y:S02]  /*ce40*/  REDUX UR7, R2 ;  /* 0x00000000020773c4 */ /* 0x000e640000000000 */
[----:B------:R3:W-:Y:S01]  /*ce50*/  UTCATOMSWS.AND URZ, UR4 ;  /* 0x0000000400ff79e3 */ /* 0x0007e20008000000 */
[----:B0-----:R-:W-:Y:S01]  /*ce60*/  ISETP.EQ.U32.AND P0, PT, R0, UR5, PT ;  /* 0x0000000500007c0c */ /* 0x001fe2000bf02070 */
[----:B-1----:R-:W-:-:S12]  /*ce70*/  IMAD.U32 R0, RZ, RZ, UR7 ;  /* 0x00000007ff007e24 */ /* 0x002fd8000f8e00ff */
[----:B------:R3:W-:Y:S01]  /*ce80*/  @P0 ATOMS.AND RZ, [UR6], R0 ;  /* 0x00000000ffff098c */ /* 0x0007e2000a800006 */
[----:B------:R-:W-:Y:S05]  /*ce90*/  BRA `(.L_x_13) ;  /* 0x0000000000147947 */ /* 0x000fea0003800000 */
.L_x_15:
[----:B------:R-:W-:-:S07]  /*cea0*/  MOV R2, 0xcec0 ;  /* 0x0000cec000027802 */ /* 0x000fce0000000f00 */
[----:B------:R-:W-:Y:S05]  /*ceb0*/  CALL.REL.NOINC `($__internal_0_$__cuda_sm10x_tcgen05_guardrail_trap_col_being_dealloced_not_returned_by_alloc) ;  /* 0x0000000000387944 */ /* 0x000fea0003c00000 */
[----:B------:R-:W-:Y:S05]  /*cec0*/  BRA `(.L_x_13) ;  /* 0x0000000000087947 */ /* 0x000fea0003800000 */
.L_x_14:
[----:B------:R-:W-:-:S07]  /*ced0*/  MOV R2, 0xcef0 ;  /* 0x0000cef000027802 */ /* 0x000fce0000000f00 */
[----:B------:R-:W-:Y:S05]  /*cee0*/  CALL.REL.NOINC `($__internal_2_$__cuda_sm10x_tcgen05_guardrail_trap_unallocated_columns_being_dealloced) ;  /* 0x0000000000447944 */ /* 0x000fea0003c00000 */
.L_x_13:
[----:B------:R-:W-:Y:S01]  /*cef0*/  NOP ;  /* 0x0000000000007918 */ /* 0x000fe20000000000 */
[----:B---3--:R-:W-:Y:S05]  /*cf00*/  EXIT ;  /* 0x000000000000794d */ /* 0x008fea0003800000 */
.L_x_8:
[----:B-----5:R0:W-:Y:S04]  /*cf10*/  STL [R1+0x534], R0 ;  /* 0x0005340001007387 */ /* 0x0201e80000100800 */
[----:B0-----:R-:W2:Y:S02]  /*cf20*/  LDL R0, [R1+0x340] ;  /* 0x0003400001007983 */ /* 0x001ea40000100800 */
[----:B--2---:R0:W1:Y:S02]  /*cf30*/  SYNCS.PHASECHK.TRANS64.TRYWAIT P3, [UR7], R0 ;  /* 0x00000000ff0075a7 */ /* 0x0040640008061107 */
[----:B0----5:R0:W5:Y:S02]  /*cf40*/  LDL.LU R0, [R1+0x534] ;  /* 0x0005340001007983 */ /* 0x0211640000300800 */
[----:B01----:R-:W-:Y:S05]  /*cf50*/  @!P3 BRA `(.L_x_8) ;  /* 0xfffffffc00ecb947 */ /* 0x003fea000383ffff */
[----:B------:R-:W-:Y:S05]  /*cf60*/  BRA `(.L_x_16) ;  /* 0xffffff9800747947 */ /* 0x000fea000383ffff */
.L_x_12:
[----:B------:R-:W1:Y:S02]  /*cf70*/  SYNCS.PHASECHK.TRANS64.TRYWAIT P1, [UR7], R0 ;  /* 0x00000000ff0075a7 */ /* 0x000e640008021107 */
[----:B-1----:R-:W-:Y:S05]  /*cf80*/  @!P1 BRA `(.L_x_12) ;  /* 0xfffffffc00f89947 */ /* 0x002fea000383ffff */
[----:B------:R-:W-:Y:S05]  /*cf90*/  BRA `(.L_x_11) ;  /* 0xffffffec00d87947 */ /* 0x000fea000383ffff */
        .weak           $__internal_0_$__cuda_sm10x_tcgen05_guardrail_trap_col_being_dealloced_not_returned_by_alloc
        .type           $__internal_0_$__cuda_sm10x_tcgen05_guardrail_trap_col_being_dealloced_not_returned_by_alloc,@function
        .size           $__internal_0_$__cuda_sm10x_tcgen05_guardrail_trap_col_being_dealloced_not_returned_by_alloc,($__internal_1_$__cuda_sm10x_tcgen05_guardrail_trap_phase_invalid_during_alloc - $__internal_0_$__cuda_sm10x_tcgen05_guardrail_trap_col_being_dealloced_not_returned_by_alloc)
$__internal_0_$__cuda_sm10x_tcgen05_guardrail_trap_col_being_dealloced_not_returned_by_alloc:
[----:B------:R-:W-:Y:S05]  /*cfa0*/  BPT.TRAP 0x1 ;  /* 0x000000040000795c */ /* 0x000fea0000300000 */
[----:B------:R-:W-:-:S04]  /*cfb0*/  IMAD.MOV.U32 R3, RZ, RZ, 0x0 ;  /* 0x00000000ff037424 */ /* 0x000fc800078e00ff */
[----:B------:R-:W-:Y:S05]  /*cfc0*/  RET.REL.NODEC R2 `(matmul_kernel) ;  /* 0xffffff30020c7950 */ /* 0x000fea0003c3ffff */
        .weak           $__internal_1_$__cuda_sm10x_tcgen05_guardrail_trap_phase_invalid_during_alloc
        .type           $__internal_1_$__cuda_sm10x_tcgen05_guardrail_trap_phase_invalid_during_alloc,@function
        .size           $__internal_1_$__cuda_sm10x_tcgen05_guardrail_trap_phase_invalid_during_alloc,($__internal_2_$__cuda_sm10x_tcgen05_guardrail_trap_unallocated_columns_being_dealloced - $__internal_1_$__cuda_sm10x_tcgen05_guardrail_trap_phase_invalid_during_alloc)
$__internal_1_$__cuda_sm10x_tcgen05_guardrail_trap_phase_invalid_during_alloc:
[----:B------:R-:W-:Y:S05]  /*cfd0*/  BPT.TRAP 0x1 ;  /* 0x000000040000795c */ /* 0x000fea0000300000 */
[----:B------:R-:W-:-:S04]  /*cfe0*/  IMAD.MOV.U32 R3, RZ, RZ, 0x0 ;  /* 0x00000000ff037424 */ /* 0x000fc800078e00ff */
[----:B------:R-:W-:Y:S05]  /*cff0*/  RET.REL.NODEC R2 `(matmul_kernel) ;  /* 0xffffff3002007950 */ /* 0x000fea0003c3ffff */
        .weak           $__internal_2_$__cuda_sm10x_tcgen05_guardrail_trap_unallocated_columns_being_dealloced
        .type           $__internal_2_$__cuda_sm10x_tcgen05_guardrail_trap_unallocated_columns_being_dealloced,@function
        .size           $__internal_2_$__cuda_sm10x_tcgen05_guardrail_trap_unallocated_columns_being_dealloced,(.L_x_20 - $__internal_2_$__cuda_sm10x_tcgen05_guardrail_trap_unallocated_columns_being_dealloced)
$__internal_2_$__cuda_sm10x_tcgen05_guardrail_trap_unallocated_columns_being_dealloced:
[----:B------:R-:W-:Y:S05]  /*d000*/  BPT.TRAP 0x1 ;  /* 0x000000040000795c */ /* 0x000fea0000300000 */
[----:B------:R-:W-:-:S04]  /*d010*/  IMAD.MOV.U32 R3, RZ, RZ, 0x0 ;  /* 0x00000000ff037424 */ /* 0x000fc800078e00ff */
[----:B------:R-:W-:Y:S05]  /*d020*/  RET.REL.NODEC R2 `(matmul_kernel) ;  /* 0xffffff2c02f47950 */ /* 0x000fea0003c3ffff */
.L_x_17:
[----:B------:R-:W-:-:S00]  /*d030*/  BRA `(.L_x_17) ;  /* 0xfffffffc00fc7947 */ /* 0x000fc0000383ffff */
[----:B------:R-:W-:-:S00]  /*d040*/  NOP ;  /* 0x0000000000007918 */ /* 0x000fc00000000000 */
        /* <DEDUP_REMOVED lines=11> */
.L_x_20:


//--------------------- .nv.shared.matmul_kernel  --------------------------
	.section	.nv.shared.matmul_kernel,"aw",@nobits
	.sectionflags	@""
	.align	16
	.zero		1024


//--------------------- .nv.shared.reserved.0     --------------------------
	.section	.nv.shared.reserved.0,"aw",@nobits
	.align	8
	.weak		__nv_reservedSMEM_offset_0_alias
	.size		__nv_reservedSMEM_offset_0_alias, 0, 64
	.other		__nv_reservedSMEM_offset_0_alias,@"STO_CUDA_RESERVED_SHARED STV_DEFAULT"
__nv_reservedSMEM_offset_0_alias:
	.zero		0
.nv.shared.reserved.0:
	.zero		64
	.weak		__nv_reservedSMEM_allocation_phase
	.type		__nv_reservedSMEM_allocation_phase,@object
	.size		__nv_reservedSMEM_allocation_phase,(.L_0 - __nv_reservedSMEM_allocation_phase)
__nv_reservedSMEM_allocation_phase:
	.zero		1
.L_0:
	.zero		7
	.weak		__nv_reservedSMEM_devtool_atexit_pc
	.type		__nv_reservedSMEM_devtool_atexit_pc,@object
	.size		__nv_reservedSMEM_devtool_atexit_pc,(__nv_reservedSMEM_allocation_mask - __nv_reservedSMEM_devtool_atexit_pc)
__nv_reservedSMEM_devtool_atexit_pc:
	.zero		8
	.weak		__nv_reservedSMEM_allocation_mask
	.type		__nv_reservedSMEM_allocation_mask,@object
	.size		__nv_reservedSMEM_allocation_mask,(.L_2 - __nv_reservedSMEM_allocation_mask)
__nv_reservedSMEM_allocation_mask:
	.zero		4
.L_2:


//--------------------- .nv.constant0.matmul_kernel --------------------------
	.section	.nv.constant0.matmul_kernel,"a",@progbits
	.sectionflags	@""
	.align	4
.nv.constant0.matmul_kernel:
	.zero		976


//--------------------- SYMBOLS --------------------------

	.type		.nv.reservedSmem.offset0,@object
	.size		.nv.reservedSmem.offset0,0x4
	.type		.nv.reservedSmem.cap,@object
	.size		.nv.reservedSmem.cap,0x4
